	.target	sm_80

	.elftype	@"ET_EXEC"


//--------------------- .note.nv.tkinfo           --------------------------
	.section	.note.nv.tkinfo,"",@"SHT_NOTE"
	.sectionflags	@"SHF_NOTE_NV_TKINFO"
	.tkinfo
        /*0018*/ 	.word	0x00000002
        /*0030*/ 	.string	""
        /*0030*/ 	.string	"ptxas"
        /*0030*/ 	.string	"Cuda compilation tools, release 13.0, V13.0.88"
        /*0030*/ 	.string	"Build cuda_13.0.r13.0/compiler.36424714_0"
        /*0030*/ 	.string	"-arch sm_80 -m 64 "



//--------------------- .note.nv.cuinfo           --------------------------
	.section	.note.nv.cuinfo,"",@"SHT_NOTE"
	.sectionflags	@"SHF_NOTE_NV_CUINFO"
        /*0018*/ 	.short	0x0002
        /*001a*/ 	.short	0x0050
        /*001c*/ 	.short	0x0082
	.zero		2


//--------------------- .nv.info                  --------------------------
	.section	.nv.info,"",@"SHT_CUDA_INFO"
	.align	4


	//----- nvinfo : EIATTR_REGCOUNT
	.align		4
        /*0000*/ 	.byte	0x04, 0x2f
        /*0002*/ 	.short	(.L_50 - .L_49)
	.align		4
.L_49:
        /*0004*/ 	.word	index@(_ZN2at6native30max_unpooling2d_forward_kernelIhEEvlPKT_PKllllllPS2_)
        /*0008*/ 	.word	0x00000020


	//----- nvinfo : EIATTR_FRAME_SIZE
	.align		4
.L_50:
        /*000c*/ 	.byte	0x04, 0x11
        /*000e*/ 	.short	(.L_52 - .L_51)
	.align		4
.L_51:
        /*0010*/ 	.word	index@($__internal_44_$__cuda_sm20_div_s64)
        /*0014*/ 	.word	0x00000000


	//----- nvinfo : EIATTR_FRAME_SIZE
	.align		4
.L_52:
        /*0018*/ 	.byte	0x04, 0x11
        /*001a*/ 	.short	(.L_54 - .L_53)
	.align		4
.L_53:
        /*001c*/ 	.word	index@(_ZN2at6native30max_unpooling2d_forward_kernelIhEEvlPKT_PKllllllPS2_)
        /*0020*/ 	.word	0x00000000


	//----- nvinfo : EIATTR_REGCOUNT
	.align		4
.L_54:
        /*0024*/ 	.byte	0x04, 0x2f
        /*0026*/ 	.short	(.L_56 - .L_55)
	.align		4
.L_55:
        /*0028*/ 	.word	index@(_ZN2at6native30max_unpooling2d_forward_kernelIaEEvlPKT_PKllllllPS2_)
        /*002c*/ 	.word	0x00000020


	//----- nvinfo : EIATTR_FRAME_SIZE
	.align		4
.L_56:
        /*0030*/ 	.byte	0x04, 0x11
        /*0032*/ 	.short	(.L_58 - .L_57)
	.align		4
.L_57:
        /*0034*/ 	.word	index@($__internal_43_$__cuda_sm20_div_s64)
        /*0038*/ 	.word	0x00000000


	//----- nvinfo : EIATTR_FRAME_SIZE
	.align		4
.L_58:
        /*003c*/ 	.byte	0x04, 0x11
        /*003e*/ 	.short	(.L_60 - .L_59)
	.align		4
.L_59:
        /*0040*/ 	.word	index@(_ZN2at6native30max_unpooling2d_forward_kernelIaEEvlPKT_PKllllllPS2_)
        /*0044*/ 	.word	0x00000000


	//----- nvinfo : EIATTR_REGCOUNT
	.align		4
.L_60:
        /*0048*/ 	.byte	0x04, 0x2f
        /*004a*/ 	.short	(.L_62 - .L_61)
	.align		4
.L_61:
        /*004c*/ 	.word	index@(_ZN2at6native30max_unpooling2d_forward_kernelIiEEvlPKT_PKllllllPS2_)
        /*0050*/ 	.word	0x00000020


	//----- nvinfo : EIATTR_FRAME_SIZE
	.align		4
.L_62:
        /*0054*/ 	.byte	0x04, 0x11
        /*0056*/ 	.short	(.L_64 - .L_63)
	.align		4
.L_63:
        /*0058*/ 	.word	index@($__internal_42_$__cuda_sm20_div_s64)
        /*005c*/ 	.word	0x00000000


	//----- nvinfo : EIATTR_FRAME_SIZE
	.align		4
.L_64:
        /*0060*/ 	.byte	0x04, 0x11
        /*0062*/ 	.short	(.L_66 - .L_65)
	.align		4
.L_65:
        /*0064*/ 	.word	index@(_ZN2at6native30max_unpooling2d_forward_kernelIiEEvlPKT_PKllllllPS2_)
        /*0068*/ 	.word	0x00000000


	//----- nvinfo : EIATTR_REGCOUNT
	.align		4
.L_66:
        /*006c*/ 	.byte	0x04, 0x2f
        /*006e*/ 	.short	(.L_68 - .L_67)
	.align		4
.L_67:
        /*0070*/ 	.word	index@(_ZN2at6native30max_unpooling2d_forward_kernelIlEEvlPKT_PKllllllPS2_)
        /*0074*/ 	.word	0x00000020


	//----- nvinfo : EIATTR_FRAME_SIZE
	.align		4
.L_68:
        /*0078*/ 	.byte	0x04, 0x11
        /*007a*/ 	.short	(.L_70 - .L_69)
	.align		4
.L_69:
        /*007c*/ 	.word	index@($__internal_41_$__cuda_sm20_div_s64)
        /*0080*/ 	.word	0x00000000


	//----- nvinfo : EIATTR_FRAME_SIZE
	.align		4
.L_70:
        /*0084*/ 	.byte	0x04, 0x11
        /*0086*/ 	.short	(.L_72 - .L_71)
	.align		4
.L_71:
        /*0088*/ 	.word	index@(_ZN2at6native30max_unpooling2d_forward_kernelIlEEvlPKT_PKllllllPS2_)
        /*008c*/ 	.word	0x00000000


	//----- nvinfo : EIATTR_REGCOUNT
	.align		4
.L_72:
        /*0090*/ 	.byte	0x04, 0x2f
        /*0092*/ 	.short	(.L_74 - .L_73)
	.align		4
.L_73:
        /*0094*/ 	.word	index@(_ZN2at6native30max_unpooling2d_forward_kernelIsEEvlPKT_PKllllllPS2_)
        /*0098*/ 	.word	0x00000020


	//----- nvinfo : EIATTR_FRAME_SIZE
	.align		4
.L_74:
        /*009c*/ 	.byte	0x04, 0x11
        /*009e*/ 	.short	(.L_76 - .L_75)
	.align		4
.L_75:
        /*00a0*/ 	.word	index@($__internal_40_$__cuda_sm20_div_s64)
        /*00a4*/ 	.word	0x00000000


	//----- nvinfo : EIATTR_FRAME_SIZE
	.align		4
.L_76:
        /*00a8*/ 	.byte	0x04, 0x11
        /*00aa*/ 	.short	(.L_78 - .L_77)
	.align		4
.L_77:
        /*00ac*/ 	.word	index@(_ZN2at6native30max_unpooling2d_forward_kernelIsEEvlPKT_PKllllllPS2_)
        /*00b0*/ 	.word	0x00000000


	//----- nvinfo : EIATTR_REGCOUNT
	.align		4
.L_78:
        /*00b4*/ 	.byte	0x04, 0x2f
        /*00b6*/ 	.short	(.L_80 - .L_79)
	.align		4
.L_79:
        /*00b8*/ 	.word	index@(_ZN2at6native30max_unpooling2d_forward_kernelIdEEvlPKT_PKllllllPS2_)
        /*00bc*/ 	.word	0x00000020


	//----- nvinfo : EIATTR_FRAME_SIZE
	.align		4
.L_80:
        /*00c0*/ 	.byte	0x04, 0x11
        /*00c2*/ 	.short	(.L_82 - .L_81)
	.align		4
.L_81:
        /*00c4*/ 	.word	index@($__internal_39_$__cuda_sm20_div_s64)
        /*00c8*/ 	.word	0x00000000


	//----- nvinfo : EIATTR_FRAME_SIZE
	.align		4
.L_82:
        /*00cc*/ 	.byte	0x04, 0x11
        /*00ce*/ 	.short	(.L_84 - .L_83)
	.align		4
.L_83:
        /*00d0*/ 	.word	index@(_ZN2at6native30max_unpooling2d_forward_kernelIdEEvlPKT_PKllllllPS2_)
        /*00d4*/ 	.word	0x00000000


	//----- nvinfo : EIATTR_REGCOUNT
	.align		4
.L_84:
        /*00d8*/ 	.byte	0x04, 0x2f
        /*00da*/ 	.short	(.L_86 - .L_85)
	.align		4
.L_85:
        /*00dc*/ 	.word	index@(_ZN2at6native30max_unpooling2d_forward_kernelIfEEvlPKT_PKllllllPS2_)
        /*00e0*/ 	.word	0x00000020


	//----- nvinfo : EIATTR_FRAME_SIZE
	.align		4
.L_86:
        /*00e4*/ 	.byte	0x04, 0x11
        /*00e6*/ 	.short	(.L_88 - .L_87)
	.align		4
.L_87:
        /*00e8*/ 	.word	index@($__internal_38_$__cuda_sm20_div_s64)
        /*00ec*/ 	.word	0x00000000


	//----- nvinfo : EIATTR_FRAME_SIZE
	.align		4
.L_88:
        /*00f0*/ 	.byte	0x04, 0x11
        /*00f2*/ 	.short	(.L_90 - .L_89)
	.align		4
.L_89:
        /*00f4*/ 	.word	index@(_ZN2at6native30max_unpooling2d_forward_kernelIfEEvlPKT_PKllllllPS2_)
        /*00f8*/ 	.word	0x00000000


	//----- nvinfo : EIATTR_REGCOUNT
	.align		4
.L_90:
        /*00fc*/ 	.byte	0x04, 0x2f
        /*00fe*/ 	.short	(.L_92 - .L_91)
	.align		4
.L_91:
        /*0100*/ 	.word	index@(_ZN2at6native30max_unpooling2d_forward_kernelIN3c104HalfEEEvlPKT_PKllllllPS4_)
        /*0104*/ 	.word	0x00000020


	//----- nvinfo : EIATTR_FRAME_SIZE
	.align		4
.L_92:
        /*0108*/ 	.byte	0x04, 0x11
        /*010a*/ 	.short	(.L_94 - .L_93)
	.align		4
.L_93:
        /*010c*/ 	.word	index@($__internal_37_$__cuda_sm20_div_s64)
        /*0110*/ 	.word	0x00000000


	//----- nvinfo : EIATTR_FRAME_SIZE
	.align		4
.L_94:
        /*0114*/ 	.byte	0x04, 0x11
        /*0116*/ 	.short	(.L_96 - .L_95)
	.align		4
.L_95:
        /*0118*/ 	.word	index@(_ZN2at6native30max_unpooling2d_forward_kernelIN3c104HalfEEEvlPKT_PKllllllPS4_)
        /*011c*/ 	.word	0x00000000


	//----- nvinfo : EIATTR_REGCOUNT
	.align		4
.L_96:
        /*0120*/ 	.byte	0x04, 0x2f
        /*0122*/ 	.short	(.L_98 - .L_97)
	.align		4
.L_97:
        /*0124*/ 	.word	index@(_ZN2at6native30max_unpooling2d_forward_kernelIN3c108BFloat16EEEvlPKT_PKllllllPS4_)
        /*0128*/ 	.word	0x00000020


	//----- nvinfo : EIATTR_FRAME_SIZE
	.align		4
.L_98:
        /*012c*/ 	.byte	0x04, 0x11
        /*012e*/ 	.short	(.L_100 - .L_99)
	.align		4
.L_99:
        /*0130*/ 	.word	index@($__internal_36_$__cuda_sm20_div_s64)
        /*0134*/ 	.word	0x00000000


	//----- nvinfo : EIATTR_FRAME_SIZE
	.align		4
.L_100:
        /*0138*/ 	.byte	0x04, 0x11
        /*013a*/ 	.short	(.L_102 - .L_101)
	.align		4
.L_101:
        /*013c*/ 	.word	index@(_ZN2at6native30max_unpooling2d_forward_kernelIN3c108BFloat16EEEvlPKT_PKllllllPS4_)
        /*0140*/ 	.word	0x00000000


	//----- nvinfo : EIATTR_REGCOUNT
	.align		4
.L_102:
        /*0144*/ 	.byte	0x04, 0x2f
        /*0146*/ 	.short	(.L_104 - .L_103)
	.align		4
.L_103:
        /*0148*/ 	.word	index@(_ZN2at6native30max_unpooling3d_forward_kernelIhEEvNS_27GenericPackedTensorAccessorIKT_Lm4ENS_16DefaultPtrTraitsElEENS2_IKlLm4ES5_lEEPS3_llll)
        /*014c*/ 	.word	0x0000001a


	//----- nvinfo : EIATTR_FRAME_SIZE
	.align		4
.L_104:
        /*0150*/ 	.byte	0x04, 0x11
        /*0152*/ 	.short	(.L_106 - .L_105)
	.align		4
.L_105:
        /*0154*/ 	.word	index@($__internal_35_$__cuda_sm20_div_s64)
        /*0158*/ 	.word	0x00000000


	//----- nvinfo : EIATTR_FRAME_SIZE
	.align		4
.L_106:
        /*015c*/ 	.byte	0x04, 0x11
        /*015e*/ 	.short	(.L_108 - .L_107)
	.align		4
.L_107:
        /*0160*/ 	.word	index@(_ZN2at6native30max_unpooling3d_forward_kernelIhEEvNS_27GenericPackedTensorAccessorIKT_Lm4ENS_16DefaultPtrTraitsElEENS2_IKlLm4ES5_lEEPS3_llll)
        /*0164*/ 	.word	0x00000000


	//----- nvinfo : EIATTR_REGCOUNT
	.align		4
.L_108:
        /*0168*/ 	.byte	0x04, 0x2f
        /*016a*/ 	.short	(.L_110 - .L_109)
	.align		4
.L_109:
        /*016c*/ 	.word	index@(_ZN2at6native30max_unpooling3d_forward_kernelIaEEvNS_27GenericPackedTensorAccessorIKT_Lm4ENS_16DefaultPtrTraitsElEENS2_IKlLm4ES5_lEEPS3_llll)
        /*0170*/ 	.word	0x0000001a


	//----- nvinfo : EIATTR_FRAME_SIZE
	.align		4
.L_110:
        /*0174*/ 	.byte	0x04, 0x11
        /*0176*/ 	.short	(.L_112 - .L_111)
	.align		4
.L_111:
        /*0178*/ 	.word	index@($__internal_34_$__cuda_sm20_div_s64)
        /*017c*/ 	.word	0x00000000


	//----- nvinfo : EIATTR_FRAME_SIZE
	.align		4
.L_112:
        /*0180*/ 	.byte	0x04, 0x11
        /*0182*/ 	.short	(.L_114 - .L_113)
	.align		4
.L_113:
        /*0184*/ 	.word	index@(_ZN2at6native30max_unpooling3d_forward_kernelIaEEvNS_27GenericPackedTensorAccessorIKT_Lm4ENS_16DefaultPtrTraitsElEENS2_IKlLm4ES5_lEEPS3_llll)
        /*0188*/ 	.word	0x00000000


	//----- nvinfo : EIATTR_REGCOUNT
	.align		4
.L_114:
        /*018c*/ 	.byte	0x04, 0x2f
        /*018e*/ 	.short	(.L_116 - .L_115)
	.align		4
.L_115:
        /*0190*/ 	.word	index@(_ZN2at6native30max_unpooling3d_forward_kernelIiEEvNS_27GenericPackedTensorAccessorIKT_Lm4ENS_16DefaultPtrTraitsElEENS2_IKlLm4ES5_lEEPS3_llll)
        /*0194*/ 	.word	0x0000001a


	//----- nvinfo : EIATTR_FRAME_SIZE
	.align		4
.L_116:
        /*0198*/ 	.byte	0x04, 0x11
        /*019a*/ 	.short	(.L_118 - .L_117)
	.align		4
.L_117:
        /*019c*/ 	.word	index@($__internal_33_$__cuda_sm20_div_s64)
        /*01a0*/ 	.word	0x00000000


	//----- nvinfo : EIATTR_FRAME_SIZE
	.align		4
.L_118:
        /*01a4*/ 	.byte	0x04, 0x11
        /*01a6*/ 	.short	(.L_120 - .L_119)
	.align		4
.L_119:
        /*01a8*/ 	.word	index@(_ZN2at6native30max_unpooling3d_forward_kernelIiEEvNS_27GenericPackedTensorAccessorIKT_Lm4ENS_16DefaultPtrTraitsElEENS2_IKlLm4ES5_lEEPS3_llll)
        /*01ac*/ 	.word	0x00000000


	//----- nvinfo : EIATTR_REGCOUNT
	.align		4
.L_120:
        /*01b0*/ 	.byte	0x04, 0x2f
        /*01b2*/ 	.short	(.L_122 - .L_121)
	.align		4
.L_121:
        /*01b4*/ 	.word	index@(_ZN2at6native30max_unpooling3d_forward_kernelIlEEvNS_27GenericPackedTensorAccessorIKT_Lm4ENS_16DefaultPtrTraitsElEENS2_IKlLm4ES5_lEEPS3_llll)
        /*01b8*/ 	.word	0x0000001a


	//----- nvinfo : EIATTR_FRAME_SIZE
	.align		4
.L_122:
        /*01bc*/ 	.byte	0x04, 0x11
        /*01be*/ 	.short	(.L_124 - .L_123)
	.align		4
.L_123:
        /*01c0*/ 	.word	index@($__internal_32_$__cuda_sm20_div_s64)
        /*01c4*/ 	.word	0x00000000


	//----- nvinfo : EIATTR_FRAME_SIZE
	.align		4
.L_124:
        /*01c8*/ 	.byte	0x04, 0x11
        /*01ca*/ 	.short	(.L_126 - .L_125)
	.align		4
.L_125:
        /*01cc*/ 	.word	index@(_ZN2at6native30max_unpooling3d_forward_kernelIlEEvNS_27GenericPackedTensorAccessorIKT_Lm4ENS_16DefaultPtrTraitsElEENS2_IKlLm4ES5_lEEPS3_llll)
        /*01d0*/ 	.word	0x00000000


	//----- nvinfo : EIATTR_REGCOUNT
	.align		4
.L_126:
        /*01d4*/ 	.byte	0x04, 0x2f
        /*01d6*/ 	.short	(.L_128 - .L_127)
	.align		4
.L_127:
        /*01d8*/ 	.word	index@(_ZN2at6native30max_unpooling3d_forward_kernelIsEEvNS_27GenericPackedTensorAccessorIKT_Lm4ENS_16DefaultPtrTraitsElEENS2_IKlLm4ES5_lEEPS3_llll)
        /*01dc*/ 	.word	0x0000001a


	//----- nvinfo : EIATTR_FRAME_SIZE
	.align		4
.L_128:
        /*01e0*/ 	.byte	0x04, 0x11
        /*01e2*/ 	.short	(.L_130 - .L_129)
	.align		4
.L_129:
        /*01e4*/ 	.word	index@($__internal_31_$__cuda_sm20_div_s64)
        /*01e8*/ 	.word	0x00000000


	//----- nvinfo : EIATTR_FRAME_SIZE
	.align		4
.L_130:
        /*01ec*/ 	.byte	0x04, 0x11
        /*01ee*/ 	.short	(.L_132 - .L_131)
	.align		4
.L_131:
        /*01f0*/ 	.word	index@(_ZN2at6native30max_unpooling3d_forward_kernelIsEEvNS_27GenericPackedTensorAccessorIKT_Lm4ENS_16DefaultPtrTraitsElEENS2_IKlLm4ES5_lEEPS3_llll)
        /*01f4*/ 	.word	0x00000000


	//----- nvinfo : EIATTR_REGCOUNT
	.align		4
.L_132:
        /*01f8*/ 	.byte	0x04, 0x2f
        /*01fa*/ 	.short	(.L_134 - .L_133)
	.align		4
.L_133:
        /*01fc*/ 	.word	index@(_ZN2at6native30max_unpooling3d_forward_kernelIdEEvNS_27GenericPackedTensorAccessorIKT_Lm4ENS_16DefaultPtrTraitsElEENS2_IKlLm4ES5_lEEPS3_llll)
        /*0200*/ 	.word	0x0000001a


	//----- nvinfo : EIATTR_FRAME_SIZE
	.align		4
.L_134:
        /*0204*/ 	.byte	0x04, 0x11
        /*0206*/ 	.short	(.L_136 - .L_135)
	.align		4
.L_135:
        /*0208*/ 	.word	index@($__internal_30_$__cuda_sm20_div_s64)
        /*020c*/ 	.word	0x00000000


	//----- nvinfo : EIATTR_FRAME_SIZE
	.align		4
.L_136:
        /*0210*/ 	.byte	0x04, 0x11
        /*0212*/ 	.short	(.L_138 - .L_137)
	.align		4
.L_137:
        /*0214*/ 	.word	index@(_ZN2at6native30max_unpooling3d_forward_kernelIdEEvNS_27GenericPackedTensorAccessorIKT_Lm4ENS_16DefaultPtrTraitsElEENS2_IKlLm4ES5_lEEPS3_llll)
        /*0218*/ 	.word	0x00000000


	//----- nvinfo : EIATTR_REGCOUNT
	.align		4
.L_138:
        /*021c*/ 	.byte	0x04, 0x2f
        /*021e*/ 	.short	(.L_140 - .L_139)
	.align		4
.L_139:
        /*0220*/ 	.word	index@(_ZN2at6native30max_unpooling3d_forward_kernelIfEEvNS_27GenericPackedTensorAccessorIKT_Lm4ENS_16DefaultPtrTraitsElEENS2_IKlLm4ES5_lEEPS3_llll)
        /*0224*/ 	.word	0x0000001a


	//----- nvinfo : EIATTR_FRAME_SIZE
	.align		4
.L_140:
        /*0228*/ 	.byte	0x04, 0x11
        /*022a*/ 	.short	(.L_142 - .L_141)
	.align		4
.L_141:
        /*022c*/ 	.word	index@($__internal_29_$__cuda_sm20_div_s64)
        /*0230*/ 	.word	0x00000000


	//----- nvinfo : EIATTR_FRAME_SIZE
	.align		4
.L_142:
        /*0234*/ 	.byte	0x04, 0x11
        /*0236*/ 	.short	(.L_144 - .L_143)
	.align		4
.L_143:
        /*0238*/ 	.word	index@(_ZN2at6native30max_unpooling3d_forward_kernelIfEEvNS_27GenericPackedTensorAccessorIKT_Lm4ENS_16DefaultPtrTraitsElEENS2_IKlLm4ES5_lEEPS3_llll)
        /*023c*/ 	.word	0x00000000


	//----- nvinfo : EIATTR_REGCOUNT
	.align		4
.L_144:
        /*0240*/ 	.byte	0x04, 0x2f
        /*0242*/ 	.short	(.L_146 - .L_145)
	.align		4
.L_145:
        /*0244*/ 	.word	index@(_ZN2at6native30max_unpooling3d_forward_kernelIN3c104HalfEEEvNS_27GenericPackedTensorAccessorIKT_Lm4ENS_16DefaultPtrTraitsElEENS4_IKlLm4ES7_lEEPS5_llll)
        /*0248*/ 	.word	0x0000001a


	//----- nvinfo : EIATTR_FRAME_SIZE
	.align		4
.L_146:
        /*024c*/ 	.byte	0x04, 0x11
        /*024e*/ 	.short	(.L_148 - .L_147)
	.align		4
.L_147:
        /*0250*/ 	.word	index@($__internal_28_$__cuda_sm20_div_s64)
        /*0254*/ 	.word	0x00000000


	//----- nvinfo : EIATTR_FRAME_SIZE
	.align		4
.L_148:
        /*0258*/ 	.byte	0x04, 0x11
        /*025a*/ 	.short	(.L_150 - .L_149)
	.align		4
.L_149:
        /*025c*/ 	.word	index@(_ZN2at6native30max_unpooling3d_forward_kernelIN3c104HalfEEEvNS_27GenericPackedTensorAccessorIKT_Lm4ENS_16DefaultPtrTraitsElEENS4_IKlLm4ES7_lEEPS5_llll)
        /*0260*/ 	.word	0x00000000


	//----- nvinfo : EIATTR_REGCOUNT
	.align		4
.L_150:
        /*0264*/ 	.byte	0x04, 0x2f
        /*0266*/ 	.short	(.L_152 - .L_151)
	.align		4
.L_151:
        /*0268*/ 	.word	index@(_ZN2at6native30max_unpooling3d_forward_kernelIN3c108BFloat16EEEvNS_27GenericPackedTensorAccessorIKT_Lm4ENS_16DefaultPtrTraitsElEENS4_IKlLm4ES7_lEEPS5_llll)
        /*026c*/ 	.word	0x0000001a


	//----- nvinfo : EIATTR_FRAME_SIZE
	.align		4
.L_152:
        /*0270*/ 	.byte	0x04, 0x11
        /*0272*/ 	.short	(.L_154 - .L_153)
	.align		4
.L_153:
        /*0274*/ 	.word	index@($__internal_27_$__cuda_sm20_div_s64)
        /*0278*/ 	.word	0x00000000


	//----- nvinfo : EIATTR_FRAME_SIZE
	.align		4
.L_154:
        /*027c*/ 	.byte	0x04, 0x11
        /*027e*/ 	.short	(.L_156 - .L_155)
	.align		4
.L_155:
        /*0280*/ 	.word	index@(_ZN2at6native30max_unpooling3d_forward_kernelIN3c108BFloat16EEEvNS_27GenericPackedTensorAccessorIKT_Lm4ENS_16DefaultPtrTraitsElEENS4_IKlLm4ES7_lEEPS5_llll)
        /*0284*/ 	.word	0x00000000


	//----- nvinfo : EIATTR_REGCOUNT
	.align		4
.L_156:
        /*0288*/ 	.byte	0x04, 0x2f
        /*028a*/ 	.short	(.L_158 - .L_157)
	.align		4
.L_157:
        /*028c*/ 	.word	index@(_ZN2at6native31max_unpooling2d_backward_kernelIhEEvlPKT_PKllllllPS2_)
        /*0290*/ 	.word	0x00000022


	//----- nvinfo : EIATTR_FRAME_SIZE
	.align		4
.L_158:
        /*0294*/ 	.byte	0x04, 0x11
        /*0296*/ 	.short	(.L_160 - .L_159)
	.align		4
.L_159:
        /*0298*/ 	.word	index@($__internal_26_$__cuda_sm20_div_u64)
        /*029c*/ 	.word	0x00000000


	//----- nvinfo : EIATTR_FRAME_SIZE
	.align		4
.L_160:
        /*02a0*/ 	.byte	0x04, 0x11
        /*02a2*/ 	.short	(.L_162 - .L_161)
	.align		4
.L_161:
        /*02a4*/ 	.word	index@($__internal_25_$__cuda_sm20_div_s64)
        /*02a8*/ 	.word	0x00000000


	//----- nvinfo : EIATTR_FRAME_SIZE
	.align		4
.L_162:
        /*02ac*/ 	.byte	0x04, 0x11
        /*02ae*/ 	.short	(.L_164 - .L_163)
	.align		4
.L_163:
        /*02b0*/ 	.word	index@(_ZN2at6native31max_unpooling2d_backward_kernelIhEEvlPKT_PKllllllPS2_)
        /*02b4*/ 	.word	0x00000000


	//----- nvinfo : EIATTR_REGCOUNT
	.align		4
.L_164:
        /*02b8*/ 	.byte	0x04, 0x2f
        /*02ba*/ 	.short	(.L_166 - .L_165)
	.align		4
.L_165:
        /*02bc*/ 	.word	index@(_ZN2at6native31max_unpooling2d_backward_kernelIaEEvlPKT_PKllllllPS2_)
        /*02c0*/ 	.word	0x00000022


	//----- nvinfo : EIATTR_FRAME_SIZE
	.align		4
.L_166:
        /*02c4*/ 	.byte	0x04, 0x11
        /*02c6*/ 	.short	(.L_168 - .L_167)
	.align		4
.L_167:
        /*02c8*/ 	.word	index@($__internal_24_$__cuda_sm20_div_u64)
        /*02cc*/ 	.word	0x00000000


	//----- nvinfo : EIATTR_FRAME_SIZE
	.align		4
.L_168:
        /*02d0*/ 	.byte	0x04, 0x11
        /*02d2*/ 	.short	(.L_170 - .L_169)
	.align		4
.L_169:
        /*02d4*/ 	.word	index@($__internal_23_$__cuda_sm20_div_s64)
        /*02d8*/ 	.word	0x00000000


	//----- nvinfo : EIATTR_FRAME_SIZE
	.align		4
.L_170:
        /*02dc*/ 	.byte	0x04, 0x11
        /*02de*/ 	.short	(.L_172 - .L_171)
	.align		4
.L_171:
        /*02e0*/ 	.word	index@(_ZN2at6native31max_unpooling2d_backward_kernelIaEEvlPKT_PKllllllPS2_)
        /*02e4*/ 	.word	0x00000000


	//----- nvinfo : EIATTR_REGCOUNT
	.align		4
.L_172:
        /*02e8*/ 	.byte	0x04, 0x2f
        /*02ea*/ 	.short	(.L_174 - .L_173)
	.align		4
.L_173:
        /*02ec*/ 	.word	index@(_ZN2at6native31max_unpooling2d_backward_kernelIiEEvlPKT_PKllllllPS2_)
        /*02f0*/ 	.word	0x00000020


	//----- nvinfo : EIATTR_FRAME_SIZE
	.align		4
.L_174:
        /*02f4*/ 	.byte	0x04, 0x11
        /*02f6*/ 	.short	(.L_176 - .L_175)
	.align		4
.L_175:
        /*02f8*/ 	.word	index@($__internal_22_$__cuda_sm20_div_u64)
        /*02fc*/ 	.word	0x00000000


	//----- nvinfo : EIATTR_FRAME_SIZE
	.align		4
.L_176:
        /*0300*/ 	.byte	0x04, 0x11
        /*0302*/ 	.short	(.L_178 - .L_177)
	.align		4
.L_177:
        /*0304*/ 	.word	index@($__internal_21_$__cuda_sm20_div_s64)
        /*0308*/ 	.word	0x00000000


	//----- nvinfo : EIATTR_FRAME_SIZE
	.align		4
.L_178:
        /*030c*/ 	.byte	0x04, 0x11
        /*030e*/ 	.short	(.L_180 - .L_179)
	.align		4
.L_179:
        /*0310*/ 	.word	index@(_ZN2at6native31max_unpooling2d_backward_kernelIiEEvlPKT_PKllllllPS2_)
        /*0314*/ 	.word	0x00000000


	//----- nvinfo : EIATTR_REGCOUNT
	.align		4
.L_180:
        /*0318*/ 	.byte	0x04, 0x2f
        /*031a*/ 	.short	(.L_182 - .L_181)
	.align		4
.L_181:
        /*031c*/ 	.word	index@(_ZN2at6native31max_unpooling2d_backward_kernelIlEEvlPKT_PKllllllPS2_)
        /*0320*/ 	.word	0x00000024


	//----- nvinfo : EIATTR_FRAME_SIZE
	.align		4
.L_182:
        /*0324*/ 	.byte	0x04, 0x11
        /*0326*/ 	.short	(.L_184 - .L_183)
	.align		4
.L_183:
        /*0328*/ 	.word	index@($__internal_20_$__cuda_sm20_div_u64)
        /*032c*/ 	.word	0x00000000


	//----- nvinfo : EIATTR_FRAME_SIZE
	.align		4
.L_184:
        /*0330*/ 	.byte	0x04, 0x11
        /*0332*/ 	.short	(.L_186 - .L_185)
	.align		4
.L_185:
        /*0334*/ 	.word	index@($__internal_19_$__cuda_sm20_div_s64)
        /*0338*/ 	.word	0x00000000


	//----- nvinfo : EIATTR_FRAME_SIZE
	.align		4
.L_186:
        /*033c*/ 	.byte	0x04, 0x11
        /*033e*/ 	.short	(.L_188 - .L_187)
	.align		4
.L_187:
        /*0340*/ 	.word	index@(_ZN2at6native31max_unpooling2d_backward_kernelIlEEvlPKT_PKllllllPS2_)
        /*0344*/ 	.word	0x00000000


	//----- nvinfo : EIATTR_REGCOUNT
	.align		4
.L_188:
        /*0348*/ 	.byte	0x04, 0x2f
        /*034a*/ 	.short	(.L_190 - .L_189)
	.align		4
.L_189:
        /*034c*/ 	.word	index@(_ZN2at6native31max_unpooling2d_backward_kernelIsEEvlPKT_PKllllllPS2_)
        /*0350*/ 	.word	0x00000020


	//----- nvinfo : EIATTR_FRAME_SIZE
	.align		4
.L_190:
        /*0354*/ 	.byte	0x04, 0x11
        /*0356*/ 	.short	(.L_192 - .L_191)
	.align		4
.L_191:
        /*0358*/ 	.word	index@($__internal_18_$__cuda_sm20_div_u64)
        /*035c*/ 	.word	0x00000000


	//----- nvinfo : EIATTR_FRAME_SIZE
	.align		4
.L_192:
        /*0360*/ 	.byte	0x04, 0x11
        /*0362*/ 	.short	(.L_194 - .L_193)
	.align		4
.L_193:
        /*0364*/ 	.word	index@($__internal_17_$__cuda_sm20_div_s64)
        /*0368*/ 	.word	0x00000000


	//----- nvinfo : EIATTR_FRAME_SIZE
	.align		4
.L_194:
        /*036c*/ 	.byte	0x04, 0x11
        /*036e*/ 	.short	(.L_196 - .L_195)
	.align		4
.L_195:
        /*0370*/ 	.word	index@(_ZN2at6native31max_unpooling2d_backward_kernelIsEEvlPKT_PKllllllPS2_)
        /*0374*/ 	.word	0x00000000


	//----- nvinfo : EIATTR_REGCOUNT
	.align		4
.L_196:
        /*0378*/ 	.byte	0x04, 0x2f
        /*037a*/ 	.short	(.L_198 - .L_197)
	.align		4
.L_197:
        /*037c*/ 	.word	index@(_ZN2at6native31max_unpooling2d_backward_kernelIdEEvlPKT_PKllllllPS2_)
        /*0380*/ 	.word	0x00000024


	//----- nvinfo : EIATTR_FRAME_SIZE
	.align		4
.L_198:
        /*0384*/ 	.byte	0x04, 0x11
        /*0386*/ 	.short	(.L_200 - .L_199)
	.align		4
.L_199:
        /*0388*/ 	.word	index@($__internal_16_$__cuda_sm20_div_u64)
        /*038c*/ 	.word	0x00000000


	//----- nvinfo : EIATTR_FRAME_SIZE
	.align		4
.L_200:
        /*0390*/ 	.byte	0x04, 0x11
        /*0392*/ 	.short	(.L_202 - .L_201)
	.align		4
.L_201:
        /*0394*/ 	.word	index@($__internal_15_$__cuda_sm20_div_s64)
        /*0398*/ 	.word	0x00000000


	//----- nvinfo : EIATTR_FRAME_SIZE
	.align		4
.L_202:
        /*039c*/ 	.byte	0x04, 0x11
        /*039e*/ 	.short	(.L_204 - .L_203)
	.align		4
.L_203:
        /*03a0*/ 	.word	index@(_ZN2at6native31max_unpooling2d_backward_kernelIdEEvlPKT_PKllllllPS2_)
        /*03a4*/ 	.word	0x00000000


	//----- nvinfo : EIATTR_REGCOUNT
	.align		4
.L_204:
        /*03a8*/ 	.byte	0x04, 0x2f
        /*03aa*/ 	.short	(.L_206 - .L_205)
	.align		4
.L_205:
        /*03ac*/ 	.word	index@(_ZN2at6native31max_unpooling2d_backward_kernelIfEEvlPKT_PKllllllPS2_)
        /*03b0*/ 	.word	0x00000020


	//----- nvinfo : EIATTR_FRAME_SIZE
	.align		4
.L_206:
        /*03b4*/ 	.byte	0x04, 0x11
        /*03b6*/ 	.short	(.L_208 - .L_207)
	.align		4
.L_207:
        /*03b8*/ 	.word	index@($__internal_14_$__cuda_sm20_div_u64)
        /*03bc*/ 	.word	0x00000000


	//----- nvinfo : EIATTR_FRAME_SIZE
	.align		4
.L_208:
        /*03c0*/ 	.byte	0x04, 0x11
        /*03c2*/ 	.short	(.L_210 - .L_209)
	.align		4
.L_209:
        /*03c4*/ 	.word	index@($__internal_13_$__cuda_sm20_div_s64)
        /*03c8*/ 	.word	0x00000000


	//----- nvinfo : EIATTR_FRAME_SIZE
	.align		4
.L_210:
        /*03cc*/ 	.byte	0x04, 0x11
        /*03ce*/ 	.short	(.L_212 - .L_211)
	.align		4
.L_211:
        /*03d0*/ 	.word	index@(_ZN2at6native31max_unpooling2d_backward_kernelIfEEvlPKT_PKllllllPS2_)
        /*03d4*/ 	.word	0x00000000


	//----- nvinfo : EIATTR_REGCOUNT
	.align		4
.L_212:
        /*03d8*/ 	.byte	0x04, 0x2f
        /*03da*/ 	.short	(.L_214 - .L_213)
	.align		4
.L_213:
        /*03dc*/ 	.word	index@(_ZN2at6native31max_unpooling2d_backward_kernelIN3c104HalfEEEvlPKT_PKllllllPS4_)
        /*03e0*/ 	.word	0x00000020


	//----- nvinfo : EIATTR_FRAME_SIZE
	.align		4
.L_214:
        /*03e4*/ 	.byte	0x04, 0x11
        /*03e6*/ 	.short	(.L_216 - .L_215)
	.align		4
.L_215:
        /*03e8*/ 	.word	index@($__internal_12_$__cuda_sm20_div_u64)
        /*03ec*/ 	.word	0x00000000


	//----- nvinfo : EIATTR_FRAME_SIZE
	.align		4
.L_216:
        /*03f0*/ 	.byte	0x04, 0x11
        /*03f2*/ 	.short	(.L_218 - .L_217)
	.align		4
.L_217:
        /*03f4*/ 	.word	index@($__internal_11_$__cuda_sm20_div_s64)
        /*03f8*/ 	.word	0x00000000


	//----- nvinfo : EIATTR_FRAME_SIZE
	.align		4
.L_218:
        /*03fc*/ 	.byte	0x04, 0x11
        /*03fe*/ 	.short	(.L_220 - .L_219)
	.align		4
.L_219:
        /*0400*/ 	.word	index@(_ZN2at6native31max_unpooling2d_backward_kernelIN3c104HalfEEEvlPKT_PKllllllPS4_)
        /*0404*/ 	.word	0x00000000


	//----- nvinfo : EIATTR_REGCOUNT
	.align		4
.L_220:
        /*0408*/ 	.byte	0x04, 0x2f
        /*040a*/ 	.short	(.L_222 - .L_221)
	.align		4
.L_221:
        /*040c*/ 	.word	index@(_ZN2at6native31max_unpooling2d_backward_kernelIN3c108BFloat16EEEvlPKT_PKllllllPS4_)
        /*0410*/ 	.word	0x00000020


	//----- nvinfo : EIATTR_FRAME_SIZE
	.align		4
.L_222:
        /*0414*/ 	.byte	0x04, 0x11
        /*0416*/ 	.short	(.L_224 - .L_223)
	.align		4
.L_223:
        /*0418*/ 	.word	index@($__internal_10_$__cuda_sm20_div_u64)
        /*041c*/ 	.word	0x00000000


	//----- nvinfo : EIATTR_FRAME_SIZE
	.align		4
.L_224:
        /*0420*/ 	.byte	0x04, 0x11
        /*0422*/ 	.short	(.L_226 - .L_225)
	.align		4
.L_225:
        /*0424*/ 	.word	index@($__internal_9_$__cuda_sm20_div_s64)
        /*0428*/ 	.word	0x00000000


	//----- nvinfo : EIATTR_FRAME_SIZE
	.align		4
.L_226:
        /*042c*/ 	.byte	0x04, 0x11
        /*042e*/ 	.short	(.L_228 - .L_227)
	.align		4
.L_227:
        /*0430*/ 	.word	index@(_ZN2at6native31max_unpooling2d_backward_kernelIN3c108BFloat16EEEvlPKT_PKllllllPS4_)
        /*0434*/ 	.word	0x00000000


	//----- nvinfo : EIATTR_REGCOUNT
	.align		4
.L_228:
        /*0438*/ 	.byte	0x04, 0x2f
        /*043a*/ 	.short	(.L_230 - .L_229)
	.align		4
.L_229:
        /*043c*/ 	.word	index@(_ZN2at6native31max_unpooling3d_backward_kernelIhEEvPKT_lllNS_27GenericPackedTensorAccessorIlLm4ENS_16DefaultPtrTraitsElEENS5_IS2_Lm4ES6_lEEi)
        /*0440*/ 	.word	0x00000012


	//----- nvinfo : EIATTR_FRAME_SIZE
	.align		4
.L_230:
        /*0444*/ 	.byte	0x04, 0x11
        /*0446*/ 	.short	(.L_232 - .L_231)
	.align		4
.L_231:
        /*0448*/ 	.word	index@($__internal_8_$__cuda_sm20_div_s64)
        /*044c*/ 	.word	0x00000000


	//----- nvinfo : EIATTR_FRAME_SIZE
	.align		4
.L_232:
        /*0450*/ 	.byte	0x04, 0x11
        /*0452*/ 	.short	(.L_234 - .L_233)
	.align		4
.L_233:
        /*0454*/ 	.word	index@(_ZN2at6native31max_unpooling3d_backward_kernelIhEEvPKT_lllNS_27GenericPackedTensorAccessorIlLm4ENS_16DefaultPtrTraitsElEENS5_IS2_Lm4ES6_lEEi)
        /*0458*/ 	.word	0x00000000


	//----- nvinfo : EIATTR_REGCOUNT
	.align		4
.L_234:
        /*045c*/ 	.byte	0x04, 0x2f
        /*045e*/ 	.short	(.L_236 - .L_235)
	.align		4
.L_235:
        /*0460*/ 	.word	index@(_ZN2at6native31max_unpooling3d_backward_kernelIaEEvPKT_lllNS_27GenericPackedTensorAccessorIlLm4ENS_16DefaultPtrTraitsElEENS5_IS2_Lm4ES6_lEEi)
        /*0464*/ 	.word	0x00000012


	//----- nvinfo : EIATTR_FRAME_SIZE
	.align		4
.L_236:
        /*0468*/ 	.byte	0x04, 0x11
        /*046a*/ 	.short	(.L_238 - .L_237)
	.align		4
.L_237:
        /*046c*/ 	.word	index@($__internal_7_$__cuda_sm20_div_s64)
        /*0470*/ 	.word	0x00000000


	//----- nvinfo : EIATTR_FRAME_SIZE
	.align		4
.L_238:
        /*0474*/ 	.byte	0x04, 0x11
        /*0476*/ 	.short	(.L_240 - .L_239)
	.align		4
.L_239:
        /*0478*/ 	.word	index@(_ZN2at6native31max_unpooling3d_backward_kernelIaEEvPKT_lllNS_27GenericPackedTensorAccessorIlLm4ENS_16DefaultPtrTraitsElEENS5_IS2_Lm4ES6_lEEi)
        /*047c*/ 	.word	0x00000000


	//----- nvinfo : EIATTR_REGCOUNT
	.align		4
.L_240:
        /*0480*/ 	.byte	0x04, 0x2f
        /*0482*/ 	.short	(.L_242 - .L_241)
	.align		4
.L_241:
        /*0484*/ 	.word	index@(_ZN2at6native31max_unpooling3d_backward_kernelIiEEvPKT_lllNS_27GenericPackedTensorAccessorIlLm4ENS_16DefaultPtrTraitsElEENS5_IS2_Lm4ES6_lEEi)
        /*0488*/ 	.word	0x00000012


	//----- nvinfo : EIATTR_FRAME_SIZE
	.align		4
.L_242:
        /*048c*/ 	.byte	0x04, 0x11
        /*048e*/ 	.short	(.L_244 - .L_243)
	.align		4
.L_243:
        /*0490*/ 	.word	index@($__internal_6_$__cuda_sm20_div_s64)
        /*0494*/ 	.word	0x00000000


	//----- nvinfo : EIATTR_FRAME_SIZE
	.align		4
.L_244:
        /*0498*/ 	.byte	0x04, 0x11
        /*049a*/ 	.short	(.L_246 - .L_245)
	.align		4
.L_245:
        /*049c*/ 	.word	index@(_ZN2at6native31max_unpooling3d_backward_kernelIiEEvPKT_lllNS_27GenericPackedTensorAccessorIlLm4ENS_16DefaultPtrTraitsElEENS5_IS2_Lm4ES6_lEEi)
        /*04a0*/ 	.word	0x00000000


	//----- nvinfo : EIATTR_REGCOUNT
	.align		4
.L_246:
        /*04a4*/ 	.byte	0x04, 0x2f
        /*04a6*/ 	.short	(.L_248 - .L_247)
	.align		4
.L_247:
        /*04a8*/ 	.word	index@(_ZN2at6native31max_unpooling3d_backward_kernelIlEEvPKT_lllNS_27GenericPackedTensorAccessorIlLm4ENS_16DefaultPtrTraitsElEENS5_IS2_Lm4ES6_lEEi)
        /*04ac*/ 	.word	0x00000012


	//----- nvinfo : EIATTR_FRAME_SIZE
	.align		4
.L_248:
        /*04b0*/ 	.byte	0x04, 0x11
        /*04b2*/ 	.short	(.L_250 - .L_249)
	.align		4
.L_249:
        /*04b4*/ 	.word	index@($__internal_5_$__cuda_sm20_div_s64)
        /*04b8*/ 	.word	0x00000000


	//----- nvinfo : EIATTR_FRAME_SIZE
	.align		4
.L_250:
        /*04bc*/ 	.byte	0x04, 0x11
        /*04be*/ 	.short	(.L_252 - .L_251)
	.align		4
.L_251:
        /*04c0*/ 	.word	index@(_ZN2at6native31max_unpooling3d_backward_kernelIlEEvPKT_lllNS_27GenericPackedTensorAccessorIlLm4ENS_16DefaultPtrTraitsElEENS5_IS2_Lm4ES6_lEEi)
        /*04c4*/ 	.word	0x00000000


	//----- nvinfo : EIATTR_REGCOUNT
	.align		4
.L_252:
        /*04c8*/ 	.byte	0x04, 0x2f
        /*04ca*/ 	.short	(.L_254 - .L_253)
	.align		4
.L_253:
        /*04cc*/ 	.word	index@(_ZN2at6native31max_unpooling3d_backward_kernelIsEEvPKT_lllNS_27GenericPackedTensorAccessorIlLm4ENS_16DefaultPtrTraitsElEENS5_IS2_Lm4ES6_lEEi)
        /*04d0*/ 	.word	0x00000012


	//----- nvinfo : EIATTR_FRAME_SIZE
	.align		4
.L_254:
        /*04d4*/ 	.byte	0x04, 0x11
        /*04d6*/ 	.short	(.L_256 - .L_255)
	.align		4
.L_255:
        /*04d8*/ 	.word	index@($__internal_4_$__cuda_sm20_div_s64)
        /*04dc*/ 	.word	0x00000000


	//----- nvinfo : EIATTR_FRAME_SIZE
	.align		4
.L_256:
        /*04e0*/ 	.byte	0x04, 0x11
        /*04e2*/ 	.short	(.L_258 - .L_257)
	.align		4
.L_257:
        /*04e4*/ 	.word	index@(_ZN2at6native31max_unpooling3d_backward_kernelIsEEvPKT_lllNS_27GenericPackedTensorAccessorIlLm4ENS_16DefaultPtrTraitsElEENS5_IS2_Lm4ES6_lEEi)
        /*04e8*/ 	.word	0x00000000


	//----- nvinfo : EIATTR_REGCOUNT
	.align		4
.L_258:
        /*04ec*/ 	.byte	0x04, 0x2f
        /*04ee*/ 	.short	(.L_260 - .L_259)
	.align		4
.L_259:
        /*04f0*/ 	.word	index@(_ZN2at6native31max_unpooling3d_backward_kernelIdEEvPKT_lllNS_27GenericPackedTensorAccessorIlLm4ENS_16DefaultPtrTraitsElEENS5_IS2_Lm4ES6_lEEi)
        /*04f4*/ 	.word	0x00000012


	//----- nvinfo : EIATTR_FRAME_SIZE
	.align		4
.L_260:
        /*04f8*/ 	.byte	0x04, 0x11
        /*04fa*/ 	.short	(.L_262 - .L_261)
	.align		4
.L_261:
        /*04fc*/ 	.word	index@($__internal_3_$__cuda_sm20_div_s64)
        /*0500*/ 	.word	0x00000000


	//----- nvinfo : EIATTR_FRAME_SIZE
	.align		4
.L_262:
        /*0504*/ 	.byte	0x04, 0x11
        /*0506*/ 	.short	(.L_264 - .L_263)
	.align		4
.L_263:
        /*0508*/ 	.word	index@(_ZN2at6native31max_unpooling3d_backward_kernelIdEEvPKT_lllNS_27GenericPackedTensorAccessorIlLm4ENS_16DefaultPtrTraitsElEENS5_IS2_Lm4ES6_lEEi)
        /*050c*/ 	.word	0x00000000


	//----- nvinfo : EIATTR_REGCOUNT
	.align		4
.L_264:
        /*0510*/ 	.byte	0x04, 0x2f
        /*0512*/ 	.short	(.L_266 - .L_265)
	.align		4
.L_265:
        /*0514*/ 	.word	index@(_ZN2at6native31max_unpooling3d_backward_kernelIfEEvPKT_lllNS_27GenericPackedTensorAccessorIlLm4ENS_16DefaultPtrTraitsElEENS5_IS2_Lm4ES6_lEEi)
        /*0518*/ 	.word	0x00000012


	//----- nvinfo : EIATTR_FRAME_SIZE
	.align		4
.L_266:
        /*051c*/ 	.byte	0x04, 0x11
        /*051e*/ 	.short	(.L_268 - .L_267)
	.align		4
.L_267:
        /*0520*/ 	.word	index@($__internal_2_$__cuda_sm20_div_s64)
        /*0524*/ 	.word	0x00000000


	//----- nvinfo : EIATTR_FRAME_SIZE
	.align		4
.L_268:
        /*0528*/ 	.byte	0x04, 0x11
        /*052a*/ 	.short	(.L_270 - .L_269)
	.align		4
.L_269:
        /*052c*/ 	.word	index@(_ZN2at6native31max_unpooling3d_backward_kernelIfEEvPKT_lllNS_27GenericPackedTensorAccessorIlLm4ENS_16DefaultPtrTraitsElEENS5_IS2_Lm4ES6_lEEi)
        /*0530*/ 	.word	0x00000000


	//----- nvinfo : EIATTR_REGCOUNT
	.align		4
.L_270:
        /*0534*/ 	.byte	0x04, 0x2f
        /*0536*/ 	.short	(.L_272 - .L_271)
	.align		4
.L_271:
        /*0538*/ 	.word	index@(_ZN2at6native31max_unpooling3d_backward_kernelIN3c104HalfEEEvPKT_lllNS_27GenericPackedTensorAccessorIlLm4ENS_16DefaultPtrTraitsElEENS7_IS4_Lm4ES8_lEEi)
        /*053c*/ 	.word	0x00000012


	//----- nvinfo : EIATTR_FRAME_SIZE
	.align		4
.L_272:
        /*0540*/ 	.byte	0x04, 0x11
        /*0542*/ 	.short	(.L_274 - .L_273)
	.align		4
.L_273:
        /*0544*/ 	.word	index@($__internal_1_$__cuda_sm20_div_s64)
        /*0548*/ 	.word	0x00000000


	//----- nvinfo : EIATTR_FRAME_SIZE
	.align		4
.L_274:
        /*054c*/ 	.byte	0x04, 0x11
        /*054e*/ 	.short	(.L_276 - .L_275)
	.align		4
.L_275:
        /*0550*/ 	.word	index@(_ZN2at6native31max_unpooling3d_backward_kernelIN3c104HalfEEEvPKT_lllNS_27GenericPackedTensorAccessorIlLm4ENS_16DefaultPtrTraitsElEENS7_IS4_Lm4ES8_lEEi)
        /*0554*/ 	.word	0x00000000


	//----- nvinfo : EIATTR_REGCOUNT
	.align		4
.L_276:
        /*0558*/ 	.byte	0x04, 0x2f
        /*055a*/ 	.short	(.L_278 - .L_277)
	.align		4
.L_277:
        /*055c*/ 	.word	index@(_ZN2at6native31max_unpooling3d_backward_kernelIN3c108BFloat16EEEvPKT_lllNS_27GenericPackedTensorAccessorIlLm4ENS_16DefaultPtrTraitsElEENS7_IS4_Lm4ES8_lEEi)
        /*0560*/ 	.word	0x00000012


	//----- nvinfo : EIATTR_FRAME_SIZE
	.align		4
.L_278:
        /*0564*/ 	.byte	0x04, 0x11
        /*0566*/ 	.short	(.L_280 - .L_279)
	.align		4
.L_279:
        /*0568*/ 	.word	index@($__internal_0_$__cuda_sm20_div_s64)
        /*056c*/ 	.word	0x00000000


	//----- nvinfo : EIATTR_FRAME_SIZE
	.align		4
.L_280:
        /*0570*/ 	.byte	0x04, 0x11
        /*0572*/ 	.short	(.L_282 - .L_281)
	.align		4
.L_281:
        /*0574*/ 	.word	index@(_ZN2at6native31max_unpooling3d_backward_kernelIN3c108BFloat16EEEvPKT_lllNS_27GenericPackedTensorAccessorIlLm4ENS_16DefaultPtrTraitsElEENS7_IS4_Lm4ES8_lEEi)
        /*0578*/ 	.word	0x00000000


	//----- nvinfo : EIATTR_MIN_STACK_SIZE
	.align		4
.L_282:
        /*057c*/ 	.byte	0x04, 0x12
        /*057e*/ 	.short	(.L_284 - .L_283)
	.align		4
.L_283:
        /*0580*/ 	.word	index@(_ZN2at6native31max_unpooling3d_backward_kernelIN3c108BFloat16EEEvPKT_lllNS_27GenericPackedTensorAccessorIlLm4ENS_16DefaultPtrTraitsElEENS7_IS4_Lm4ES8_lEEi)
        /*0584*/ 	.word	0x00000000


	//----- nvinfo : EIATTR_MIN_STACK_SIZE
	.align		4
.L_284:
        /*0588*/ 	.byte	0x04, 0x12
        /*058a*/ 	.short	(.L_286 - .L_285)
	.align		4
.L_285:
        /*058c*/ 	.word	index@(_ZN2at6native31max_unpooling3d_backward_kernelIN3c104HalfEEEvPKT_lllNS_27GenericPackedTensorAccessorIlLm4ENS_16DefaultPtrTraitsElEENS7_IS4_Lm4ES8_lEEi)
        /*0590*/ 	.word	0x00000000


	//----- nvinfo : EIATTR_MIN_STACK_SIZE
	.align		4
.L_286:
        /*0594*/ 	.byte	0x04, 0x12
        /*0596*/ 	.short	(.L_288 - .L_287)
	.align		4
.L_287:
        /*0598*/ 	.word	index@(_ZN2at6native31max_unpooling3d_backward_kernelIfEEvPKT_lllNS_27GenericPackedTensorAccessorIlLm4ENS_16DefaultPtrTraitsElEENS5_IS2_Lm4ES6_lEEi)
        /*059c*/ 	.word	0x00000000


	//----- nvinfo : EIATTR_MIN_STACK_SIZE
	.align		4
.L_288:
        /*05a0*/ 	.byte	0x04, 0x12
        /*05a2*/ 	.short	(.L_290 - .L_289)
	.align		4
.L_289:
        /*05a4*/ 	.word	index@(_ZN2at6native31max_unpooling3d_backward_kernelIdEEvPKT_lllNS_27GenericPackedTensorAccessorIlLm4ENS_16DefaultPtrTraitsElEENS5_IS2_Lm4ES6_lEEi)
        /*05a8*/ 	.word	0x00000000


	//----- nvinfo : EIATTR_MIN_STACK_SIZE
	.align		4
.L_290:
        /*05ac*/ 	.byte	0x04, 0x12
        /*05ae*/ 	.short	(.L_292 - .L_291)
	.align		4
.L_291:
        /*05b0*/ 	.word	index@(_ZN2at6native31max_unpooling3d_backward_kernelIsEEvPKT_lllNS_27GenericPackedTensorAccessorIlLm4ENS_16DefaultPtrTraitsElEENS5_IS2_Lm4ES6_lEEi)
        /*05b4*/ 	.word	0x00000000


	//----- nvinfo : EIATTR_MIN_STACK_SIZE
	.align		4
.L_292:
        /*05b8*/ 	.byte	0x04, 0x12
        /*05ba*/ 	.short	(.L_294 - .L_293)
	.align		4
.L_293:
        /*05bc*/ 	.word	index@(_ZN2at6native31max_unpooling3d_backward_kernelIlEEvPKT_lllNS_27GenericPackedTensorAccessorIlLm4ENS_16DefaultPtrTraitsElEENS5_IS2_Lm4ES6_lEEi)
        /*05c0*/ 	.word	0x00000000


	//----- nvinfo : EIATTR_MIN_STACK_SIZE
	.align		4
.L_294:
        /*05c4*/ 	.byte	0x04, 0x12
        /*05c6*/ 	.short	(.L_296 - .L_295)
	.align		4
.L_295:
        /*05c8*/ 	.word	index@(_ZN2at6native31max_unpooling3d_backward_kernelIiEEvPKT_lllNS_27GenericPackedTensorAccessorIlLm4ENS_16DefaultPtrTraitsElEENS5_IS2_Lm4ES6_lEEi)
        /*05cc*/ 	.word	0x00000000


	//----- nvinfo : EIATTR_MIN_STACK_SIZE
	.align		4
.L_296:
        /*05d0*/ 	.byte	0x04, 0x12
        /*05d2*/ 	.short	(.L_298 - .L_297)
	.align		4
.L_297:
        /*05d4*/ 	.word	index@(_ZN2at6native31max_unpooling3d_backward_kernelIaEEvPKT_lllNS_27GenericPackedTensorAccessorIlLm4ENS_16DefaultPtrTraitsElEENS5_IS2_Lm4ES6_lEEi)
        /*05d8*/ 	.word	0x00000000


	//----- nvinfo : EIATTR_MIN_STACK_SIZE
	.align		4
.L_298:
        /*05dc*/ 	.byte	0x04, 0x12
        /*05de*/ 	.short	(.L_300 - .L_299)
	.align		4
.L_299:
        /*05e0*/ 	.word	index@(_ZN2at6native31max_unpooling3d_backward_kernelIhEEvPKT_lllNS_27GenericPackedTensorAccessorIlLm4ENS_16DefaultPtrTraitsElEENS5_IS2_Lm4ES6_lEEi)
        /*05e4*/ 	.word	0x00000000


	//----- nvinfo : EIATTR_MIN_STACK_SIZE
	.align		4
.L_300:
        /*05e8*/ 	.byte	0x04, 0x12
        /*05ea*/ 	.short	(.L_302 - .L_301)
	.align		4
.L_301:
        /*05ec*/ 	.word	index@(_ZN2at6native31max_unpooling2d_backward_kernelIN3c108BFloat16EEEvlPKT_PKllllllPS4_)
        /*05f0*/ 	.word	0x00000000


	//----- nvinfo : EIATTR_MIN_STACK_SIZE
	.align		4
.L_302:
        /*05f4*/ 	.byte	0x04, 0x12
        /*05f6*/ 	.short	(.L_304 - .L_303)
	.align		4
.L_303:
        /*05f8*/ 	.word	index@(_ZN2at6native31max_unpooling2d_backward_kernelIN3c104HalfEEEvlPKT_PKllllllPS4_)
        /*05fc*/ 	.word	0x00000000


	//----- nvinfo : EIATTR_MIN_STACK_SIZE
	.align		4
.L_304:
        /*0600*/ 	.byte	0x04, 0x12
        /*0602*/ 	.short	(.L_306 - .L_305)
	.align		4
.L_305:
        /*0604*/ 	.word	index@(_ZN2at6native31max_unpooling2d_backward_kernelIfEEvlPKT_PKllllllPS2_)
        /*0608*/ 	.word	0x00000000


	//----- nvinfo : EIATTR_MIN_STACK_SIZE
	.align		4
.L_306:
        /*060c*/ 	.byte	0x04, 0x12
        /*060e*/ 	.short	(.L_308 - .L_307)
	.align		4
.L_307:
        /*0610*/ 	.word	index@(_ZN2at6native31max_unpooling2d_backward_kernelIdEEvlPKT_PKllllllPS2_)
        /*0614*/ 	.word	0x00000000


	//----- nvinfo : EIATTR_MIN_STACK_SIZE
	.align		4
.L_308:
        /*0618*/ 	.byte	0x04, 0x12
        /*061a*/ 	.short	(.L_310 - .L_309)
	.align		4
.L_309:
        /*061c*/ 	.word	index@(_ZN2at6native31max_unpooling2d_backward_kernelIsEEvlPKT_PKllllllPS2_)
        /*0620*/ 	.word	0x00000000


	//----- nvinfo : EIATTR_MIN_STACK_SIZE
	.align		4
.L_310:
        /*0624*/ 	.byte	0x04, 0x12
        /*0626*/ 	.short	(.L_312 - .L_311)
	.align		4
.L_311:
        /*0628*/ 	.word	index@(_ZN2at6native31max_unpooling2d_backward_kernelIlEEvlPKT_PKllllllPS2_)
        /*062c*/ 	.word	0x00000000


	//----- nvinfo : EIATTR_MIN_STACK_SIZE
	.align		4
.L_312:
        /*0630*/ 	.byte	0x04, 0x12
        /*0632*/ 	.short	(.L_314 - .L_313)
	.align		4
.L_313:
        /*0634*/ 	.word	index@(_ZN2at6native31max_unpooling2d_backward_kernelIiEEvlPKT_PKllllllPS2_)
        /*0638*/ 	.word	0x00000000


	//----- nvinfo : EIATTR_MIN_STACK_SIZE
	.align		4
.L_314:
        /*063c*/ 	.byte	0x04, 0x12
        /*063e*/ 	.short	(.L_316 - .L_315)
	.align		4
.L_315:
        /*0640*/ 	.word	index@(_ZN2at6native31max_unpooling2d_backward_kernelIaEEvlPKT_PKllllllPS2_)
        /*0644*/ 	.word	0x00000000


	//----- nvinfo : EIATTR_MIN_STACK_SIZE
	.align		4
.L_316:
        /*0648*/ 	.byte	0x04, 0x12
        /*064a*/ 	.short	(.L_318 - .L_317)
	.align		4
.L_317:
        /*064c*/ 	.word	index@(_ZN2at6native31max_unpooling2d_backward_kernelIhEEvlPKT_PKllllllPS2_)
        /*0650*/ 	.word	0x00000000


	//----- nvinfo : EIATTR_MIN_STACK_SIZE
	.align		4
.L_318:
        /*0654*/ 	.byte	0x04, 0x12
        /*0656*/ 	.short	(.L_320 - .L_319)
	.align		4
.L_319:
        /*0658*/ 	.word	index@(_ZN2at6native30max_unpooling3d_forward_kernelIN3c108BFloat16EEEvNS_27GenericPackedTensorAccessorIKT_Lm4ENS_16DefaultPtrTraitsElEENS4_IKlLm4ES7_lEEPS5_llll)
        /*065c*/ 	.word	0x00000000


	//----- nvinfo : EIATTR_MIN_STACK_SIZE
	.align		4
.L_320:
        /*0660*/ 	.byte	0x04, 0x12
        /*0662*/ 	.short	(.L_322 - .L_321)
	.align		4
.L_321:
        /*0664*/ 	.word	index@(_ZN2at6native30max_unpooling3d_forward_kernelIN3c104HalfEEEvNS_27GenericPackedTensorAccessorIKT_Lm4ENS_16DefaultPtrTraitsElEENS4_IKlLm4ES7_lEEPS5_llll)
        /*0668*/ 	.word	0x00000000


	//----- nvinfo : EIATTR_MIN_STACK_SIZE
	.align		4
.L_322:
        /*066c*/ 	.byte	0x04, 0x12
        /*066e*/ 	.short	(.L_324 - .L_323)
	.align		4
.L_323:
        /*0670*/ 	.word	index@(_ZN2at6native30max_unpooling3d_forward_kernelIfEEvNS_27GenericPackedTensorAccessorIKT_Lm4ENS_16DefaultPtrTraitsElEENS2_IKlLm4ES5_lEEPS3_llll)
        /*0674*/ 	.word	0x00000000


	//----- nvinfo : EIATTR_MIN_STACK_SIZE
	.align		4
.L_324:
        /*0678*/ 	.byte	0x04, 0x12
        /*067a*/ 	.short	(.L_326 - .L_325)
	.align		4
.L_325:
        /*067c*/ 	.word	index@(_ZN2at6native30max_unpooling3d_forward_kernelIdEEvNS_27GenericPackedTensorAccessorIKT_Lm4ENS_16DefaultPtrTraitsElEENS2_IKlLm4ES5_lEEPS3_llll)
        /*0680*/ 	.word	0x00000000


	//----- nvinfo : EIATTR_MIN_STACK_SIZE
	.align		4
.L_326:
        /*0684*/ 	.byte	0x04, 0x12
        /*0686*/ 	.short	(.L_328 - .L_327)
	.align		4
.L_327:
        /*0688*/ 	.word	index@(_ZN2at6native30max_unpooling3d_forward_kernelIsEEvNS_27GenericPackedTensorAccessorIKT_Lm4ENS_16DefaultPtrTraitsElEENS2_IKlLm4ES5_lEEPS3_llll)
        /*068c*/ 	.word	0x00000000


	//----- nvinfo : EIATTR_MIN_STACK_SIZE
	.align		4
.L_328:
        /*0690*/ 	.byte	0x04, 0x12
        /*0692*/ 	.short	(.L_330 - .L_329)
	.align		4
.L_329:
        /*0694*/ 	.word	index@(_ZN2at6native30max_unpooling3d_forward_kernelIlEEvNS_27GenericPackedTensorAccessorIKT_Lm4ENS_16DefaultPtrTraitsElEENS2_IKlLm4ES5_lEEPS3_llll)
        /*0698*/ 	.word	0x00000000


	//----- nvinfo : EIATTR_MIN_STACK_SIZE
	.align		4
.L_330:
        /*069c*/ 	.byte	0x04, 0x12
        /*069e*/ 	.short	(.L_332 - .L_331)
	.align		4
.L_331:
        /*06a0*/ 	.word	index@(_ZN2at6native30max_unpooling3d_forward_kernelIiEEvNS_27GenericPackedTensorAccessorIKT_Lm4ENS_16DefaultPtrTraitsElEENS2_IKlLm4ES5_lEEPS3_llll)
        /*06a4*/ 	.word	0x00000000


	//----- nvinfo : EIATTR_MIN_STACK_SIZE
	.align		4
.L_332:
        /*06a8*/ 	.byte	0x04, 0x12
        /*06aa*/ 	.short	(.L_334 - .L_333)
	.align		4
.L_333:
        /*06ac*/ 	.word	index@(_ZN2at6native30max_unpooling3d_forward_kernelIaEEvNS_27GenericPackedTensorAccessorIKT_Lm4ENS_16DefaultPtrTraitsElEENS2_IKlLm4ES5_lEEPS3_llll)
        /*06b0*/ 	.word	0x00000000


	//----- nvinfo : EIATTR_MIN_STACK_SIZE
	.align		4
.L_334:
        /*06b4*/ 	.byte	0x04, 0x12
        /*06b6*/ 	.short	(.L_336 - .L_335)
	.align		4
.L_335:
        /*06b8*/ 	.word	index@(_ZN2at6native30max_unpooling3d_forward_kernelIhEEvNS_27GenericPackedTensorAccessorIKT_Lm4ENS_16DefaultPtrTraitsElEENS2_IKlLm4ES5_lEEPS3_llll)
        /*06bc*/ 	.word	0x00000000


	//----- nvinfo : EIATTR_MIN_STACK_SIZE
	.align		4
.L_336:
        /*06c0*/ 	.byte	0x04, 0x12
        /*06c2*/ 	.short	(.L_338 - .L_337)
	.align		4
.L_337:
        /*06c4*/ 	.word	index@(_ZN2at6native30max_unpooling2d_forward_kernelIN3c108BFloat16EEEvlPKT_PKllllllPS4_)
        /*06c8*/ 	.word	0x00000000


	//----- nvinfo : EIATTR_MIN_STACK_SIZE
	.align		4
.L_338:
        /*06cc*/ 	.byte	0x04, 0x12
        /*06ce*/ 	.short	(.L_340 - .L_339)
	.align		4
.L_339:
        /*06d0*/ 	.word	index@(_ZN2at6native30max_unpooling2d_forward_kernelIN3c104HalfEEEvlPKT_PKllllllPS4_)
        /*06d4*/ 	.word	0x00000000


	//----- nvinfo : EIATTR_MIN_STACK_SIZE
	.align		4
.L_340:
        /*06d8*/ 	.byte	0x04, 0x12
        /*06da*/ 	.short	(.L_342 - .L_341)
	.align		4
.L_341:
        /*06dc*/ 	.word	index@(_ZN2at6native30max_unpooling2d_forward_kernelIfEEvlPKT_PKllllllPS2_)
        /*06e0*/ 	.word	0x00000000


	//----- nvinfo : EIATTR_MIN_STACK_SIZE
	.align		4
.L_342:
        /*06e4*/ 	.byte	0x04, 0x12
        /*06e6*/ 	.short	(.L_344 - .L_343)
	.align		4
.L_343:
        /*06e8*/ 	.word	index@(_ZN2at6native30max_unpooling2d_forward_kernelIdEEvlPKT_PKllllllPS2_)
        /*06ec*/ 	.word	0x00000000


	//----- nvinfo : EIATTR_MIN_STACK_SIZE
	.align		4
.L_344:
        /*06f0*/ 	.byte	0x04, 0x12
        /*06f2*/ 	.short	(.L_346 - .L_345)
	.align		4
.L_345:
        /*06f4*/ 	.word	index@(_ZN2at6native30max_unpooling2d_forward_kernelIsEEvlPKT_PKllllllPS2_)
        /*06f8*/ 	.word	0x00000000


	//----- nvinfo : EIATTR_MIN_STACK_SIZE
	.align		4
.L_346:
        /*06fc*/ 	.byte	0x04, 0x12
        /*06fe*/ 	.short	(.L_348 - .L_347)
	.align		4
.L_347:
        /*0700*/ 	.word	index@(_ZN2at6native30max_unpooling2d_forward_kernelIlEEvlPKT_PKllllllPS2_)
        /*0704*/ 	.word	0x00000000


	//----- nvinfo : EIATTR_MIN_STACK_SIZE
	.align		4
.L_348:
        /*0708*/ 	.byte	0x04, 0x12
        /*070a*/ 	.short	(.L_350 - .L_349)
	.align		4
.L_349:
        /*070c*/ 	.word	index@(_ZN2at6native30max_unpooling2d_forward_kernelIiEEvlPKT_PKllllllPS2_)
        /*0710*/ 	.word	0x00000000


	//----- nvinfo : EIATTR_MIN_STACK_SIZE
	.align		4
.L_350:
        /*0714*/ 	.byte	0x04, 0x12
        /*0716*/ 	.short	(.L_352 - .L_351)
	.align		4
.L_351:
        /*0718*/ 	.word	index@(_ZN2at6native30max_unpooling2d_forward_kernelIaEEvlPKT_PKllllllPS2_)
        /*071c*/ 	.word	0x00000000


	//----- nvinfo : EIATTR_MIN_STACK_SIZE
	.align		4
.L_352:
        /*0720*/ 	.byte	0x04, 0x12
        /*0722*/ 	.short	(.L_354 - .L_353)
	.align		4
.L_353:
        /*0724*/ 	.word	index@(_ZN2at6native30max_unpooling2d_forward_kernelIhEEvlPKT_PKllllllPS2_)
        /*0728*/ 	.word	0x00000000
.L_354:


//--------------------- .nv.info._ZN2at6native31max_unpooling3d_backward_kernelIN3c108BFloat16EEEvPKT_lllNS_27GenericPackedTensorAccessorIlLm4ENS_16DefaultPtrTraitsElEENS7_IS4_Lm4ES8_lEEi --------------------------
	.section	.nv.info._ZN2at6native31max_unpooling3d_backward_kernelIN3c108BFloat16EEEvPKT_lllNS_27GenericPackedTensorAccessorIlLm4ENS_16DefaultPtrTraitsElEENS7_IS4_Lm4ES8_lEEi,"",@"SHT_CUDA_INFO"
	.sectionflags	@""
	.align	4


	//----- nvinfo : EIATTR_CUDA_API_VERSION
	.align		4
        /*0000*/ 	.byte	0x04, 0x37
        /*0002*/ 	.short	(.L_356 - .L_355)
.L_355:
        /*0004*/ 	.word	0x00000082


	//----- nvinfo : EIATTR_SW2861232_WAR
	.align		4
.L_356:
        /*0008*/ 	.byte	0x01, 0x35
	.zero		2


	//----- nvinfo : EIATTR_PARAM_CBANK
	.align		4
        /*000c*/ 	.byte	0x04, 0x0a
        /*000e*/ 	.short	(.L_358 - .L_357)
	.align		4
.L_357:
        /*0010*/ 	.word	index@(.nv.constant0._ZN2at6native31max_unpooling3d_backward_kernelIN3c108BFloat16EEEvPKT_lllNS_27GenericPackedTensorAccessorIlLm4ENS_16DefaultPtrTraitsElEENS7_IS4_Lm4ES8_lEEi)
        /*0014*/ 	.short	0x0160
        /*0016*/ 	.short	0x00b4


	//----- nvinfo : EIATTR_CBANK_PARAM_SIZE
	.align		4
.L_358:
        /*0018*/ 	.byte	0x03, 0x19
        /*001a*/ 	.short	0x00b4


	//----- nvinfo : EIATTR_KPARAM_INFO
	.align		4
        /*001c*/ 	.byte	0x04, 0x17
        /*001e*/ 	.short	(.L_360 - .L_359)
.L_359:
        /*0020*/ 	.word	0x00000000
        /*0024*/ 	.short	0x0006
        /*0026*/ 	.short	0x00b0
        /*0028*/ 	.byte	0x00, 0xf0, 0x11, 0x00


	//----- nvinfo : EIATTR_KPARAM_INFO
	.align		4
.L_360:
        /*002c*/ 	.byte	0x04, 0x17
        /*002e*/ 	.short	(.L_362 - .L_361)
.L_361:
        /*0030*/ 	.word	0x00000000
        /*0034*/ 	.short	0x0005
        /*0036*/ 	.short	0x0068
        /*0038*/ 	.byte	0x00, 0xf0, 0x21, 0x01


	//----- nvinfo : EIATTR_KPARAM_INFO
	.align		4
.L_362:
        /*003c*/ 	.byte	0x04, 0x17
        /*003e*/ 	.short	(.L_364 - .L_363)
.L_363:
        /*0040*/ 	.word	0x00000000
        /*0044*/ 	.short	0x0004
        /*0046*/ 	.short	0x0020
        /*0048*/ 	.byte	0x00, 0xf0, 0x21, 0x01


	//----- nvinfo : EIATTR_KPARAM_INFO
	.align		4
.L_364:
        /*004c*/ 	.byte	0x04, 0x17
        /*004e*/ 	.short	(.L_366 - .L_365)
.L_365:
        /*0050*/ 	.word	0x00000000
        /*0054*/ 	.short	0x0003
        /*0056*/ 	.short	0x0018
        /*0058*/ 	.byte	0x00, 0xf0, 0x21, 0x00


	//----- nvinfo : EIATTR_KPARAM_INFO
	.align		4
.L_366:
        /*005c*/ 	.byte	0x04, 0x17
        /*005e*/ 	.short	(.L_368 - .L_367)
.L_367:
        /*0060*/ 	.word	0x00000000
        /*0064*/ 	.short	0x0002
        /*0066*/ 	.short	0x0010
        /*0068*/ 	.byte	0x00, 0xf0, 0x21, 0x00


	//----- nvinfo : EIATTR_KPARAM_INFO
	.align		4
.L_368:
        /*006c*/ 	.byte	0x04, 0x17
        /*006e*/ 	.short	(.L_370 - .L_369)
.L_369:
        /*0070*/ 	.word	0x00000000
        /*0074*/ 	.short	0x0001
        /*0076*/ 	.short	0x0008
        /*0078*/ 	.byte	0x00, 0xf0, 0x21, 0x00


	//----- nvinfo : EIATTR_KPARAM_INFO
	.align		4
.L_370:
        /*007c*/ 	.byte	0x04, 0x17
        /*007e*/ 	.short	(.L_372 - .L_371)
.L_371:
        /*0080*/ 	.word	0x00000000
        /*0084*/ 	.short	0x0000
        /*0086*/ 	.short	0x0000
        /*0088*/ 	.byte	0x00, 0xf0, 0x21, 0x00


	//----- nvinfo : EIATTR_MAXREG_COUNT
	.align		4
.L_372:
        /*008c*/ 	.byte	0x03, 0x1b
        /*008e*/ 	.short	0x00ff


	//----- nvinfo : EIATTR_MERCURY_ISA_VERSION
	.align		4
        /*0090*/ 	.byte	0x03, 0x5f
        /*0092*/ 	.short	0x0000


	//----- nvinfo : EIATTR_EXIT_INSTR_OFFSETS
	.align		4
        /*0094*/ 	.byte	0x04, 0x1c
        /*0096*/ 	.short	(.L_374 - .L_373)


	//   ....[0]....
.L_373:
        /*0098*/ 	.word	0x00000270


	//   ....[1]....
        /*009c*/ 	.word	0x000002e0


	//   ....[2]....
        /*00a0*/ 	.word	0x000006a0


	//----- nvinfo : EIATTR_CTAIDZ_USED
	.align		4
.L_374:
        /*00a4*/ 	.byte	0x01, 0x04
	.zero		2


	//----- nvinfo : EIATTR_CRS_STACK_SIZE
	.align		4
        /*00a8*/ 	.byte	0x04, 0x1e
        /*00aa*/ 	.short	(.L_376 - .L_375)
.L_375:
        /*00ac*/ 	.word	0x00000000
.L_376:


//--------------------- .nv.info._ZN2at6native31max_unpooling3d_backward_kernelIN3c104HalfEEEvPKT_lllNS_27GenericPackedTensorAccessorIlLm4ENS_16DefaultPtrTraitsElEENS7_IS4_Lm4ES8_lEEi --------------------------
	.section	.nv.info._ZN2at6native31max_unpooling3d_backward_kernelIN3c104HalfEEEvPKT_lllNS_27GenericPackedTensorAccessorIlLm4ENS_16DefaultPtrTraitsElEENS7_IS4_Lm4ES8_lEEi,"",@"SHT_CUDA_INFO"
	.sectionflags	@""
	.align	4


	//----- nvinfo : EIATTR_CUDA_API_VERSION
	.align		4
        /*0000*/ 	.byte	0x04, 0x37
        /*0002*/ 	.short	(.L_378 - .L_377)
.L_377:
        /*0004*/ 	.word	0x00000082


	//----- nvinfo : EIATTR_SW2861232_WAR
	.align		4
.L_378:
        /*0008*/ 	.byte	0x01, 0x35
	.zero		2


	//----- nvinfo : EIATTR_PARAM_CBANK
	.align		4
        /*000c*/ 	.byte	0x04, 0x0a
        /*000e*/ 	.short	(.L_380 - .L_379)
	.align		4
.L_379:
        /*0010*/ 	.word	index@(.nv.constant0._ZN2at6native31max_unpooling3d_backward_kernelIN3c104HalfEEEvPKT_lllNS_27GenericPackedTensorAccessorIlLm4ENS_16DefaultPtrTraitsElEENS7_IS4_Lm4ES8_lEEi)
        /*0014*/ 	.short	0x0160
        /*0016*/ 	.short	0x00b4


	//----- nvinfo : EIATTR_CBANK_PARAM_SIZE
	.align		4
.L_380:
        /*0018*/ 	.byte	0x03, 0x19
        /*001a*/ 	.short	0x00b4


	//----- nvinfo : EIATTR_KPARAM_INFO
	.align		4
        /*001c*/ 	.byte	0x04, 0x17
        /*001e*/ 	.short	(.L_382 - .L_381)
.L_381:
        /*0020*/ 	.word	0x00000000
        /*0024*/ 	.short	0x0006
        /*0026*/ 	.short	0x00b0
        /*0028*/ 	.byte	0x00, 0xf0, 0x11, 0x00


	//----- nvinfo : EIATTR_KPARAM_INFO
	.align		4
.L_382:
        /*002c*/ 	.byte	0x04, 0x17
        /*002e*/ 	.short	(.L_384 - .L_383)
.L_383:
        /*0030*/ 	.word	0x00000000
        /*0034*/ 	.short	0x0005
        /*0036*/ 	.short	0x0068
        /*0038*/ 	.byte	0x00, 0xf0, 0x21, 0x01


	//----- nvinfo : EIATTR_KPARAM_INFO
	.align		4
.L_384:
        /*003c*/ 	.byte	0x04, 0x17
        /*003e*/ 	.short	(.L_386 - .L_385)
.L_385:
        /*0040*/ 	.word	0x00000000
        /*0044*/ 	.short	0x0004
        /*0046*/ 	.short	0x0020
        /*0048*/ 	.byte	0x00, 0xf0, 0x21, 0x01


	//----- nvinfo : EIATTR_KPARAM_INFO
	.align		4
.L_386:
        /*004c*/ 	.byte	0x04, 0x17
        /*004e*/ 	.short	(.L_388 - .L_387)
.L_387:
        /*0050*/ 	.word	0x00000000
        /*0054*/ 	.short	0x0003
        /*0056*/ 	.short	0x0018
        /*0058*/ 	.byte	0x00, 0xf0, 0x21, 0x00


	//----- nvinfo : EIATTR_KPARAM_INFO
	.align		4
.L_388:
        /*005c*/ 	.byte	0x04, 0x17
        /*005e*/ 	.short	(.L_390 - .L_389)
.L_389:
        /*0060*/ 	.word	0x00000000
        /*0064*/ 	.short	0x0002
        /*0066*/ 	.short	0x0010
        /*0068*/ 	.byte	0x00, 0xf0, 0x21, 0x00


	//----- nvinfo : EIATTR_KPARAM_INFO
	.align		4
.L_390:
        /*006c*/ 	.byte	0x04, 0x17
        /*006e*/ 	.short	(.L_392 - .L_391)
.L_391:
        /*0070*/ 	.word	0x00000000
        /*0074*/ 	.short	0x0001
        /*0076*/ 	.short	0x0008
        /*0078*/ 	.byte	0x00, 0xf0, 0x21, 0x00


	//----- nvinfo : EIATTR_KPARAM_INFO
	.align		4
.L_392:
        /*007c*/ 	.byte	0x04, 0x17
        /*007e*/ 	.short	(.L_394 - .L_393)
.L_393:
        /*0080*/ 	.word	0x00000000
        /*0084*/ 	.short	0x0000
        /*0086*/ 	.short	0x0000
        /*0088*/ 	.byte	0x00, 0xf0, 0x21, 0x00


	//----- nvinfo : EIATTR_MAXREG_COUNT
	.align		4
.L_394:
        /*008c*/ 	.byte	0x03, 0x1b
        /*008e*/ 	.short	0x00ff


	//----- nvinfo : EIATTR_MERCURY_ISA_VERSION
	.align		4
        /*0090*/ 	.byte	0x03, 0x5f
        /*0092*/ 	.short	0x0000


	//----- nvinfo : EIATTR_EXIT_INSTR_OFFSETS
	.align		4
        /*0094*/ 	.byte	0x04, 0x1c
        /*0096*/ 	.short	(.L_396 - .L_395)


	//   ....[0]....
.L_395:
        /*0098*/ 	.word	0x00000270


	//   ....[1]....
        /*009c*/ 	.word	0x000002e0


	//   ....[2]....
        /*00a0*/ 	.word	0x000006a0


	//----- nvinfo : EIATTR_CTAIDZ_USED
	.align		4
.L_396:
        /*00a4*/ 	.byte	0x01, 0x04
	.zero		2


	//----- nvinfo : EIATTR_CRS_STACK_SIZE
	.align		4
        /*00a8*/ 	.byte	0x04, 0x1e
        /*00aa*/ 	.short	(.L_398 - .L_397)
.L_397:
        /*00ac*/ 	.word	0x00000000
.L_398:


//--------------------- .nv.info._ZN2at6native31max_unpooling3d_backward_kernelIfEEvPKT_lllNS_27GenericPackedTensorAccessorIlLm4ENS_16DefaultPtrTraitsElEENS5_IS2_Lm4ES6_lEEi --------------------------
	.section	.nv.info._ZN2at6native31max_unpooling3d_backward_kernelIfEEvPKT_lllNS_27GenericPackedTensorAccessorIlLm4ENS_16DefaultPtrTraitsElEENS5_IS2_Lm4ES6_lEEi,"",@"SHT_CUDA_INFO"
	.sectionflags	@""
	.align	4


	//----- nvinfo : EIATTR_CUDA_API_VERSION
	.align		4
        /*0000*/ 	.byte	0x04, 0x37
        /*0002*/ 	.short	(.L_400 - .L_399)
.L_399:
        /*0004*/ 	.word	0x00000082


	//----- nvinfo : EIATTR_SW2861232_WAR
	.align		4
.L_400:
        /*0008*/ 	.byte	0x01, 0x35
	.zero		2


	//----- nvinfo : EIATTR_PARAM_CBANK
	.align		4
        /*000c*/ 	.byte	0x04, 0x0a
        /*000e*/ 	.short	(.L_402 - .L_401)
	.align		4
.L_401:
        /*0010*/ 	.word	index@(.nv.constant0._ZN2at6native31max_unpooling3d_backward_kernelIfEEvPKT_lllNS_27GenericPackedTensorAccessorIlLm4ENS_16DefaultPtrTraitsElEENS5_IS2_Lm4ES6_lEEi)
        /*0014*/ 	.short	0x0160
        /*0016*/ 	.short	0x00b4


	//----- nvinfo : EIATTR_CBANK_PARAM_SIZE
	.align		4
.L_402:
        /*0018*/ 	.byte	0x03, 0x19
        /*001a*/ 	.short	0x00b4


	//----- nvinfo : EIATTR_KPARAM_INFO
	.align		4
        /*001c*/ 	.byte	0x04, 0x17
        /*001e*/ 	.short	(.L_404 - .L_403)
.L_403:
        /*0020*/ 	.word	0x00000000
        /*0024*/ 	.short	0x0006
        /*0026*/ 	.short	0x00b0
        /*0028*/ 	.byte	0x00, 0xf0, 0x11, 0x00


	//----- nvinfo : EIATTR_KPARAM_INFO
	.align		4
.L_404:
        /*002c*/ 	.byte	0x04, 0x17
        /*002e*/ 	.short	(.L_406 - .L_405)
.L_405:
        /*0030*/ 	.word	0x00000000
        /*0034*/ 	.short	0x0005
        /*0036*/ 	.short	0x0068
        /*0038*/ 	.byte	0x00, 0xf0, 0x21, 0x01


	//----- nvinfo : EIATTR_KPARAM_INFO
	.align		4
.L_406:
        /*003c*/ 	.byte	0x04, 0x17
        /*003e*/ 	.short	(.L_408 - .L_407)
.L_407:
        /*0040*/ 	.word	0x00000000
        /*0044*/ 	.short	0x0004
        /*0046*/ 	.short	0x0020
        /*0048*/ 	.byte	0x00, 0xf0, 0x21, 0x01


	//----- nvinfo : EIATTR_KPARAM_INFO
	.align		4
.L_408:
        /*004c*/ 	.byte	0x04, 0x17
        /*004e*/ 	.short	(.L_410 - .L_409)
.L_409:
        /*0050*/ 	.word	0x00000000
        /*0054*/ 	.short	0x0003
        /*0056*/ 	.short	0x0018
        /*0058*/ 	.byte	0x00, 0xf0, 0x21, 0x00


	//----- nvinfo : EIATTR_KPARAM_INFO
	.align		4
.L_410:
        /*005c*/ 	.byte	0x04, 0x17
        /*005e*/ 	.short	(.L_412 - .L_411)
.L_411:
        /*0060*/ 	.word	0x00000000
        /*0064*/ 	.short	0x0002
        /*0066*/ 	.short	0x0010
        /*0068*/ 	.byte	0x00, 0xf0, 0x21, 0x00


	//----- nvinfo : EIATTR_KPARAM_INFO
	.align		4
.L_412:
        /*006c*/ 	.byte	0x04, 0x17
        /*006e*/ 	.short	(.L_414 - .L_413)
.L_413:
        /*0070*/ 	.word	0x00000000
        /*0074*/ 	.short	0x0001
        /*0076*/ 	.short	0x0008
        /*0078*/ 	.byte	0x00, 0xf0, 0x21, 0x00


	//----- nvinfo : EIATTR_KPARAM_INFO
	.align		4
.L_414:
        /*007c*/ 	.byte	0x04, 0x17
        /*007e*/ 	.short	(.L_416 - .L_415)
.L_415:
        /*0080*/ 	.word	0x00000000
        /*0084*/ 	.short	0x0000
        /*0086*/ 	.short	0x0000
        /*0088*/ 	.byte	0x00, 0xf0, 0x21, 0x00


	//----- nvinfo : EIATTR_MAXREG_COUNT
	.align		4
.L_416:
        /*008c*/ 	.byte	0x03, 0x1b
        /*008e*/ 	.short	0x00ff


	//----- nvinfo : EIATTR_MERCURY_ISA_VERSION
	.align		4
        /*0090*/ 	.byte	0x03, 0x5f
        /*0092*/ 	.short	0x0000


	//----- nvinfo : EIATTR_EXIT_INSTR_OFFSETS
	.align		4
        /*0094*/ 	.byte	0x04, 0x1c
        /*0096*/ 	.short	(.L_418 - .L_417)


	//   ....[0]....
.L_417:
        /*0098*/ 	.word	0x00000270


	//   ....[1]....
        /*009c*/ 	.word	0x000002e0


	//   ....[2]....
        /*00a0*/ 	.word	0x000006a0


	//----- nvinfo : EIATTR_CTAIDZ_USED
	.align		4
.L_418:
        /*00a4*/ 	.byte	0x01, 0x04
	.zero		2


	//----- nvinfo : EIATTR_CRS_STACK_SIZE
	.align		4
        /*00a8*/ 	.byte	0x04, 0x1e
        /*00aa*/ 	.short	(.L_420 - .L_419)
.L_419:
        /*00ac*/ 	.word	0x00000000
.L_420:


//--------------------- .nv.info._ZN2at6native31max_unpooling3d_backward_kernelIdEEvPKT_lllNS_27GenericPackedTensorAccessorIlLm4ENS_16DefaultPtrTraitsElEENS5_IS2_Lm4ES6_lEEi --------------------------
	.section	.nv.info._ZN2at6native31max_unpooling3d_backward_kernelIdEEvPKT_lllNS_27GenericPackedTensorAccessorIlLm4ENS_16DefaultPtrTraitsElEENS5_IS2_Lm4ES6_lEEi,"",@"SHT_CUDA_INFO"
	.sectionflags	@""
	.align	4


	//----- nvinfo : EIATTR_CUDA_API_VERSION
	.align		4
        /*0000*/ 	.byte	0x04, 0x37
        /*0002*/ 	.short	(.L_422 - .L_421)
.L_421:
        /*0004*/ 	.word	0x00000082


	//----- nvinfo : EIATTR_SW2861232_WAR
	.align		4
.L_422:
        /*0008*/ 	.byte	0x01, 0x35
	.zero		2


	//----- nvinfo : EIATTR_PARAM_CBANK
	.align		4
        /*000c*/ 	.byte	0x04, 0x0a
        /*000e*/ 	.short	(.L_424 - .L_423)
	.align		4
.L_423:
        /*0010*/ 	.word	index@(.nv.constant0._ZN2at6native31max_unpooling3d_backward_kernelIdEEvPKT_lllNS_27GenericPackedTensorAccessorIlLm4ENS_16DefaultPtrTraitsElEENS5_IS2_Lm4ES6_lEEi)
        /*0014*/ 	.short	0x0160
        /*0016*/ 	.short	0x00b4


	//----- nvinfo : EIATTR_CBANK_PARAM_SIZE
	.align		4
.L_424:
        /*0018*/ 	.byte	0x03, 0x19
        /*001a*/ 	.short	0x00b4


	//----- nvinfo : EIATTR_KPARAM_INFO
	.align		4
        /*001c*/ 	.byte	0x04, 0x17
        /*001e*/ 	.short	(.L_426 - .L_425)
.L_425:
        /*0020*/ 	.word	0x00000000
        /*0024*/ 	.short	0x0006
        /*0026*/ 	.short	0x00b0
        /*0028*/ 	.byte	0x00, 0xf0, 0x11, 0x00


	//----- nvinfo : EIATTR_KPARAM_INFO
	.align		4
.L_426:
        /*002c*/ 	.byte	0x04, 0x17
        /*002e*/ 	.short	(.L_428 - .L_427)
.L_427:
        /*0030*/ 	.word	0x00000000
        /*0034*/ 	.short	0x0005
        /*0036*/ 	.short	0x0068
        /*0038*/ 	.byte	0x00, 0xf0, 0x21, 0x01


	//----- nvinfo : EIATTR_KPARAM_INFO
	.align		4
.L_428:
        /*003c*/ 	.byte	0x04, 0x17
        /*003e*/ 	.short	(.L_430 - .L_429)
.L_429:
        /*0040*/ 	.word	0x00000000
        /*0044*/ 	.short	0x0004
        /*0046*/ 	.short	0x0020
        /*0048*/ 	.byte	0x00, 0xf0, 0x21, 0x01


	//----- nvinfo : EIATTR_KPARAM_INFO
	.align		4
.L_430:
        /*004c*/ 	.byte	0x04, 0x17
        /*004e*/ 	.short	(.L_432 - .L_431)
.L_431:
        /*0050*/ 	.word	0x00000000
        /*0054*/ 	.short	0x0003
        /*0056*/ 	.short	0x0018
        /*0058*/ 	.byte	0x00, 0xf0, 0x21, 0x00


	//----- nvinfo : EIATTR_KPARAM_INFO
	.align		4
.L_432:
        /*005c*/ 	.byte	0x04, 0x17
        /*005e*/ 	.short	(.L_434 - .L_433)
.L_433:
        /*0060*/ 	.word	0x00000000
        /*0064*/ 	.short	0x0002
        /*0066*/ 	.short	0x0010
        /*0068*/ 	.byte	0x00, 0xf0, 0x21, 0x00


	//----- nvinfo : EIATTR_KPARAM_INFO
	.align		4
.L_434:
        /*006c*/ 	.byte	0x04, 0x17
        /*006e*/ 	.short	(.L_436 - .L_435)
.L_435:
        /*0070*/ 	.word	0x00000000
        /*0074*/ 	.short	0x0001
        /*0076*/ 	.short	0x0008
        /*0078*/ 	.byte	0x00, 0xf0, 0x21, 0x00


	//----- nvinfo : EIATTR_KPARAM_INFO
	.align		4
.L_436:
        /*007c*/ 	.byte	0x04, 0x17
        /*007e*/ 	.short	(.L_438 - .L_437)
.L_437:
        /*0080*/ 	.word	0x00000000
        /*0084*/ 	.short	0x0000
        /*0086*/ 	.short	0x0000
        /*0088*/ 	.byte	0x00, 0xf0, 0x21, 0x00


	//----- nvinfo : EIATTR_MAXREG_COUNT
	.align		4
.L_438:
        /*008c*/ 	.byte	0x03, 0x1b
        /*008e*/ 	.short	0x00ff


	//----- nvinfo : EIATTR_MERCURY_ISA_VERSION
	.align		4
        /*0090*/ 	.byte	0x03, 0x5f
        /*0092*/ 	.short	0x0000


	//----- nvinfo : EIATTR_EXIT_INSTR_OFFSETS
	.align		4
        /*0094*/ 	.byte	0x04, 0x1c
        /*0096*/ 	.short	(.L_440 - .L_439)


	//   ....[0]....
.L_439:
        /*0098*/ 	.word	0x00000270


	//   ....[1]....
        /*009c*/ 	.word	0x000002e0


	//   ....[2]....
        /*00a0*/ 	.word	0x000006a0


	//----- nvinfo : EIATTR_CTAIDZ_USED
	.align		4
.L_440:
        /*00a4*/ 	.byte	0x01, 0x04
	.zero		2


	//----- nvinfo : EIATTR_CRS_STACK_SIZE
	.align		4
        /*00a8*/ 	.byte	0x04, 0x1e
        /*00aa*/ 	.short	(.L_442 - .L_441)
.L_441:
        /*00ac*/ 	.word	0x00000000
.L_442:


//--------------------- .nv.info._ZN2at6native31max_unpooling3d_backward_kernelIsEEvPKT_lllNS_27GenericPackedTensorAccessorIlLm4ENS_16DefaultPtrTraitsElEENS5_IS2_Lm4ES6_lEEi --------------------------
	.section	.nv.info._ZN2at6native31max_unpooling3d_backward_kernelIsEEvPKT_lllNS_27GenericPackedTensorAccessorIlLm4ENS_16DefaultPtrTraitsElEENS5_IS2_Lm4ES6_lEEi,"",@"SHT_CUDA_INFO"
	.sectionflags	@""
	.align	4


	//----- nvinfo : EIATTR_CUDA_API_VERSION
	.align		4
        /*0000*/ 	.byte	0x04, 0x37
        /*0002*/ 	.short	(.L_444 - .L_443)
.L_443:
        /*0004*/ 	.word	0x00000082


	//----- nvinfo : EIATTR_SW2861232_WAR
	.align		4
.L_444:
        /*0008*/ 	.byte	0x01, 0x35
	.zero		2


	//----- nvinfo : EIATTR_PARAM_CBANK
	.align		4
        /*000c*/ 	.byte	0x04, 0x0a
        /*000e*/ 	.short	(.L_446 - .L_445)
	.align		4
.L_445:
        /*0010*/ 	.word	index@(.nv.constant0._ZN2at6native31max_unpooling3d_backward_kernelIsEEvPKT_lllNS_27GenericPackedTensorAccessorIlLm4ENS_16DefaultPtrTraitsElEENS5_IS2_Lm4ES6_lEEi)
        /*0014*/ 	.short	0x0160
        /*0016*/ 	.short	0x00b4


	//----- nvinfo : EIATTR_CBANK_PARAM_SIZE
	.align		4
.L_446:
        /*0018*/ 	.byte	0x03, 0x19
        /*001a*/ 	.short	0x00b4


	//----- nvinfo : EIATTR_KPARAM_INFO
	.align		4
        /*001c*/ 	.byte	0x04, 0x17
        /*001e*/ 	.short	(.L_448 - .L_447)
.L_447:
        /*0020*/ 	.word	0x00000000
        /*0024*/ 	.short	0x0006
        /*0026*/ 	.short	0x00b0
        /*0028*/ 	.byte	0x00, 0xf0, 0x11, 0x00


	//----- nvinfo : EIATTR_KPARAM_INFO
	.align		4
.L_448:
        /*002c*/ 	.byte	0x04, 0x17
        /*002e*/ 	.short	(.L_450 - .L_449)
.L_449:
        /*0030*/ 	.word	0x00000000
        /*0034*/ 	.short	0x0005
        /*0036*/ 	.short	0x0068
        /*0038*/ 	.byte	0x00, 0xf0, 0x21, 0x01


	//----- nvinfo : EIATTR_KPARAM_INFO
	.align		4
.L_450:
        /*003c*/ 	.byte	0x04, 0x17
        /*003e*/ 	.short	(.L_452 - .L_451)
.L_451:
        /*0040*/ 	.word	0x00000000
        /*0044*/ 	.short	0x0004
        /*0046*/ 	.short	0x0020
        /*0048*/ 	.byte	0x00, 0xf0, 0x21, 0x01


	//----- nvinfo : EIATTR_KPARAM_INFO
	.align		4
.L_452:
        /*004c*/ 	.byte	0x04, 0x17
        /*004e*/ 	.short	(.L_454 - .L_453)
.L_453:
        /*0050*/ 	.word	0x00000000
        /*0054*/ 	.short	0x0003
        /*0056*/ 	.short	0x0018
        /*0058*/ 	.byte	0x00, 0xf0, 0x21, 0x00


	//----- nvinfo : EIATTR_KPARAM_INFO
	.align		4
.L_454:
        /*005c*/ 	.byte	0x04, 0x17
        /*005e*/ 	.short	(.L_456 - .L_455)
.L_455:
        /*0060*/ 	.word	0x00000000
        /*0064*/ 	.short	0x0002
        /*0066*/ 	.short	0x0010
        /*0068*/ 	.byte	0x00, 0xf0, 0x21, 0x00


	//----- nvinfo : EIATTR_KPARAM_INFO
	.align		4
.L_456:
        /*006c*/ 	.byte	0x04, 0x17
        /*006e*/ 	.short	(.L_458 - .L_457)
.L_457:
        /*0070*/ 	.word	0x00000000
        /*0074*/ 	.short	0x0001
        /*0076*/ 	.short	0x0008
        /*0078*/ 	.byte	0x00, 0xf0, 0x21, 0x00


	//----- nvinfo : EIATTR_KPARAM_INFO
	.align		4
.L_458:
        /*007c*/ 	.byte	0x04, 0x17
        /*007e*/ 	.short	(.L_460 - .L_459)
.L_459:
        /*0080*/ 	.word	0x00000000
        /*0084*/ 	.short	0x0000
        /*0086*/ 	.short	0x0000
        /*0088*/ 	.byte	0x00, 0xf0, 0x21, 0x00


	//----- nvinfo : EIATTR_MAXREG_COUNT
	.align		4
.L_460:
        /*008c*/ 	.byte	0x03, 0x1b
        /*008e*/ 	.short	0x00ff


	//----- nvinfo : EIATTR_MERCURY_ISA_VERSION
	.align		4
        /*0090*/ 	.byte	0x03, 0x5f
        /*0092*/ 	.short	0x0000


	//----- nvinfo : EIATTR_EXIT_INSTR_OFFSETS
	.align		4
        /*0094*/ 	.byte	0x04, 0x1c
        /*0096*/ 	.short	(.L_462 - .L_461)


	//   ....[0]....
.L_461:
        /*0098*/ 	.word	0x00000270


	//   ....[1]....
        /*009c*/ 	.word	0x000002e0


	//   ....[2]....
        /*00a0*/ 	.word	0x000006a0


	//----- nvinfo : EIATTR_CTAIDZ_USED
	.align		4
.L_462:
        /*00a4*/ 	.byte	0x01, 0x04
	.zero		2


	//----- nvinfo : EIATTR_CRS_STACK_SIZE
	.align		4
        /*00a8*/ 	.byte	0x04, 0x1e
        /*00aa*/ 	.short	(.L_464 - .L_463)
.L_463:
        /*00ac*/ 	.word	0x00000000
.L_464:


//--------------------- .nv.info._ZN2at6native31max_unpooling3d_backward_kernelIlEEvPKT_lllNS_27GenericPackedTensorAccessorIlLm4ENS_16DefaultPtrTraitsElEENS5_IS2_Lm4ES6_lEEi --------------------------
	.section	.nv.info._ZN2at6native31max_unpooling3d_backward_kernelIlEEvPKT_lllNS_27GenericPackedTensorAccessorIlLm4ENS_16DefaultPtrTraitsElEENS5_IS2_Lm4ES6_lEEi,"",@"SHT_CUDA_INFO"
	.sectionflags	@""
	.align	4


	//----- nvinfo : EIATTR_CUDA_API_VERSION
	.align		4
        /*0000*/ 	.byte	0x04, 0x37
        /*0002*/ 	.short	(.L_466 - .L_465)
.L_465:
        /*0004*/ 	.word	0x00000082


	//----- nvinfo : EIATTR_SW2861232_WAR
	.align		4
.L_466:
        /*0008*/ 	.byte	0x01, 0x35
	.zero		2


	//----- nvinfo : EIATTR_PARAM_CBANK
	.align		4
        /*000c*/ 	.byte	0x04, 0x0a
        /*000e*/ 	.short	(.L_468 - .L_467)
	.align		4
.L_467:
        /*0010*/ 	.word	index@(.nv.constant0._ZN2at6native31max_unpooling3d_backward_kernelIlEEvPKT_lllNS_27GenericPackedTensorAccessorIlLm4ENS_16DefaultPtrTraitsElEENS5_IS2_Lm4ES6_lEEi)
        /*0014*/ 	.short	0x0160
        /*0016*/ 	.short	0x00b4


	//----- nvinfo : EIATTR_CBANK_PARAM_SIZE
	.align		4
.L_468:
        /*0018*/ 	.byte	0x03, 0x19
        /*001a*/ 	.short	0x00b4


	//----- nvinfo : EIATTR_KPARAM_INFO
	.align		4
        /*001c*/ 	.byte	0x04, 0x17
        /*001e*/ 	.short	(.L_470 - .L_469)
.L_469:
        /*0020*/ 	.word	0x00000000
        /*0024*/ 	.short	0x0006
        /*0026*/ 	.short	0x00b0
        /*0028*/ 	.byte	0x00, 0xf0, 0x11, 0x00


	//----- nvinfo : EIATTR_KPARAM_INFO
	.align		4
.L_470:
        /*002c*/ 	.byte	0x04, 0x17
        /*002e*/ 	.short	(.L_472 - .L_471)
.L_471:
        /*0030*/ 	.word	0x00000000
        /*0034*/ 	.short	0x0005
        /*0036*/ 	.short	0x0068
        /*0038*/ 	.byte	0x00, 0xf0, 0x21, 0x01


	//----- nvinfo : EIATTR_KPARAM_INFO
	.align		4
.L_472:
        /*003c*/ 	.byte	0x04, 0x17
        /*003e*/ 	.short	(.L_474 - .L_473)
.L_473:
        /*0040*/ 	.word	0x00000000
        /*0044*/ 	.short	0x0004
        /*0046*/ 	.short	0x0020
        /*0048*/ 	.byte	0x00, 0xf0, 0x21, 0x01


	//----- nvinfo : EIATTR_KPARAM_INFO
	.align		4
.L_474:
        /*004c*/ 	.byte	0x04, 0x17
        /*004e*/ 	.short	(.L_476 - .L_475)
.L_475:
        /*0050*/ 	.word	0x00000000
        /*0054*/ 	.short	0x0003
        /*0056*/ 	.short	0x0018
        /*0058*/ 	.byte	0x00, 0xf0, 0x21, 0x00


	//----- nvinfo : EIATTR_KPARAM_INFO
	.align		4
.L_476:
        /*005c*/ 	.byte	0x04, 0x17
        /*005e*/ 	.short	(.L_478 - .L_477)
.L_477:
        /*0060*/ 	.word	0x00000000
        /*0064*/ 	.short	0x0002
        /*0066*/ 	.short	0x0010
        /*0068*/ 	.byte	0x00, 0xf0, 0x21, 0x00


	//----- nvinfo : EIATTR_KPARAM_INFO
	.align		4
.L_478:
        /*006c*/ 	.byte	0x04, 0x17
        /*006e*/ 	.short	(.L_480 - .L_479)
.L_479:
        /*0070*/ 	.word	0x00000000
        /*0074*/ 	.short	0x0001
        /*0076*/ 	.short	0x0008
        /*0078*/ 	.byte	0x00, 0xf0, 0x21, 0x00


	//----- nvinfo : EIATTR_KPARAM_INFO
	.align		4
.L_480:
        /*007c*/ 	.byte	0x04, 0x17
        /*007e*/ 	.short	(.L_482 - .L_481)
.L_481:
        /*0080*/ 	.word	0x00000000
        /*0084*/ 	.short	0x0000
        /*0086*/ 	.short	0x0000
        /*0088*/ 	.byte	0x00, 0xf0, 0x21, 0x00


	//----- nvinfo : EIATTR_MAXREG_COUNT
	.align		4
.L_482:
        /*008c*/ 	.byte	0x03, 0x1b
        /*008e*/ 	.short	0x00ff


	//----- nvinfo : EIATTR_MERCURY_ISA_VERSION
	.align		4
        /*0090*/ 	.byte	0x03, 0x5f
        /*0092*/ 	.short	0x0000


	//----- nvinfo : EIATTR_EXIT_INSTR_OFFSETS
	.align		4
        /*0094*/ 	.byte	0x04, 0x1c
        /*0096*/ 	.short	(.L_484 - .L_483)


	//   ....[0]....
.L_483:
        /*0098*/ 	.word	0x00000270


	//   ....[1]....
        /*009c*/ 	.word	0x000002e0


	//   ....[2]....
        /*00a0*/ 	.word	0x000006a0


	//----- nvinfo : EIATTR_CTAIDZ_USED
	.align		4
.L_484:
        /*00a4*/ 	.byte	0x01, 0x04
	.zero		2


	//----- nvinfo : EIATTR_CRS_STACK_SIZE
	.align		4
        /*00a8*/ 	.byte	0x04, 0x1e
        /*00aa*/ 	.short	(.L_486 - .L_485)
.L_485:
        /*00ac*/ 	.word	0x00000000
.L_486:


//--------------------- .nv.info._ZN2at6native31max_unpooling3d_backward_kernelIiEEvPKT_lllNS_27GenericPackedTensorAccessorIlLm4ENS_16DefaultPtrTraitsElEENS5_IS2_Lm4ES6_lEEi --------------------------
	.section	.nv.info._ZN2at6native31max_unpooling3d_backward_kernelIiEEvPKT_lllNS_27GenericPackedTensorAccessorIlLm4ENS_16DefaultPtrTraitsElEENS5_IS2_Lm4ES6_lEEi,"",@"SHT_CUDA_INFO"
	.sectionflags	@""
	.align	4


	//----- nvinfo : EIATTR_CUDA_API_VERSION
	.align		4
        /*0000*/ 	.byte	0x04, 0x37
        /*0002*/ 	.short	(.L_488 - .L_487)
.L_487:
        /*0004*/ 	.word	0x00000082


	//----- nvinfo : EIATTR_SW2861232_WAR
	.align		4
.L_488:
        /*0008*/ 	.byte	0x01, 0x35
	.zero		2


	//----- nvinfo : EIATTR_PARAM_CBANK
	.align		4
        /*000c*/ 	.byte	0x04, 0x0a
        /*000e*/ 	.short	(.L_490 - .L_489)
	.align		4
.L_489:
        /*0010*/ 	.word	index@(.nv.constant0._ZN2at6native31max_unpooling3d_backward_kernelIiEEvPKT_lllNS_27GenericPackedTensorAccessorIlLm4ENS_16DefaultPtrTraitsElEENS5_IS2_Lm4ES6_lEEi)
        /*0014*/ 	.short	0x0160
        /*0016*/ 	.short	0x00b4


	//----- nvinfo : EIATTR_CBANK_PARAM_SIZE
	.align		4
.L_490:
        /*0018*/ 	.byte	0x03, 0x19
        /*001a*/ 	.short	0x00b4


	//----- nvinfo : EIATTR_KPARAM_INFO
	.align		4
        /*001c*/ 	.byte	0x04, 0x17
        /*001e*/ 	.short	(.L_492 - .L_491)
.L_491:
        /*0020*/ 	.word	0x00000000
        /*0024*/ 	.short	0x0006
        /*0026*/ 	.short	0x00b0
        /*0028*/ 	.byte	0x00, 0xf0, 0x11, 0x00


	//----- nvinfo : EIATTR_KPARAM_INFO
	.align		4
.L_492:
        /*002c*/ 	.byte	0x04, 0x17
        /*002e*/ 	.short	(.L_494 - .L_493)
.L_493:
        /*0030*/ 	.word	0x00000000
        /*0034*/ 	.short	0x0005
        /*0036*/ 	.short	0x0068
        /*0038*/ 	.byte	0x00, 0xf0, 0x21, 0x01


	//----- nvinfo : EIATTR_KPARAM_INFO
	.align		4
.L_494:
        /*003c*/ 	.byte	0x04, 0x17
        /*003e*/ 	.short	(.L_496 - .L_495)
.L_495:
        /*0040*/ 	.word	0x00000000
        /*0044*/ 	.short	0x0004
        /*0046*/ 	.short	0x0020
        /*0048*/ 	.byte	0x00, 0xf0, 0x21, 0x01


	//----- nvinfo : EIATTR_KPARAM_INFO
	.align		4
.L_496:
        /*004c*/ 	.byte	0x04, 0x17
        /*004e*/ 	.short	(.L_498 - .L_497)
.L_497:
        /*0050*/ 	.word	0x00000000
        /*0054*/ 	.short	0x0003
        /*0056*/ 	.short	0x0018
        /*0058*/ 	.byte	0x00, 0xf0, 0x21, 0x00


	//----- nvinfo : EIATTR_KPARAM_INFO
	.align		4
.L_498:
        /*005c*/ 	.byte	0x04, 0x17
        /*005e*/ 	.short	(.L_500 - .L_499)
.L_499:
        /*0060*/ 	.word	0x00000000
        /*0064*/ 	.short	0x0002
        /*0066*/ 	.short	0x0010
        /*0068*/ 	.byte	0x00, 0xf0, 0x21, 0x00


	//----- nvinfo : EIATTR_KPARAM_INFO
	.align		4
.L_500:
        /*006c*/ 	.byte	0x04, 0x17
        /*006e*/ 	.short	(.L_502 - .L_501)
.L_501:
        /*0070*/ 	.word	0x00000000
        /*0074*/ 	.short	0x0001
        /*0076*/ 	.short	0x0008
        /*0078*/ 	.byte	0x00, 0xf0, 0x21, 0x00


	//----- nvinfo : EIATTR_KPARAM_INFO
	.align		4
.L_502:
        /*007c*/ 	.byte	0x04, 0x17
        /*007e*/ 	.short	(.L_504 - .L_503)
.L_503:
        /*0080*/ 	.word	0x00000000
        /*0084*/ 	.short	0x0000
        /*0086*/ 	.short	0x0000
        /*0088*/ 	.byte	0x00, 0xf0, 0x21, 0x00


	//----- nvinfo : EIATTR_MAXREG_COUNT
	.align		4
.L_504:
        /*008c*/ 	.byte	0x03, 0x1b
        /*008e*/ 	.short	0x00ff


	//----- nvinfo : EIATTR_MERCURY_ISA_VERSION
	.align		4
        /*0090*/ 	.byte	0x03, 0x5f
        /*0092*/ 	.short	0x0000


	//----- nvinfo : EIATTR_EXIT_INSTR_OFFSETS
	.align		4
        /*0094*/ 	.byte	0x04, 0x1c
        /*0096*/ 	.short	(.L_506 - .L_505)


	//   ....[0]....
.L_505:
        /*0098*/ 	.word	0x00000270


	//   ....[1]....
        /*009c*/ 	.word	0x000002e0


	//   ....[2]....
        /*00a0*/ 	.word	0x000006a0


	//----- nvinfo : EIATTR_CTAIDZ_USED
	.align		4
.L_506:
        /*00a4*/ 	.byte	0x01, 0x04
	.zero		2


	//----- nvinfo : EIATTR_CRS_STACK_SIZE
	.align		4
        /*00a8*/ 	.byte	0x04, 0x1e
        /*00aa*/ 	.short	(.L_508 - .L_507)
.L_507:
        /*00ac*/ 	.word	0x00000000
.L_508:


//--------------------- .nv.info._ZN2at6native31max_unpooling3d_backward_kernelIaEEvPKT_lllNS_27GenericPackedTensorAccessorIlLm4ENS_16DefaultPtrTraitsElEENS5_IS2_Lm4ES6_lEEi --------------------------
	.section	.nv.info._ZN2at6native31max_unpooling3d_backward_kernelIaEEvPKT_lllNS_27GenericPackedTensorAccessorIlLm4ENS_16DefaultPtrTraitsElEENS5_IS2_Lm4ES6_lEEi,"",@"SHT_CUDA_INFO"
	.sectionflags	@""
	.align	4


	//----- nvinfo : EIATTR_CUDA_API_VERSION
	.align		4
        /*0000*/ 	.byte	0x04, 0x37
        /*0002*/ 	.short	(.L_510 - .L_509)
.L_509:
        /*0004*/ 	.word	0x00000082


	//----- nvinfo : EIATTR_SW2861232_WAR
	.align		4
.L_510:
        /*0008*/ 	.byte	0x01, 0x35
	.zero		2


	//----- nvinfo : EIATTR_PARAM_CBANK
	.align		4
        /*000c*/ 	.byte	0x04, 0x0a
        /*000e*/ 	.short	(.L_512 - .L_511)
	.align		4
.L_511:
        /*0010*/ 	.word	index@(.nv.constant0._ZN2at6native31max_unpooling3d_backward_kernelIaEEvPKT_lllNS_27GenericPackedTensorAccessorIlLm4ENS_16DefaultPtrTraitsElEENS5_IS2_Lm4ES6_lEEi)
        /*0014*/ 	.short	0x0160
        /*0016*/ 	.short	0x00b4


	//----- nvinfo : EIATTR_CBANK_PARAM_SIZE
	.align		4
.L_512:
        /*0018*/ 	.byte	0x03, 0x19
        /*001a*/ 	.short	0x00b4


	//----- nvinfo : EIATTR_KPARAM_INFO
	.align		4
        /*001c*/ 	.byte	0x04, 0x17
        /*001e*/ 	.short	(.L_514 - .L_513)
.L_513:
        /*0020*/ 	.word	0x00000000
        /*0024*/ 	.short	0x0006
        /*0026*/ 	.short	0x00b0
        /*0028*/ 	.byte	0x00, 0xf0, 0x11, 0x00


	//----- nvinfo : EIATTR_KPARAM_INFO
	.align		4
.L_514:
        /*002c*/ 	.byte	0x04, 0x17
        /*002e*/ 	.short	(.L_516 - .L_515)
.L_515:
        /*0030*/ 	.word	0x00000000
        /*0034*/ 	.short	0x0005
        /*0036*/ 	.short	0x0068
        /*0038*/ 	.byte	0x00, 0xf0, 0x21, 0x01


	//----- nvinfo : EIATTR_KPARAM_INFO
	.align		4
.L_516:
        /*003c*/ 	.byte	0x04, 0x17
        /*003e*/ 	.short	(.L_518 - .L_517)
.L_517:
        /*0040*/ 	.word	0x00000000
        /*0044*/ 	.short	0x0004
        /*0046*/ 	.short	0x0020
        /*0048*/ 	.byte	0x00, 0xf0, 0x21, 0x01


	//----- nvinfo : EIATTR_KPARAM_INFO
	.align		4
.L_518:
        /*004c*/ 	.byte	0x04, 0x17
        /*004e*/ 	.short	(.L_520 - .L_519)
.L_519:
        /*0050*/ 	.word	0x00000000
        /*0054*/ 	.short	0x0003
        /*0056*/ 	.short	0x0018
        /*0058*/ 	.byte	0x00, 0xf0, 0x21, 0x00


	//----- nvinfo : EIATTR_KPARAM_INFO
	.align		4
.L_520:
        /*005c*/ 	.byte	0x04, 0x17
        /*005e*/ 	.short	(.L_522 - .L_521)
.L_521:
        /*0060*/ 	.word	0x00000000
        /*0064*/ 	.short	0x0002
        /*0066*/ 	.short	0x0010
        /*0068*/ 	.byte	0x00, 0xf0, 0x21, 0x00


	//----- nvinfo : EIATTR_KPARAM_INFO
	.align		4
.L_522:
        /*006c*/ 	.byte	0x04, 0x17
        /*006e*/ 	.short	(.L_524 - .L_523)
.L_523:
        /*0070*/ 	.word	0x00000000
        /*0074*/ 	.short	0x0001
        /*0076*/ 	.short	0x0008
        /*0078*/ 	.byte	0x00, 0xf0, 0x21, 0x00


	//----- nvinfo : EIATTR_KPARAM_INFO
	.align		4
.L_524:
        /*007c*/ 	.byte	0x04, 0x17
        /*007e*/ 	.short	(.L_526 - .L_525)
.L_525:
        /*0080*/ 	.word	0x00000000
        /*0084*/ 	.short	0x0000
        /*0086*/ 	.short	0x0000
        /*0088*/ 	.byte	0x00, 0xf0, 0x21, 0x00


	//----- nvinfo : EIATTR_MAXREG_COUNT
	.align		4
.L_526:
        /*008c*/ 	.byte	0x03, 0x1b
        /*008e*/ 	.short	0x00ff


	//----- nvinfo : EIATTR_MERCURY_ISA_VERSION
	.align		4
        /*0090*/ 	.byte	0x03, 0x5f
        /*0092*/ 	.short	0x0000


	//----- nvinfo : EIATTR_EXIT_INSTR_OFFSETS
	.align		4
        /*0094*/ 	.byte	0x04, 0x1c
        /*0096*/ 	.short	(.L_528 - .L_527)


	//   ....[0]....
.L_527:
        /*0098*/ 	.word	0x00000270


	//   ....[1]....
        /*009c*/ 	.word	0x000002e0


	//   ....[2]....
        /*00a0*/ 	.word	0x00000680


	//----- nvinfo : EIATTR_CTAIDZ_USED
	.align		4
.L_528:
        /*00a4*/ 	.byte	0x01, 0x04
	.zero		2


	//----- nvinfo : EIATTR_CRS_STACK_SIZE
	.align		4
        /*00a8*/ 	.byte	0x04, 0x1e
        /*00aa*/ 	.short	(.L_530 - .L_529)
.L_529:
        /*00ac*/ 	.word	0x00000000
.L_530:


//--------------------- .nv.info._ZN2at6native31max_unpooling3d_backward_kernelIhEEvPKT_lllNS_27GenericPackedTensorAccessorIlLm4ENS_16DefaultPtrTraitsElEENS5_IS2_Lm4ES6_lEEi --------------------------
	.section	.nv.info._ZN2at6native31max_unpooling3d_backward_kernelIhEEvPKT_lllNS_27GenericPackedTensorAccessorIlLm4ENS_16DefaultPtrTraitsElEENS5_IS2_Lm4ES6_lEEi,"",@"SHT_CUDA_INFO"
	.sectionflags	@""
	.align	4


	//----- nvinfo : EIATTR_CUDA_API_VERSION
	.align		4
        /*0000*/ 	.byte	0x04, 0x37
        /*0002*/ 	.short	(.L_532 - .L_531)
.L_531:
        /*0004*/ 	.word	0x00000082


	//----- nvinfo : EIATTR_SW2861232_WAR
	.align		4
.L_532:
        /*0008*/ 	.byte	0x01, 0x35
	.zero		2


	//----- nvinfo : EIATTR_PARAM_CBANK
	.align		4
        /*000c*/ 	.byte	0x04, 0x0a
        /*000e*/ 	.short	(.L_534 - .L_533)
	.align		4
.L_533:
        /*0010*/ 	.word	index@(.nv.constant0._ZN2at6native31max_unpooling3d_backward_kernelIhEEvPKT_lllNS_27GenericPackedTensorAccessorIlLm4ENS_16DefaultPtrTraitsElEENS5_IS2_Lm4ES6_lEEi)
        /*0014*/ 	.short	0x0160
        /*0016*/ 	.short	0x00b4


	//----- nvinfo : EIATTR_CBANK_PARAM_SIZE
	.align		4
.L_534:
        /*0018*/ 	.byte	0x03, 0x19
        /*001a*/ 	.short	0x00b4


	//----- nvinfo : EIATTR_KPARAM_INFO
	.align		4
        /*001c*/ 	.byte	0x04, 0x17
        /*001e*/ 	.short	(.L_536 - .L_535)
.L_535:
        /*0020*/ 	.word	0x00000000
        /*0024*/ 	.short	0x0006
        /*0026*/ 	.short	0x00b0
        /*0028*/ 	.byte	0x00, 0xf0, 0x11, 0x00


	//----- nvinfo : EIATTR_KPARAM_INFO
	.align		4
.L_536:
        /*002c*/ 	.byte	0x04, 0x17
        /*002e*/ 	.short	(.L_538 - .L_537)
.L_537:
        /*0030*/ 	.word	0x00000000
        /*0034*/ 	.short	0x0005
        /*0036*/ 	.short	0x0068
        /*0038*/ 	.byte	0x00, 0xf0, 0x21, 0x01


	//----- nvinfo : EIATTR_KPARAM_INFO
	.align		4
.L_538:
        /*003c*/ 	.byte	0x04, 0x17
        /*003e*/ 	.short	(.L_540 - .L_539)
.L_539:
        /*0040*/ 	.word	0x00000000
        /*0044*/ 	.short	0x0004
        /*0046*/ 	.short	0x0020
        /*0048*/ 	.byte	0x00, 0xf0, 0x21, 0x01


	//----- nvinfo : EIATTR_KPARAM_INFO
	.align		4
.L_540:
        /*004c*/ 	.byte	0x04, 0x17
        /*004e*/ 	.short	(.L_542 - .L_541)
.L_541:
        /*0050*/ 	.word	0x00000000
        /*0054*/ 	.short	0x0003
        /*0056*/ 	.short	0x0018
        /*0058*/ 	.byte	0x00, 0xf0, 0x21, 0x00


	//----- nvinfo : EIATTR_KPARAM_INFO
	.align		4
.L_542:
        /*005c*/ 	.byte	0x04, 0x17
        /*005e*/ 	.short	(.L_544 - .L_543)
.L_543:
        /*0060*/ 	.word	0x00000000
        /*0064*/ 	.short	0x0002
        /*0066*/ 	.short	0x0010
        /*0068*/ 	.byte	0x00, 0xf0, 0x21, 0x00


	//----- nvinfo : EIATTR_KPARAM_INFO
	.align		4
.L_544:
        /*006c*/ 	.byte	0x04, 0x17
        /*006e*/ 	.short	(.L_546 - .L_545)
.L_545:
        /*0070*/ 	.word	0x00000000
        /*0074*/ 	.short	0x0001
        /*0076*/ 	.short	0x0008
        /*0078*/ 	.byte	0x00, 0xf0, 0x21, 0x00


	//----- nvinfo : EIATTR_KPARAM_INFO
	.align		4
.L_546:
        /*007c*/ 	.byte	0x04, 0x17
        /*007e*/ 	.short	(.L_548 - .L_547)
.L_547:
        /*0080*/ 	.word	0x00000000
        /*0084*/ 	.short	0x0000
        /*0086*/ 	.short	0x0000
        /*0088*/ 	.byte	0x00, 0xf0, 0x21, 0x00


	//----- nvinfo : EIATTR_MAXREG_COUNT
	.align		4
.L_548:
        /*008c*/ 	.byte	0x03, 0x1b
        /*008e*/ 	.short	0x00ff


	//----- nvinfo : EIATTR_MERCURY_ISA_VERSION
	.align		4
        /*0090*/ 	.byte	0x03, 0x5f
        /*0092*/ 	.short	0x0000


	//----- nvinfo : EIATTR_EXIT_INSTR_OFFSETS
	.align		4
        /*0094*/ 	.byte	0x04, 0x1c
        /*0096*/ 	.short	(.L_550 - .L_549)


	//   ....[0]....
.L_549:
        /*0098*/ 	.word	0x00000270


	//   ....[1]....
        /*009c*/ 	.word	0x000002e0


	//   ....[2]....
        /*00a0*/ 	.word	0x00000680


	//----- nvinfo : EIATTR_CTAIDZ_USED
	.align		4
.L_550:
        /*00a4*/ 	.byte	0x01, 0x04
	.zero		2


	//----- nvinfo : EIATTR_CRS_STACK_SIZE
	.align		4
        /*00a8*/ 	.byte	0x04, 0x1e
        /*00aa*/ 	.short	(.L_552 - .L_551)
.L_551:
        /*00ac*/ 	.word	0x00000000
.L_552:


//--------------------- .nv.info._ZN2at6native31max_unpooling2d_backward_kernelIN3c108BFloat16EEEvlPKT_PKllllllPS4_ --------------------------
	.section	.nv.info._ZN2at6native31max_unpooling2d_backward_kernelIN3c108BFloat16EEEvlPKT_PKllllllPS4_,"",@"SHT_CUDA_INFO"
	.sectionflags	@""
	.align	4


	//----- nvinfo : EIATTR_CUDA_API_VERSION
	.align		4
        /*0000*/ 	.byte	0x04, 0x37
        /*0002*/ 	.short	(.L_554 - .L_553)
.L_553:
        /*0004*/ 	.word	0x00000082


	//----- nvinfo : EIATTR_SW2861232_WAR
	.align		4
.L_554:
        /*0008*/ 	.byte	0x01, 0x35
	.zero		2


	//----- nvinfo : EIATTR_PARAM_CBANK
	.align		4
        /*000c*/ 	.byte	0x04, 0x0a
        /*000e*/ 	.short	(.L_556 - .L_555)
	.align		4
.L_555:
        /*0010*/ 	.word	index@(.nv.constant0._ZN2at6native31max_unpooling2d_backward_kernelIN3c108BFloat16EEEvlPKT_PKllllllPS4_)
        /*0014*/ 	.short	0x0160
        /*0016*/ 	.short	0x0048


	//----- nvinfo : EIATTR_CBANK_PARAM_SIZE
	.align		4
.L_556:
        /*0018*/ 	.byte	0x03, 0x19
        /*001a*/ 	.short	0x0048


	//----- nvinfo : EIATTR_KPARAM_INFO
	.align		4
        /*001c*/ 	.byte	0x04, 0x17
        /*001e*/ 	.short	(.L_558 - .L_557)
.L_557:
        /*0020*/ 	.word	0x00000000
        /*0024*/ 	.short	0x0008
        /*0026*/ 	.short	0x0040
        /*0028*/ 	.byte	0x00, 0xf0, 0x21, 0x00


	//----- nvinfo : EIATTR_KPARAM_INFO
	.align		4
.L_558:
        /*002c*/ 	.byte	0x04, 0x17
        /*002e*/ 	.short	(.L_560 - .L_559)
.L_559:
        /*0030*/ 	.word	0x00000000
        /*0034*/ 	.short	0x0007
        /*0036*/ 	.short	0x0038
        /*0038*/ 	.byte	0x00, 0xf0, 0x21, 0x00


	//----- nvinfo : EIATTR_KPARAM_INFO
	.align		4
.L_560:
        /*003c*/ 	.byte	0x04, 0x17
        /*003e*/ 	.short	(.L_562 - .L_561)
.L_561:
        /*0040*/ 	.word	0x00000000
        /*0044*/ 	.short	0x0006
        /*0046*/ 	.short	0x0030
        /*0048*/ 	.byte	0x00, 0xf0, 0x21, 0x00


	//----- nvinfo : EIATTR_KPARAM_INFO
	.align		4
.L_562:
        /*004c*/ 	.byte	0x04, 0x17
        /*004e*/ 	.short	(.L_564 - .L_563)
.L_563:
        /*0050*/ 	.word	0x00000000
        /*0054*/ 	.short	0x0005
        /*0056*/ 	.short	0x0028
        /*0058*/ 	.byte	0x00, 0xf0, 0x21, 0x00


	//----- nvinfo : EIATTR_KPARAM_INFO
	.align		4
.L_564:
        /*005c*/ 	.byte	0x04, 0x17
        /*005e*/ 	.short	(.L_566 - .L_565)
.L_565:
        /*0060*/ 	.word	0x00000000
        /*0064*/ 	.short	0x0004
        /*0066*/ 	.short	0x0020
        /*0068*/ 	.byte	0x00, 0xf0, 0x21, 0x00


	//----- nvinfo : EIATTR_KPARAM_INFO
	.align		4
.L_566:
        /*006c*/ 	.byte	0x04, 0x17
        /*006e*/ 	.short	(.L_568 - .L_567)
.L_567:
        /*0070*/ 	.word	0x00000000
        /*0074*/ 	.short	0x0003
        /*0076*/ 	.short	0x0018
        /*0078*/ 	.byte	0x00, 0xf0, 0x21, 0x00


	//----- nvinfo : EIATTR_KPARAM_INFO
	.align		4
.L_568:
        /*007c*/ 	.byte	0x04, 0x17
        /*007e*/ 	.short	(.L_570 - .L_569)
.L_569:
        /*0080*/ 	.word	0x00000000
        /*0084*/ 	.short	0x0002
        /*0086*/ 	.short	0x0010
        /*0088*/ 	.byte	0x00, 0xf0, 0x21, 0x00


	//----- nvinfo : EIATTR_KPARAM_INFO
	.align		4
.L_570:
        /*008c*/ 	.byte	0x04, 0x17
        /*008e*/ 	.short	(.L_572 - .L_571)
.L_571:
        /*0090*/ 	.word	0x00000000
        /*0094*/ 	.short	0x0001
        /*0096*/ 	.short	0x0008
        /*0098*/ 	.byte	0x00, 0xf0, 0x21, 0x00


	//----- nvinfo : EIATTR_KPARAM_INFO
	.align		4
.L_572:
        /*009c*/ 	.byte	0x04, 0x17
        /*009e*/ 	.short	(.L_574 - .L_573)
.L_573:
        /*00a0*/ 	.word	0x00000000
        /*00a4*/ 	.short	0x0000
        /*00a6*/ 	.short	0x0000
        /*00a8*/ 	.byte	0x00, 0xf0, 0x21, 0x00


	//----- nvinfo : EIATTR_MAXREG_COUNT
	.align		4
.L_574:
        /*00ac*/ 	.byte	0x03, 0x1b
        /*00ae*/ 	.short	0x00ff


	//----- nvinfo : EIATTR_MERCURY_ISA_VERSION
	.align		4
        /*00b0*/ 	.byte	0x03, 0x5f
        /*00b2*/ 	.short	0x0000


	//----- nvinfo : EIATTR_EXIT_INSTR_OFFSETS
	.align		4
        /*00b4*/ 	.byte	0x04, 0x1c
        /*00b6*/ 	.short	(.L_576 - .L_575)


	//   ....[0]....
.L_575:
        /*00b8*/ 	.word	0x00000070


	//   ....[1]....
        /*00bc*/ 	.word	0x00000bf0


	//   ....[2]....
        /*00c0*/ 	.word	0x00002a60


	//----- nvinfo : EIATTR_CRS_STACK_SIZE
	.align		4
.L_576:
        /*00c4*/ 	.byte	0x04, 0x1e
        /*00c6*/ 	.short	(.L_578 - .L_577)
.L_577:
        /*00c8*/ 	.word	0x00000000
.L_578:


//--------------------- .nv.info._ZN2at6native31max_unpooling2d_backward_kernelIN3c104HalfEEEvlPKT_PKllllllPS4_ --------------------------
	.section	.nv.info._ZN2at6native31max_unpooling2d_backward_kernelIN3c104HalfEEEvlPKT_PKllllllPS4_,"",@"SHT_CUDA_INFO"
	.sectionflags	@""
	.align	4


	//----- nvinfo : EIATTR_CUDA_API_VERSION
	.align		4
        /*0000*/ 	.byte	0x04, 0x37
        /*0002*/ 	.short	(.L_580 - .L_579)
.L_579:
        /*0004*/ 	.word	0x00000082


	//----- nvinfo : EIATTR_SW2861232_WAR
	.align		4
.L_580:
        /*0008*/ 	.byte	0x01, 0x35
	.zero		2


	//----- nvinfo : EIATTR_PARAM_CBANK
	.align		4
        /*000c*/ 	.byte	0x04, 0x0a
        /*000e*/ 	.short	(.L_582 - .L_581)
	.align		4
.L_581:
        /*0010*/ 	.word	index@(.nv.constant0._ZN2at6native31max_unpooling2d_backward_kernelIN3c104HalfEEEvlPKT_PKllllllPS4_)
        /*0014*/ 	.short	0x0160
        /*0016*/ 	.short	0x0048


	//----- nvinfo : EIATTR_CBANK_PARAM_SIZE
	.align		4
.L_582:
        /*0018*/ 	.byte	0x03, 0x19
        /*001a*/ 	.short	0x0048


	//----- nvinfo : EIATTR_KPARAM_INFO
	.align		4
        /*001c*/ 	.byte	0x04, 0x17
        /*001e*/ 	.short	(.L_584 - .L_583)
.L_583:
        /*0020*/ 	.word	0x00000000
        /*0024*/ 	.short	0x0008
        /*0026*/ 	.short	0x0040
        /*0028*/ 	.byte	0x00, 0xf0, 0x21, 0x00


	//----- nvinfo : EIATTR_KPARAM_INFO
	.align		4
.L_584:
        /*002c*/ 	.byte	0x04, 0x17
        /*002e*/ 	.short	(.L_586 - .L_585)
.L_585:
        /*0030*/ 	.word	0x00000000
        /*0034*/ 	.short	0x0007
        /*0036*/ 	.short	0x0038
        /*0038*/ 	.byte	0x00, 0xf0, 0x21, 0x00


	//----- nvinfo : EIATTR_KPARAM_INFO
	.align		4
.L_586:
        /*003c*/ 	.byte	0x04, 0x17
        /*003e*/ 	.short	(.L_588 - .L_587)
.L_587:
        /*0040*/ 	.word	0x00000000
        /*0044*/ 	.short	0x0006
        /*0046*/ 	.short	0x0030
        /*0048*/ 	.byte	0x00, 0xf0, 0x21, 0x00


	//----- nvinfo : EIATTR_KPARAM_INFO
	.align		4
.L_588:
        /*004c*/ 	.byte	0x04, 0x17
        /*004e*/ 	.short	(.L_590 - .L_589)
.L_589:
        /*0050*/ 	.word	0x00000000
        /*0054*/ 	.short	0x0005
        /*0056*/ 	.short	0x0028
        /*0058*/ 	.byte	0x00, 0xf0, 0x21, 0x00


	//----- nvinfo : EIATTR_KPARAM_INFO
	.align		4
.L_590:
        /*005c*/ 	.byte	0x04, 0x17
        /*005e*/ 	.short	(.L_592 - .L_591)
.L_591:
        /*0060*/ 	.word	0x00000000
        /*0064*/ 	.short	0x0004
        /*0066*/ 	.short	0x0020
        /*0068*/ 	.byte	0x00, 0xf0, 0x21, 0x00


	//----- nvinfo : EIATTR_KPARAM_INFO
	.align		4
.L_592:
        /*006c*/ 	.byte	0x04, 0x17
        /*006e*/ 	.short	(.L_594 - .L_593)
.L_593:
        /*0070*/ 	.word	0x00000000
        /*0074*/ 	.short	0x0003
        /*0076*/ 	.short	0x0018
        /*0078*/ 	.byte	0x00, 0xf0, 0x21, 0x00


	//----- nvinfo : EIATTR_KPARAM_INFO
	.align		4
.L_594:
        /*007c*/ 	.byte	0x04, 0x17
        /*007e*/ 	.short	(.L_596 - .L_595)
.L_595:
        /*0080*/ 	.word	0x00000000
        /*0084*/ 	.short	0x0002
        /*0086*/ 	.short	0x0010
        /*0088*/ 	.byte	0x00, 0xf0, 0x21, 0x00


	//----- nvinfo : EIATTR_KPARAM_INFO
	.align		4
.L_596:
        /*008c*/ 	.byte	0x04, 0x17
        /*008e*/ 	.short	(.L_598 - .L_597)
.L_597:
        /*0090*/ 	.word	0x00000000
        /*0094*/ 	.short	0x0001
        /*0096*/ 	.short	0x0008
        /*0098*/ 	.byte	0x00, 0xf0, 0x21, 0x00


	//----- nvinfo : EIATTR_KPARAM_INFO
	.align		4
.L_598:
        /*009c*/ 	.byte	0x04, 0x17
        /*009e*/ 	.short	(.L_600 - .L_599)
.L_599:
        /*00a0*/ 	.word	0x00000000
        /*00a4*/ 	.short	0x0000
        /*00a6*/ 	.short	0x0000
        /*00a8*/ 	.byte	0x00, 0xf0, 0x21, 0x00


	//----- nvinfo : EIATTR_MAXREG_COUNT
	.align		4
.L_600:
        /*00ac*/ 	.byte	0x03, 0x1b
        /*00ae*/ 	.short	0x00ff


	//----- nvinfo : EIATTR_MERCURY_ISA_VERSION
	.align		4
        /*00b0*/ 	.byte	0x03, 0x5f
        /*00b2*/ 	.short	0x0000


	//----- nvinfo : EIATTR_EXIT_INSTR_OFFSETS
	.align		4
        /*00b4*/ 	.byte	0x04, 0x1c
        /*00b6*/ 	.short	(.L_602 - .L_601)


	//   ....[0]....
.L_601:
        /*00b8*/ 	.word	0x00000070


	//   ....[1]....
        /*00bc*/ 	.word	0x00000bf0


	//   ....[2]....
        /*00c0*/ 	.word	0x00002a60


	//----- nvinfo : EIATTR_CRS_STACK_SIZE
	.align		4
.L_602:
        /*00c4*/ 	.byte	0x04, 0x1e
        /*00c6*/ 	.short	(.L_604 - .L_603)
.L_603:
        /*00c8*/ 	.word	0x00000000
.L_604:


//--------------------- .nv.info._ZN2at6native31max_unpooling2d_backward_kernelIfEEvlPKT_PKllllllPS2_ --------------------------
	.section	.nv.info._ZN2at6native31max_unpooling2d_backward_kernelIfEEvlPKT_PKllllllPS2_,"",@"SHT_CUDA_INFO"
	.sectionflags	@""
	.align	4


	//----- nvinfo : EIATTR_CUDA_API_VERSION
	.align		4
        /*0000*/ 	.byte	0x04, 0x37
        /*0002*/ 	.short	(.L_606 - .L_605)
.L_605:
        /*0004*/ 	.word	0x00000082


	//----- nvinfo : EIATTR_SW2861232_WAR
	.align		4
.L_606:
        /*0008*/ 	.byte	0x01, 0x35
	.zero		2


	//----- nvinfo : EIATTR_PARAM_CBANK
	.align		4
        /*000c*/ 	.byte	0x04, 0x0a
        /*000e*/ 	.short	(.L_608 - .L_607)
	.align		4
.L_607:
        /*0010*/ 	.word	index@(.nv.constant0._ZN2at6native31max_unpooling2d_backward_kernelIfEEvlPKT_PKllllllPS2_)
        /*0014*/ 	.short	0x0160
        /*0016*/ 	.short	0x0048


	//----- nvinfo : EIATTR_CBANK_PARAM_SIZE
	.align		4
.L_608:
        /*0018*/ 	.byte	0x03, 0x19
        /*001a*/ 	.short	0x0048


	//----- nvinfo : EIATTR_KPARAM_INFO
	.align		4
        /*001c*/ 	.byte	0x04, 0x17
        /*001e*/ 	.short	(.L_610 - .L_609)
.L_609:
        /*0020*/ 	.word	0x00000000
        /*0024*/ 	.short	0x0008
        /*0026*/ 	.short	0x0040
        /*0028*/ 	.byte	0x00, 0xf0, 0x21, 0x00


	//----- nvinfo : EIATTR_KPARAM_INFO
	.align		4
.L_610:
        /*002c*/ 	.byte	0x04, 0x17
        /*002e*/ 	.short	(.L_612 - .L_611)
.L_611:
        /*0030*/ 	.word	0x00000000
        /*0034*/ 	.short	0x0007
        /*0036*/ 	.short	0x0038
        /*0038*/ 	.byte	0x00, 0xf0, 0x21, 0x00


	//----- nvinfo : EIATTR_KPARAM_INFO
	.align		4
.L_612:
        /*003c*/ 	.byte	0x04, 0x17
        /*003e*/ 	.short	(.L_614 - .L_613)
.L_613:
        /*0040*/ 	.word	0x00000000
        /*0044*/ 	.short	0x0006
        /*0046*/ 	.short	0x0030
        /*0048*/ 	.byte	0x00, 0xf0, 0x21, 0x00


	//----- nvinfo : EIATTR_KPARAM_INFO
	.align		4
.L_614:
        /*004c*/ 	.byte	0x04, 0x17
        /*004e*/ 	.short	(.L_616 - .L_615)
.L_615:
        /*0050*/ 	.word	0x00000000
        /*0054*/ 	.short	0x0005
        /*0056*/ 	.short	0x0028
        /*0058*/ 	.byte	0x00, 0xf0, 0x21, 0x00


	//----- nvinfo : EIATTR_KPARAM_INFO
	.align		4
.L_616:
        /*005c*/ 	.byte	0x04, 0x17
        /*005e*/ 	.short	(.L_618 - .L_617)
.L_617:
        /*0060*/ 	.word	0x00000000
        /*0064*/ 	.short	0x0004
        /*0066*/ 	.short	0x0020
        /*0068*/ 	.byte	0x00, 0xf0, 0x21, 0x00


	//----- nvinfo : EIATTR_KPARAM_INFO
	.align		4
.L_618:
        /*006c*/ 	.byte	0x04, 0x17
        /*006e*/ 	.short	(.L_620 - .L_619)
.L_619:
        /*0070*/ 	.word	0x00000000
        /*0074*/ 	.short	0x0003
        /*0076*/ 	.short	0x0018
        /*0078*/ 	.byte	0x00, 0xf0, 0x21, 0x00


	//----- nvinfo : EIATTR_KPARAM_INFO
	.align		4
.L_620:
        /*007c*/ 	.byte	0x04, 0x17
        /*007e*/ 	.short	(.L_622 - .L_621)
.L_621:
        /*0080*/ 	.word	0x00000000
        /*0084*/ 	.short	0x0002
        /*0086*/ 	.short	0x0010
        /*0088*/ 	.byte	0x00, 0xf0, 0x21, 0x00


	//----- nvinfo : EIATTR_KPARAM_INFO
	.align		4
.L_622:
        /*008c*/ 	.byte	0x04, 0x17
        /*008e*/ 	.short	(.L_624 - .L_623)
.L_623:
        /*0090*/ 	.word	0x00000000
        /*0094*/ 	.short	0x0001
        /*0096*/ 	.short	0x0008
        /*0098*/ 	.byte	0x00, 0xf0, 0x21, 0x00


	//----- nvinfo : EIATTR_KPARAM_INFO
	.align		4
.L_624:
        /*009c*/ 	.byte	0x04, 0x17
        /*009e*/ 	.short	(.L_626 - .L_625)
.L_625:
        /*00a0*/ 	.word	0x00000000
        /*00a4*/ 	.short	0x0000
        /*00a6*/ 	.short	0x0000
        /*00a8*/ 	.byte	0x00, 0xf0, 0x21, 0x00


	//----- nvinfo : EIATTR_MAXREG_COUNT
	.align		4
.L_626:
        /*00ac*/ 	.byte	0x03, 0x1b
        /*00ae*/ 	.short	0x00ff


	//----- nvinfo : EIATTR_MERCURY_ISA_VERSION
	.align		4
        /*00b0*/ 	.byte	0x03, 0x5f
        /*00b2*/ 	.short	0x0000


	//----- nvinfo : EIATTR_EXIT_INSTR_OFFSETS
	.align		4
        /*00b4*/ 	.byte	0x04, 0x1c
        /*00b6*/ 	.short	(.L_628 - .L_627)


	//   ....[0]....
.L_627:
        /*00b8*/ 	.word	0x00000070


	//   ....[1]....
        /*00bc*/ 	.word	0x00000bf0


	//   ....[2]....
        /*00c0*/ 	.word	0x00002a60


	//----- nvinfo : EIATTR_CRS_STACK_SIZE
	.align		4
.L_628:
        /*00c4*/ 	.byte	0x04, 0x1e
        /*00c6*/ 	.short	(.L_630 - .L_629)
.L_629:
        /*00c8*/ 	.word	0x00000000
.L_630:


//--------------------- .nv.info._ZN2at6native31max_unpooling2d_backward_kernelIdEEvlPKT_PKllllllPS2_ --------------------------
	.section	.nv.info._ZN2at6native31max_unpooling2d_backward_kernelIdEEvlPKT_PKllllllPS2_,"",@"SHT_CUDA_INFO"
	.sectionflags	@""
	.align	4


	//----- nvinfo : EIATTR_CUDA_API_VERSION
	.align		4
        /*0000*/ 	.byte	0x04, 0x37
        /*0002*/ 	.short	(.L_632 - .L_631)
.L_631:
        /*0004*/ 	.word	0x00000082


	//----- nvinfo : EIATTR_SW2861232_WAR
	.align		4
.L_632:
        /*0008*/ 	.byte	0x01, 0x35
	.zero		2


	//----- nvinfo : EIATTR_PARAM_CBANK
	.align		4
        /*000c*/ 	.byte	0x04, 0x0a
        /*000e*/ 	.short	(.L_634 - .L_633)
	.align		4
.L_633:
        /*0010*/ 	.word	index@(.nv.constant0._ZN2at6native31max_unpooling2d_backward_kernelIdEEvlPKT_PKllllllPS2_)
        /*0014*/ 	.short	0x0160
        /*0016*/ 	.short	0x0048


	//----- nvinfo : EIATTR_CBANK_PARAM_SIZE
	.align		4
.L_634:
        /*0018*/ 	.byte	0x03, 0x19
        /*001a*/ 	.short	0x0048


	//----- nvinfo : EIATTR_KPARAM_INFO
	.align		4
        /*001c*/ 	.byte	0x04, 0x17
        /*001e*/ 	.short	(.L_636 - .L_635)
.L_635:
        /*0020*/ 	.word	0x00000000
        /*0024*/ 	.short	0x0008
        /*0026*/ 	.short	0x0040
        /*0028*/ 	.byte	0x00, 0xf0, 0x21, 0x00


	//----- nvinfo : EIATTR_KPARAM_INFO
	.align		4
.L_636:
        /*002c*/ 	.byte	0x04, 0x17
        /*002e*/ 	.short	(.L_638 - .L_637)
.L_637:
        /*0030*/ 	.word	0x00000000
        /*0034*/ 	.short	0x0007
        /*0036*/ 	.short	0x0038
        /*0038*/ 	.byte	0x00, 0xf0, 0x21, 0x00


	//----- nvinfo : EIATTR_KPARAM_INFO
	.align		4
.L_638:
        /*003c*/ 	.byte	0x04, 0x17
        /*003e*/ 	.short	(.L_640 - .L_639)
.L_639:
        /*0040*/ 	.word	0x00000000
        /*0044*/ 	.short	0x0006
        /*0046*/ 	.short	0x0030
        /*0048*/ 	.byte	0x00, 0xf0, 0x21, 0x00


	//----- nvinfo : EIATTR_KPARAM_INFO
	.align		4
.L_640:
        /*004c*/ 	.byte	0x04, 0x17
        /*004e*/ 	.short	(.L_642 - .L_641)
.L_641:
        /*0050*/ 	.word	0x00000000
        /*0054*/ 	.short	0x0005
        /*0056*/ 	.short	0x0028
        /*0058*/ 	.byte	0x00, 0xf0, 0x21, 0x00


	//----- nvinfo : EIATTR_KPARAM_INFO
	.align		4
.L_642:
        /*005c*/ 	.byte	0x04, 0x17
        /*005e*/ 	.short	(.L_644 - .L_643)
.L_643:
        /*0060*/ 	.word	0x00000000
        /*0064*/ 	.short	0x0004
        /*0066*/ 	.short	0x0020
        /*0068*/ 	.byte	0x00, 0xf0, 0x21, 0x00


	//----- nvinfo : EIATTR_KPARAM_INFO
	.align		4
.L_644:
        /*006c*/ 	.byte	0x04, 0x17
        /*006e*/ 	.short	(.L_646 - .L_645)
.L_645:
        /*0070*/ 	.word	0x00000000
        /*0074*/ 	.short	0x0003
        /*0076*/ 	.short	0x0018
        /*0078*/ 	.byte	0x00, 0xf0, 0x21, 0x00


	//----- nvinfo : EIATTR_KPARAM_INFO
	.align		4
.L_646:
        /*007c*/ 	.byte	0x04, 0x17
        /*007e*/ 	.short	(.L_648 - .L_647)
.L_647:
        /*0080*/ 	.word	0x00000000
        /*0084*/ 	.short	0x0002
        /*0086*/ 	.short	0x0010
        /*0088*/ 	.byte	0x00, 0xf0, 0x21, 0x00


	//----- nvinfo : EIATTR_KPARAM_INFO
	.align		4
.L_648:
        /*008c*/ 	.byte	0x04, 0x17
        /*008e*/ 	.short	(.L_650 - .L_649)
.L_649:
        /*0090*/ 	.word	0x00000000
        /*0094*/ 	.short	0x0001
        /*0096*/ 	.short	0x0008
        /*0098*/ 	.byte	0x00, 0xf0, 0x21, 0x00


	//----- nvinfo : EIATTR_KPARAM_INFO
	.align		4
.L_650:
        /*009c*/ 	.byte	0x04, 0x17
        /*009e*/ 	.short	(.L_652 - .L_651)
.L_651:
        /*00a0*/ 	.word	0x00000000
        /*00a4*/ 	.short	0x0000
        /*00a6*/ 	.short	0x0000
        /*00a8*/ 	.byte	0x00, 0xf0, 0x21, 0x00


	//----- nvinfo : EIATTR_MAXREG_COUNT
	.align		4
.L_652:
        /*00ac*/ 	.byte	0x03, 0x1b
        /*00ae*/ 	.short	0x00ff


	//----- nvinfo : EIATTR_MERCURY_ISA_VERSION
	.align		4
        /*00b0*/ 	.byte	0x03, 0x5f
        /*00b2*/ 	.short	0x0000


	//----- nvinfo : EIATTR_EXIT_INSTR_OFFSETS
	.align		4
        /*00b4*/ 	.byte	0x04, 0x1c
        /*00b6*/ 	.short	(.L_654 - .L_653)


	//   ....[0]....
.L_653:
        /*00b8*/ 	.word	0x00000070


	//   ....[1]....
        /*00bc*/ 	.word	0x00000c40


	//   ....[2]....
        /*00c0*/ 	.word	0x00002c90


	//----- nvinfo : EIATTR_CRS_STACK_SIZE
	.align		4
.L_654:
        /*00c4*/ 	.byte	0x04, 0x1e
        /*00c6*/ 	.short	(.L_656 - .L_655)
.L_655:
        /*00c8*/ 	.word	0x00000000
.L_656:


//--------------------- .nv.info._ZN2at6native31max_unpooling2d_backward_kernelIsEEvlPKT_PKllllllPS2_ --------------------------
	.section	.nv.info._ZN2at6native31max_unpooling2d_backward_kernelIsEEvlPKT_PKllllllPS2_,"",@"SHT_CUDA_INFO"
	.sectionflags	@""
	.align	4


	//----- nvinfo : EIATTR_CUDA_API_VERSION
	.align		4
        /*0000*/ 	.byte	0x04, 0x37
        /*0002*/ 	.short	(.L_658 - .L_657)
.L_657:
        /*0004*/ 	.word	0x00000082


	//----- nvinfo : EIATTR_SW2861232_WAR
	.align		4
.L_658:
        /*0008*/ 	.byte	0x01, 0x35
	.zero		2


	//----- nvinfo : EIATTR_PARAM_CBANK
	.align		4
        /*000c*/ 	.byte	0x04, 0x0a
        /*000e*/ 	.short	(.L_660 - .L_659)
	.align		4
.L_659:
        /*0010*/ 	.word	index@(.nv.constant0._ZN2at6native31max_unpooling2d_backward_kernelIsEEvlPKT_PKllllllPS2_)
        /*0014*/ 	.short	0x0160
        /*0016*/ 	.short	0x0048


	//----- nvinfo : EIATTR_CBANK_PARAM_SIZE
	.align		4
.L_660:
        /*0018*/ 	.byte	0x03, 0x19
        /*001a*/ 	.short	0x0048


	//----- nvinfo : EIATTR_KPARAM_INFO
	.align		4
        /*001c*/ 	.byte	0x04, 0x17
        /*001e*/ 	.short	(.L_662 - .L_661)
.L_661:
        /*0020*/ 	.word	0x00000000
        /*0024*/ 	.short	0x0008
        /*0026*/ 	.short	0x0040
        /*0028*/ 	.byte	0x00, 0xf0, 0x21, 0x00


	//----- nvinfo : EIATTR_KPARAM_INFO
	.align		4
.L_662:
        /*002c*/ 	.byte	0x04, 0x17
        /*002e*/ 	.short	(.L_664 - .L_663)
.L_663:
        /*0030*/ 	.word	0x00000000
        /*0034*/ 	.short	0x0007
        /*0036*/ 	.short	0x0038
        /*0038*/ 	.byte	0x00, 0xf0, 0x21, 0x00


	//----- nvinfo : EIATTR_KPARAM_INFO
	.align		4
.L_664:
        /*003c*/ 	.byte	0x04, 0x17
        /*003e*/ 	.short	(.L_666 - .L_665)
.L_665:
        /*0040*/ 	.word	0x00000000
        /*0044*/ 	.short	0x0006
        /*0046*/ 	.short	0x0030
        /*0048*/ 	.byte	0x00, 0xf0, 0x21, 0x00


	//----- nvinfo : EIATTR_KPARAM_INFO
	.align		4
.L_666:
        /*004c*/ 	.byte	0x04, 0x17
        /*004e*/ 	.short	(.L_668 - .L_667)
.L_667:
        /*0050*/ 	.word	0x00000000
        /*0054*/ 	.short	0x0005
        /*0056*/ 	.short	0x0028
        /*0058*/ 	.byte	0x00, 0xf0, 0x21, 0x00


	//----- nvinfo : EIATTR_KPARAM_INFO
	.align		4
.L_668:
        /*005c*/ 	.byte	0x04, 0x17
        /*005e*/ 	.short	(.L_670 - .L_669)
.L_669:
        /*0060*/ 	.word	0x00000000
        /*0064*/ 	.short	0x0004
        /*0066*/ 	.short	0x0020
        /*0068*/ 	.byte	0x00, 0xf0, 0x21, 0x00


	//----- nvinfo : EIATTR_KPARAM_INFO
	.align		4
.L_670:
        /*006c*/ 	.byte	0x04, 0x17
        /*006e*/ 	.short	(.L_672 - .L_671)
.L_671:
        /*0070*/ 	.word	0x00000000
        /*0074*/ 	.short	0x0003
        /*0076*/ 	.short	0x0018
        /*0078*/ 	.byte	0x00, 0xf0, 0x21, 0x00


	//----- nvinfo : EIATTR_KPARAM_INFO
	.align		4
.L_672:
        /*007c*/ 	.byte	0x04, 0x17
        /*007e*/ 	.short	(.L_674 - .L_673)
.L_673:
        /*0080*/ 	.word	0x00000000
        /*0084*/ 	.short	0x0002
        /*0086*/ 	.short	0x0010
        /*0088*/ 	.byte	0x00, 0xf0, 0x21, 0x00


	//----- nvinfo : EIATTR_KPARAM_INFO
	.align		4
.L_674:
        /*008c*/ 	.byte	0x04, 0x17
        /*008e*/ 	.short	(.L_676 - .L_675)
.L_675:
        /*0090*/ 	.word	0x00000000
        /*0094*/ 	.short	0x0001
        /*0096*/ 	.short	0x0008
        /*0098*/ 	.byte	0x00, 0xf0, 0x21, 0x00


	//----- nvinfo : EIATTR_KPARAM_INFO
	.align		4
.L_676:
        /*009c*/ 	.byte	0x04, 0x17
        /*009e*/ 	.short	(.L_678 - .L_677)
.L_677:
        /*00a0*/ 	.word	0x00000000
        /*00a4*/ 	.short	0x0000
        /*00a6*/ 	.short	0x0000
        /*00a8*/ 	.byte	0x00, 0xf0, 0x21, 0x00


	//----- nvinfo : EIATTR_MAXREG_COUNT
	.align		4
.L_678:
        /*00ac*/ 	.byte	0x03, 0x1b
        /*00ae*/ 	.short	0x00ff


	//----- nvinfo : EIATTR_MERCURY_ISA_VERSION
	.align		4
        /*00b0*/ 	.byte	0x03, 0x5f
        /*00b2*/ 	.short	0x0000


	//----- nvinfo : EIATTR_EXIT_INSTR_OFFSETS
	.align		4
        /*00b4*/ 	.byte	0x04, 0x1c
        /*00b6*/ 	.short	(.L_680 - .L_679)


	//   ....[0]....
.L_679:
        /*00b8*/ 	.word	0x00000070


	//   ....[1]....
        /*00bc*/ 	.word	0x00000bf0


	//   ....[2]....
        /*00c0*/ 	.word	0x00002a60


	//----- nvinfo : EIATTR_CRS_STACK_SIZE
	.align		4
.L_680:
        /*00c4*/ 	.byte	0x04, 0x1e
        /*00c6*/ 	.short	(.L_682 - .L_681)
.L_681:
        /*00c8*/ 	.word	0x00000000
.L_682:


//--------------------- .nv.info._ZN2at6native31max_unpooling2d_backward_kernelIlEEvlPKT_PKllllllPS2_ --------------------------
	.section	.nv.info._ZN2at6native31max_unpooling2d_backward_kernelIlEEvlPKT_PKllllllPS2_,"",@"SHT_CUDA_INFO"
	.sectionflags	@""
	.align	4


	//----- nvinfo : EIATTR_CUDA_API_VERSION
	.align		4
        /*0000*/ 	.byte	0x04, 0x37
        /*0002*/ 	.short	(.L_684 - .L_683)
.L_683:
        /*0004*/ 	.word	0x00000082


	//----- nvinfo : EIATTR_SW2861232_WAR
	.align		4
.L_684:
        /*0008*/ 	.byte	0x01, 0x35
	.zero		2


	//----- nvinfo : EIATTR_PARAM_CBANK
	.align		4
        /*000c*/ 	.byte	0x04, 0x0a
        /*000e*/ 	.short	(.L_686 - .L_685)
	.align		4
.L_685:
        /*0010*/ 	.word	index@(.nv.constant0._ZN2at6native31max_unpooling2d_backward_kernelIlEEvlPKT_PKllllllPS2_)
        /*0014*/ 	.short	0x0160
        /*0016*/ 	.short	0x0048


	//----- nvinfo : EIATTR_CBANK_PARAM_SIZE
	.align		4
.L_686:
        /*0018*/ 	.byte	0x03, 0x19
        /*001a*/ 	.short	0x0048


	//----- nvinfo : EIATTR_KPARAM_INFO
	.align		4
        /*001c*/ 	.byte	0x04, 0x17
        /*001e*/ 	.short	(.L_688 - .L_687)
.L_687:
        /*0020*/ 	.word	0x00000000
        /*0024*/ 	.short	0x0008
        /*0026*/ 	.short	0x0040
        /*0028*/ 	.byte	0x00, 0xf0, 0x21, 0x00


	//----- nvinfo : EIATTR_KPARAM_INFO
	.align		4
.L_688:
        /*002c*/ 	.byte	0x04, 0x17
        /*002e*/ 	.short	(.L_690 - .L_689)
.L_689:
        /*0030*/ 	.word	0x00000000
        /*0034*/ 	.short	0x0007
        /*0036*/ 	.short	0x0038
        /*0038*/ 	.byte	0x00, 0xf0, 0x21, 0x00


	//----- nvinfo : EIATTR_KPARAM_INFO
	.align		4
.L_690:
        /*003c*/ 	.byte	0x04, 0x17
        /*003e*/ 	.short	(.L_692 - .L_691)
.L_691:
        /*0040*/ 	.word	0x00000000
        /*0044*/ 	.short	0x0006
        /*0046*/ 	.short	0x0030
        /*0048*/ 	.byte	0x00, 0xf0, 0x21, 0x00


	//----- nvinfo : EIATTR_KPARAM_INFO
	.align		4
.L_692:
        /*004c*/ 	.byte	0x04, 0x17
        /*004e*/ 	.short	(.L_694 - .L_693)
.L_693:
        /*0050*/ 	.word	0x00000000
        /*0054*/ 	.short	0x0005
        /*0056*/ 	.short	0x0028
        /*0058*/ 	.byte	0x00, 0xf0, 0x21, 0x00


	//----- nvinfo : EIATTR_KPARAM_INFO
	.align		4
.L_694:
        /*005c*/ 	.byte	0x04, 0x17
        /*005e*/ 	.short	(.L_696 - .L_695)
.L_695:
        /*0060*/ 	.word	0x00000000
        /*0064*/ 	.short	0x0004
        /*0066*/ 	.short	0x0020
        /*0068*/ 	.byte	0x00, 0xf0, 0x21, 0x00


	//----- nvinfo : EIATTR_KPARAM_INFO
	.align		4
.L_696:
        /*006c*/ 	.byte	0x04, 0x17
        /*006e*/ 	.short	(.L_698 - .L_697)
.L_697:
        /*0070*/ 	.word	0x00000000
        /*0074*/ 	.short	0x0003
        /*0076*/ 	.short	0x0018
        /*0078*/ 	.byte	0x00, 0xf0, 0x21, 0x00


	//----- nvinfo : EIATTR_KPARAM_INFO
	.align		4
.L_698:
        /*007c*/ 	.byte	0x04, 0x17
        /*007e*/ 	.short	(.L_700 - .L_699)
.L_699:
        /*0080*/ 	.word	0x00000000
        /*0084*/ 	.short	0x0002
        /*0086*/ 	.short	0x0010
        /*0088*/ 	.byte	0x00, 0xf0, 0x21, 0x00


	//----- nvinfo : EIATTR_KPARAM_INFO
	.align		4
.L_700:
        /*008c*/ 	.byte	0x04, 0x17
        /*008e*/ 	.short	(.L_702 - .L_701)
.L_701:
        /*0090*/ 	.word	0x00000000
        /*0094*/ 	.short	0x0001
        /*0096*/ 	.short	0x0008
        /*0098*/ 	.byte	0x00, 0xf0, 0x21, 0x00


	//----- nvinfo : EIATTR_KPARAM_INFO
	.align		4
.L_702:
        /*009c*/ 	.byte	0x04, 0x17
        /*009e*/ 	.short	(.L_704 - .L_703)
.L_703:
        /*00a0*/ 	.word	0x00000000
        /*00a4*/ 	.short	0x0000
        /*00a6*/ 	.short	0x0000
        /*00a8*/ 	.byte	0x00, 0xf0, 0x21, 0x00


	//----- nvinfo : EIATTR_MAXREG_COUNT
	.align		4
.L_704:
        /*00ac*/ 	.byte	0x03, 0x1b
        /*00ae*/ 	.short	0x00ff


	//----- nvinfo : EIATTR_MERCURY_ISA_VERSION
	.align		4
        /*00b0*/ 	.byte	0x03, 0x5f
        /*00b2*/ 	.short	0x0000


	//----- nvinfo : EIATTR_EXIT_INSTR_OFFSETS
	.align		4
        /*00b4*/ 	.byte	0x04, 0x1c
        /*00b6*/ 	.short	(.L_706 - .L_705)


	//   ....[0]....
.L_705:
        /*00b8*/ 	.word	0x00000070


	//   ....[1]....
        /*00bc*/ 	.word	0x00000c40


	//   ....[2]....
        /*00c0*/ 	.word	0x00002c90


	//----- nvinfo : EIATTR_CRS_STACK_SIZE
	.align		4
.L_706:
        /*00c4*/ 	.byte	0x04, 0x1e
        /*00c6*/ 	.short	(.L_708 - .L_707)
.L_707:
        /*00c8*/ 	.word	0x00000000
.L_708:


//--------------------- .nv.info._ZN2at6native31max_unpooling2d_backward_kernelIiEEvlPKT_PKllllllPS2_ --------------------------
	.section	.nv.info._ZN2at6native31max_unpooling2d_backward_kernelIiEEvlPKT_PKllllllPS2_,"",@"SHT_CUDA_INFO"
	.sectionflags	@""
	.align	4


	//----- nvinfo : EIATTR_CUDA_API_VERSION
	.align		4
        /*0000*/ 	.byte	0x04, 0x37
        /*0002*/ 	.short	(.L_710 - .L_709)
.L_709:
        /*0004*/ 	.word	0x00000082


	//----- nvinfo : EIATTR_SW2861232_WAR
	.align		4
.L_710:
        /*0008*/ 	.byte	0x01, 0x35
	.zero		2


	//----- nvinfo : EIATTR_PARAM_CBANK
	.align		4
        /*000c*/ 	.byte	0x04, 0x0a
        /*000e*/ 	.short	(.L_712 - .L_711)
	.align		4
.L_711:
        /*0010*/ 	.word	index@(.nv.constant0._ZN2at6native31max_unpooling2d_backward_kernelIiEEvlPKT_PKllllllPS2_)
        /*0014*/ 	.short	0x0160
        /*0016*/ 	.short	0x0048


	//----- nvinfo : EIATTR_CBANK_PARAM_SIZE
	.align		4
.L_712:
        /*0018*/ 	.byte	0x03, 0x19
        /*001a*/ 	.short	0x0048


	//----- nvinfo : EIATTR_KPARAM_INFO
	.align		4
        /*001c*/ 	.byte	0x04, 0x17
        /*001e*/ 	.short	(.L_714 - .L_713)
.L_713:
        /*0020*/ 	.word	0x00000000
        /*0024*/ 	.short	0x0008
        /*0026*/ 	.short	0x0040
        /*0028*/ 	.byte	0x00, 0xf0, 0x21, 0x00


	//----- nvinfo : EIATTR_KPARAM_INFO
	.align		4
.L_714:
        /*002c*/ 	.byte	0x04, 0x17
        /*002e*/ 	.short	(.L_716 - .L_715)
.L_715:
        /*0030*/ 	.word	0x00000000
        /*0034*/ 	.short	0x0007
        /*0036*/ 	.short	0x0038
        /*0038*/ 	.byte	0x00, 0xf0, 0x21, 0x00


	//----- nvinfo : EIATTR_KPARAM_INFO
	.align		4
.L_716:
        /*003c*/ 	.byte	0x04, 0x17
        /*003e*/ 	.short	(.L_718 - .L_717)
.L_717:
        /*0040*/ 	.word	0x00000000
        /*0044*/ 	.short	0x0006
        /*0046*/ 	.short	0x0030
        /*0048*/ 	.byte	0x00, 0xf0, 0x21, 0x00


	//----- nvinfo : EIATTR_KPARAM_INFO
	.align		4
.L_718:
        /*004c*/ 	.byte	0x04, 0x17
        /*004e*/ 	.short	(.L_720 - .L_719)
.L_719:
        /*0050*/ 	.word	0x00000000
        /*0054*/ 	.short	0x0005
        /*0056*/ 	.short	0x0028
        /*0058*/ 	.byte	0x00, 0xf0, 0x21, 0x00


	//----- nvinfo : EIATTR_KPARAM_INFO
	.align		4
.L_720:
        /*005c*/ 	.byte	0x04, 0x17
        /*005e*/ 	.short	(.L_722 - .L_721)
.L_721:
        /*0060*/ 	.word	0x00000000
        /*0064*/ 	.short	0x0004
        /*0066*/ 	.short	0x0020
        /*0068*/ 	.byte	0x00, 0xf0, 0x21, 0x00


	//----- nvinfo : EIATTR_KPARAM_INFO
	.align		4
.L_722:
        /*006c*/ 	.byte	0x04, 0x17
        /*006e*/ 	.short	(.L_724 - .L_723)
.L_723:
        /*0070*/ 	.word	0x00000000
        /*0074*/ 	.short	0x0003
        /*0076*/ 	.short	0x0018
        /*0078*/ 	.byte	0x00, 0xf0, 0x21, 0x00


	//----- nvinfo : EIATTR_KPARAM_INFO
	.align		4
.L_724:
        /*007c*/ 	.byte	0x04, 0x17
        /*007e*/ 	.short	(.L_726 - .L_725)
.L_725:
        /*0080*/ 	.word	0x00000000
        /*0084*/ 	.short	0x0002
        /*0086*/ 	.short	0x0010
        /*0088*/ 	.byte	0x00, 0xf0, 0x21, 0x00


	//----- nvinfo : EIATTR_KPARAM_INFO
	.align		4
.L_726:
        /*008c*/ 	.byte	0x04, 0x17
        /*008e*/ 	.short	(.L_728 - .L_727)
.L_727:
        /*0090*/ 	.word	0x00000000
        /*0094*/ 	.short	0x0001
        /*0096*/ 	.short	0x0008
        /*0098*/ 	.byte	0x00, 0xf0, 0x21, 0x00


	//----- nvinfo : EIATTR_KPARAM_INFO
	.align		4
.L_728:
        /*009c*/ 	.byte	0x04, 0x17
        /*009e*/ 	.short	(.L_730 - .L_729)
.L_729:
        /*00a0*/ 	.word	0x00000000
        /*00a4*/ 	.short	0x0000
        /*00a6*/ 	.short	0x0000
        /*00a8*/ 	.byte	0x00, 0xf0, 0x21, 0x00


	//----- nvinfo : EIATTR_MAXREG_COUNT
	.align		4
.L_730:
        /*00ac*/ 	.byte	0x03, 0x1b
        /*00ae*/ 	.short	0x00ff


	//----- nvinfo : EIATTR_MERCURY_ISA_VERSION
	.align		4
        /*00b0*/ 	.byte	0x03, 0x5f
        /*00b2*/ 	.short	0x0000


	//----- nvinfo : EIATTR_EXIT_INSTR_OFFSETS
	.align		4
        /*00b4*/ 	.byte	0x04, 0x1c
        /*00b6*/ 	.short	(.L_732 - .L_731)


	//   ....[0]....
.L_731:
        /*00b8*/ 	.word	0x00000070


	//   ....[1]....
        /*00bc*/ 	.word	0x00000bf0


	//   ....[2]....
        /*00c0*/ 	.word	0x00002a60


	//----- nvinfo : EIATTR_CRS_STACK_SIZE
	.align		4
.L_732:
        /*00c4*/ 	.byte	0x04, 0x1e
        /*00c6*/ 	.short	(.L_734 - .L_733)
.L_733:
        /*00c8*/ 	.word	0x00000000
.L_734:


//--------------------- .nv.info._ZN2at6native31max_unpooling2d_backward_kernelIaEEvlPKT_PKllllllPS2_ --------------------------
	.section	.nv.info._ZN2at6native31max_unpooling2d_backward_kernelIaEEvlPKT_PKllllllPS2_,"",@"SHT_CUDA_INFO"
	.sectionflags	@""
	.align	4


	//----- nvinfo : EIATTR_CUDA_API_VERSION
	.align		4
        /*0000*/ 	.byte	0x04, 0x37
        /*0002*/ 	.short	(.L_736 - .L_735)
.L_735:
        /*0004*/ 	.word	0x00000082


	//----- nvinfo : EIATTR_SW2861232_WAR
	.align		4
.L_736:
        /*0008*/ 	.byte	0x01, 0x35
	.zero		2


	//----- nvinfo : EIATTR_PARAM_CBANK
	.align		4
        /*000c*/ 	.byte	0x04, 0x0a
        /*000e*/ 	.short	(.L_738 - .L_737)
	.align		4
.L_737:
        /*0010*/ 	.word	index@(.nv.constant0._ZN2at6native31max_unpooling2d_backward_kernelIaEEvlPKT_PKllllllPS2_)
        /*0014*/ 	.short	0x0160
        /*0016*/ 	.short	0x0048


	//----- nvinfo : EIATTR_CBANK_PARAM_SIZE
	.align		4
.L_738:
        /*0018*/ 	.byte	0x03, 0x19
        /*001a*/ 	.short	0x0048


	//----- nvinfo : EIATTR_KPARAM_INFO
	.align		4
        /*001c*/ 	.byte	0x04, 0x17
        /*001e*/ 	.short	(.L_740 - .L_739)
.L_739:
        /*0020*/ 	.word	0x00000000
        /*0024*/ 	.short	0x0008
        /*0026*/ 	.short	0x0040
        /*0028*/ 	.byte	0x00, 0xf0, 0x21, 0x00


	//----- nvinfo : EIATTR_KPARAM_INFO
	.align		4
.L_740:
        /*002c*/ 	.byte	0x04, 0x17
        /*002e*/ 	.short	(.L_742 - .L_741)
.L_741:
        /*0030*/ 	.word	0x00000000
        /*0034*/ 	.short	0x0007
        /*0036*/ 	.short	0x0038
        /*0038*/ 	.byte	0x00, 0xf0, 0x21, 0x00


	//----- nvinfo : EIATTR_KPARAM_INFO
	.align		4
.L_742:
        /*003c*/ 	.byte	0x04, 0x17
        /*003e*/ 	.short	(.L_744 - .L_743)
.L_743:
        /*0040*/ 	.word	0x00000000
        /*0044*/ 	.short	0x0006
        /*0046*/ 	.short	0x0030
        /*0048*/ 	.byte	0x00, 0xf0, 0x21, 0x00


	//----- nvinfo : EIATTR_KPARAM_INFO
	.align		4
.L_744:
        /*004c*/ 	.byte	0x04, 0x17
        /*004e*/ 	.short	(.L_746 - .L_745)
.L_745:
        /*0050*/ 	.word	0x00000000
        /*0054*/ 	.short	0x0005
        /*0056*/ 	.short	0x0028
        /*0058*/ 	.byte	0x00, 0xf0, 0x21, 0x00


	//----- nvinfo : EIATTR_KPARAM_INFO
	.align		4
.L_746:
        /*005c*/ 	.byte	0x04, 0x17
        /*005e*/ 	.short	(.L_748 - .L_747)
.L_747:
        /*0060*/ 	.word	0x00000000
        /*0064*/ 	.short	0x0004
        /*0066*/ 	.short	0x0020
        /*0068*/ 	.byte	0x00, 0xf0, 0x21, 0x00


	//----- nvinfo : EIATTR_KPARAM_INFO
	.align		4
.L_748:
        /*006c*/ 	.byte	0x04, 0x17
        /*006e*/ 	.short	(.L_750 - .L_749)
.L_749:
        /*0070*/ 	.word	0x00000000
        /*0074*/ 	.short	0x0003
        /*0076*/ 	.short	0x0018
        /*0078*/ 	.byte	0x00, 0xf0, 0x21, 0x00


	//----- nvinfo : EIATTR_KPARAM_INFO
	.align		4
.L_750:
        /*007c*/ 	.byte	0x04, 0x17
        /*007e*/ 	.short	(.L_752 - .L_751)
.L_751:
        /*0080*/ 	.word	0x00000000
        /*0084*/ 	.short	0x0002
        /*0086*/ 	.short	0x0010
        /*0088*/ 	.byte	0x00, 0xf0, 0x21, 0x00


	//----- nvinfo : EIATTR_KPARAM_INFO
	.align		4
.L_752:
        /*008c*/ 	.byte	0x04, 0x17
        /*008e*/ 	.short	(.L_754 - .L_753)
.L_753:
        /*0090*/ 	.word	0x00000000
        /*0094*/ 	.short	0x0001
        /*0096*/ 	.short	0x0008
        /*0098*/ 	.byte	0x00, 0xf0, 0x21, 0x00


	//----- nvinfo : EIATTR_KPARAM_INFO
	.align		4
.L_754:
        /*009c*/ 	.byte	0x04, 0x17
        /*009e*/ 	.short	(.L_756 - .L_755)
.L_755:
        /*00a0*/ 	.word	0x00000000
        /*00a4*/ 	.short	0x0000
        /*00a6*/ 	.short	0x0000
        /*00a8*/ 	.byte	0x00, 0xf0, 0x21, 0x00


	//----- nvinfo : EIATTR_MAXREG_COUNT
	.align		4
.L_756:
        /*00ac*/ 	.byte	0x03, 0x1b
        /*00ae*/ 	.short	0x00ff


	//----- nvinfo : EIATTR_MERCURY_ISA_VERSION
	.align		4
        /*00b0*/ 	.byte	0x03, 0x5f
        /*00b2*/ 	.short	0x0000


	//----- nvinfo : EIATTR_EXIT_INSTR_OFFSETS
	.align		4
        /*00b4*/ 	.byte	0x04, 0x1c
        /*00b6*/ 	.short	(.L_758 - .L_757)


	//   ....[0]....
.L_757:
        /*00b8*/ 	.word	0x00000070


	//   ....[1]....
        /*00bc*/ 	.word	0x00000c10


	//   ....[2]....
        /*00c0*/ 	.word	0x00002b20


	//----- nvinfo : EIATTR_CRS_STACK_SIZE
	.align		4
.L_758:
        /*00c4*/ 	.byte	0x04, 0x1e
        /*00c6*/ 	.short	(.L_760 - .L_759)
.L_759:
        /*00c8*/ 	.word	0x00000000
.L_760:


//--------------------- .nv.info._ZN2at6native31max_unpooling2d_backward_kernelIhEEvlPKT_PKllllllPS2_ --------------------------
	.section	.nv.info._ZN2at6native31max_unpooling2d_backward_kernelIhEEvlPKT_PKllllllPS2_,"",@"SHT_CUDA_INFO"
	.sectionflags	@""
	.align	4


	//----- nvinfo : EIATTR_CUDA_API_VERSION
	.align		4
        /*0000*/ 	.byte	0x04, 0x37
        /*0002*/ 	.short	(.L_762 - .L_761)
.L_761:
        /*0004*/ 	.word	0x00000082


	//----- nvinfo : EIATTR_SW2861232_WAR
	.align		4
.L_762:
        /*0008*/ 	.byte	0x01, 0x35
	.zero		2


	//----- nvinfo : EIATTR_PARAM_CBANK
	.align		4
        /*000c*/ 	.byte	0x04, 0x0a
        /*000e*/ 	.short	(.L_764 - .L_763)
	.align		4
.L_763:
        /*0010*/ 	.word	index@(.nv.constant0._ZN2at6native31max_unpooling2d_backward_kernelIhEEvlPKT_PKllllllPS2_)
        /*0014*/ 	.short	0x0160
        /*0016*/ 	.short	0x0048


	//----- nvinfo : EIATTR_CBANK_PARAM_SIZE
	.align		4
.L_764:
        /*0018*/ 	.byte	0x03, 0x19
        /*001a*/ 	.short	0x0048


	//----- nvinfo : EIATTR_KPARAM_INFO
	.align		4
        /*001c*/ 	.byte	0x04, 0x17
        /*001e*/ 	.short	(.L_766 - .L_765)
.L_765:
        /*0020*/ 	.word	0x00000000
        /*0024*/ 	.short	0x0008
        /*0026*/ 	.short	0x0040
        /*0028*/ 	.byte	0x00, 0xf0, 0x21, 0x00


	//----- nvinfo : EIATTR_KPARAM_INFO
	.align		4
.L_766:
        /*002c*/ 	.byte	0x04, 0x17
        /*002e*/ 	.short	(.L_768 - .L_767)
.L_767:
        /*0030*/ 	.word	0x00000000
        /*0034*/ 	.short	0x0007
        /*0036*/ 	.short	0x0038
        /*0038*/ 	.byte	0x00, 0xf0, 0x21, 0x00


	//----- nvinfo : EIATTR_KPARAM_INFO
	.align		4
.L_768:
        /*003c*/ 	.byte	0x04, 0x17
        /*003e*/ 	.short	(.L_770 - .L_769)
.L_769:
        /*0040*/ 	.word	0x00000000
        /*0044*/ 	.short	0x0006
        /*0046*/ 	.short	0x0030
        /*0048*/ 	.byte	0x00, 0xf0, 0x21, 0x00


	//----- nvinfo : EIATTR_KPARAM_INFO
	.align		4
.L_770:
        /*004c*/ 	.byte	0x04, 0x17
        /*004e*/ 	.short	(.L_772 - .L_771)
.L_771:
        /*0050*/ 	.word	0x00000000
        /*0054*/ 	.short	0x0005
        /*0056*/ 	.short	0x0028
        /*0058*/ 	.byte	0x00, 0xf0, 0x21, 0x00


	//----- nvinfo : EIATTR_KPARAM_INFO
	.align		4
.L_772:
        /*005c*/ 	.byte	0x04, 0x17
        /*005e*/ 	.short	(.L_774 - .L_773)
.L_773:
        /*0060*/ 	.word	0x00000000
        /*0064*/ 	.short	0x0004
        /*0066*/ 	.short	0x0020
        /*0068*/ 	.byte	0x00, 0xf0, 0x21, 0x00


	//----- nvinfo : EIATTR_KPARAM_INFO
	.align		4
.L_774:
        /*006c*/ 	.byte	0x04, 0x17
        /*006e*/ 	.short	(.L_776 - .L_775)
.L_775:
        /*0070*/ 	.word	0x00000000
        /*0074*/ 	.short	0x0003
        /*0076*/ 	.short	0x0018
        /*0078*/ 	.byte	0x00, 0xf0, 0x21, 0x00


	//----- nvinfo : EIATTR_KPARAM_INFO
	.align		4
.L_776:
        /*007c*/ 	.byte	0x04, 0x17
        /*007e*/ 	.short	(.L_778 - .L_777)
.L_777:
        /*0080*/ 	.word	0x00000000
        /*0084*/ 	.short	0x0002
        /*0086*/ 	.short	0x0010
        /*0088*/ 	.byte	0x00, 0xf0, 0x21, 0x00


	//----- nvinfo : EIATTR_KPARAM_INFO
	.align		4
.L_778:
        /*008c*/ 	.byte	0x04, 0x17
        /*008e*/ 	.short	(.L_780 - .L_779)
.L_779:
        /*0090*/ 	.word	0x00000000
        /*0094*/ 	.short	0x0001
        /*0096*/ 	.short	0x0008
        /*0098*/ 	.byte	0x00, 0xf0, 0x21, 0x00


	//----- nvinfo : EIATTR_KPARAM_INFO
	.align		4
.L_780:
        /*009c*/ 	.byte	0x04, 0x17
        /*009e*/ 	.short	(.L_782 - .L_781)
.L_781:
        /*00a0*/ 	.word	0x00000000
        /*00a4*/ 	.short	0x0000
        /*00a6*/ 	.short	0x0000
        /*00a8*/ 	.byte	0x00, 0xf0, 0x21, 0x00


	//----- nvinfo : EIATTR_MAXREG_COUNT
	.align		4
.L_782:
        /*00ac*/ 	.byte	0x03, 0x1b
        /*00ae*/ 	.short	0x00ff


	//----- nvinfo : EIATTR_MERCURY_ISA_VERSION
	.align		4
        /*00b0*/ 	.byte	0x03, 0x5f
        /*00b2*/ 	.short	0x0000


	//----- nvinfo : EIATTR_EXIT_INSTR_OFFSETS
	.align		4
        /*00b4*/ 	.byte	0x04, 0x1c
        /*00b6*/ 	.short	(.L_784 - .L_783)


	//   ....[0]....
.L_783:
        /*00b8*/ 	.word	0x00000070


	//   ....[1]....
        /*00bc*/ 	.word	0x00000c10


	//   ....[2]....
        /*00c0*/ 	.word	0x00002b20


	//----- nvinfo : EIATTR_CRS_STACK_SIZE
	.align		4
.L_784:
        /*00c4*/ 	.byte	0x04, 0x1e
        /*00c6*/ 	.short	(.L_786 - .L_785)
.L_785:
        /*00c8*/ 	.word	0x00000000
.L_786:


//--------------------- .nv.info._ZN2at6native30max_unpooling3d_forward_kernelIN3c108BFloat16EEEvNS_27GenericPackedTensorAccessorIKT_Lm4ENS_16DefaultPtrTraitsElEENS4_IKlLm4ES7_lEEPS5_llll --------------------------
	.section	.nv.info._ZN2at6native30max_unpooling3d_forward_kernelIN3c108BFloat16EEEvNS_27GenericPackedTensorAccessorIKT_Lm4ENS_16DefaultPtrTraitsElEENS4_IKlLm4ES7_lEEPS5_llll,"",@"SHT_CUDA_INFO"
	.sectionflags	@""
	.align	4


	//----- nvinfo : EIATTR_CUDA_API_VERSION
	.align		4
        /*0000*/ 	.byte	0x04, 0x37
        /*0002*/ 	.short	(.L_788 - .L_787)
.L_787:
        /*0004*/ 	.word	0x00000082


	//----- nvinfo : EIATTR_SW2861232_WAR
	.align		4
.L_788:
        /*0008*/ 	.byte	0x01, 0x35
	.zero		2


	//----- nvinfo : EIATTR_PARAM_CBANK
	.align		4
        /*000c*/ 	.byte	0x04, 0x0a
        /*000e*/ 	.short	(.L_790 - .L_789)
	.align		4
.L_789:
        /*0010*/ 	.word	index@(.nv.constant0._ZN2at6native30max_unpooling3d_forward_kernelIN3c108BFloat16EEEvNS_27GenericPackedTensorAccessorIKT_Lm4ENS_16DefaultPtrTraitsElEENS4_IKlLm4ES7_lEEPS5_llll)
        /*0014*/ 	.short	0x0160
        /*0016*/ 	.short	0x00b8


	//----- nvinfo : EIATTR_CBANK_PARAM_SIZE
	.align		4
.L_790:
        /*0018*/ 	.byte	0x03, 0x19
        /*001a*/ 	.short	0x00b8


	//----- nvinfo : EIATTR_KPARAM_INFO
	.align		4
        /*001c*/ 	.byte	0x04, 0x17
        /*001e*/ 	.short	(.L_792 - .L_791)
.L_791:
        /*0020*/ 	.word	0x00000000
        /*0024*/ 	.short	0x0006
        /*0026*/ 	.short	0x00b0
        /*0028*/ 	.byte	0x00, 0xf0, 0x21, 0x00


	//----- nvinfo : EIATTR_KPARAM_INFO
	.align		4
.L_792:
        /*002c*/ 	.byte	0x04, 0x17
        /*002e*/ 	.short	(.L_794 - .L_793)
.L_793:
        /*0030*/ 	.word	0x00000000
        /*0034*/ 	.short	0x0005
        /*0036*/ 	.short	0x00a8
        /*0038*/ 	.byte	0x00, 0xf0, 0x21, 0x00


	//----- nvinfo : EIATTR_KPARAM_INFO
	.align		4
.L_794:
        /*003c*/ 	.byte	0x04, 0x17
        /*003e*/ 	.short	(.L_796 - .L_795)
.L_795:
        /*0040*/ 	.word	0x00000000
        /*0044*/ 	.short	0x0004
        /*0046*/ 	.short	0x00a0
        /*0048*/ 	.byte	0x00, 0xf0, 0x21, 0x00


	//----- nvinfo : EIATTR_KPARAM_INFO
	.align		4
.L_796:
        /*004c*/ 	.byte	0x04, 0x17
        /*004e*/ 	.short	(.L_798 - .L_797)
.L_797:
        /*0050*/ 	.word	0x00000000
        /*0054*/ 	.short	0x0003
        /*0056*/ 	.short	0x0098
        /*0058*/ 	.byte	0x00, 0xf0, 0x21, 0x00


	//----- nvinfo : EIATTR_KPARAM_INFO
	.align		4
.L_798:
        /*005c*/ 	.byte	0x04, 0x17
        /*005e*/ 	.short	(.L_800 - .L_799)
.L_799:
        /*0060*/ 	.word	0x00000000
        /*0064*/ 	.short	0x0002
        /*0066*/ 	.short	0x0090
        /*0068*/ 	.byte	0x00, 0xf0, 0x21, 0x00


	//----- nvinfo : EIATTR_KPARAM_INFO
	.align		4
.L_800:
        /*006c*/ 	.byte	0x04, 0x17
        /*006e*/ 	.short	(.L_802 - .L_801)
.L_801:
        /*0070*/ 	.word	0x00000000
        /*0074*/ 	.short	0x0001
        /*0076*/ 	.short	0x0048
        /*0078*/ 	.byte	0x00, 0xf0, 0x21, 0x01


	//----- nvinfo : EIATTR_KPARAM_INFO
	.align		4
.L_802:
        /*007c*/ 	.byte	0x04, 0x17
        /*007e*/ 	.short	(.L_804 - .L_803)
.L_803:
        /*0080*/ 	.word	0x00000000
        /*0084*/ 	.short	0x0000
        /*0086*/ 	.short	0x0000
        /*0088*/ 	.byte	0x00, 0xf0, 0x21, 0x01


	//----- nvinfo : EIATTR_MAXREG_COUNT
	.align		4
.L_804:
        /*008c*/ 	.byte	0x03, 0x1b
        /*008e*/ 	.short	0x00ff


	//----- nvinfo : EIATTR_EXTERNS
	.align		4
        /*0090*/ 	.byte	0x04, 0x0f
        /*0092*/ 	.short	(.L_806 - .L_805)


	//   ....[0]....
	.align		4
.L_805:
        /*0094*/ 	.word	index@(__assertfail)


	//----- nvinfo : EIATTR_MERCURY_ISA_VERSION
	.align		4
.L_806:
        /*0098*/ 	.byte	0x03, 0x5f
        /*009a*/ 	.short	0x0000


	//----- nvinfo : EIATTR_SYSCALL_OFFSETS
	.align		4
        /*009c*/ 	.byte	0x04, 0x46
        /*009e*/ 	.short	(.L_808 - .L_807)


	//   ....[0]....
.L_807:
        /*00a0*/ 	.word	0x000007a0


	//----- nvinfo : EIATTR_EXIT_INSTR_OFFSETS
	.align		4
.L_808:
        /*00a4*/ 	.byte	0x04, 0x1c
        /*00a6*/ 	.short	(.L_810 - .L_809)


	//   ....[0]....
.L_809:
        /*00a8*/ 	.word	0x000003a0


	//   ....[1]....
        /*00ac*/ 	.word	0x00000830


	//----- nvinfo : EIATTR_CTAIDZ_USED
	.align		4
.L_810:
        /*00b0*/ 	.byte	0x01, 0x04
	.zero		2


	//----- nvinfo : EIATTR_CRS_STACK_SIZE
	.align		4
        /*00b4*/ 	.byte	0x04, 0x1e
        /*00b6*/ 	.short	(.L_812 - .L_811)
.L_811:
        /*00b8*/ 	.word	0x00000000
.L_812:


//--------------------- .nv.info._ZN2at6native30max_unpooling3d_forward_kernelIN3c104HalfEEEvNS_27GenericPackedTensorAccessorIKT_Lm4ENS_16DefaultPtrTraitsElEENS4_IKlLm4ES7_lEEPS5_llll --------------------------
	.section	.nv.info._ZN2at6native30max_unpooling3d_forward_kernelIN3c104HalfEEEvNS_27GenericPackedTensorAccessorIKT_Lm4ENS_16DefaultPtrTraitsElEENS4_IKlLm4ES7_lEEPS5_llll,"",@"SHT_CUDA_INFO"
	.sectionflags	@""
	.align	4


	//----- nvinfo : EIATTR_CUDA_API_VERSION
	.align		4
        /*0000*/ 	.byte	0x04, 0x37
        /*0002*/ 	.short	(.L_814 - .L_813)
.L_813:
        /*0004*/ 	.word	0x00000082


	//----- nvinfo : EIATTR_SW2861232_WAR
	.align		4
.L_814:
        /*0008*/ 	.byte	0x01, 0x35
	.zero		2


	//----- nvinfo : EIATTR_PARAM_CBANK
	.align		4
        /*000c*/ 	.byte	0x04, 0x0a
        /*000e*/ 	.short	(.L_816 - .L_815)
	.align		4
.L_815:
        /*0010*/ 	.word	index@(.nv.constant0._ZN2at6native30max_unpooling3d_forward_kernelIN3c104HalfEEEvNS_27GenericPackedTensorAccessorIKT_Lm4ENS_16DefaultPtrTraitsElEENS4_IKlLm4ES7_lEEPS5_llll)
        /*0014*/ 	.short	0x0160
        /*0016*/ 	.short	0x00b8


	//----- nvinfo : EIATTR_CBANK_PARAM_SIZE
	.align		4
.L_816:
        /*0018*/ 	.byte	0x03, 0x19
        /*001a*/ 	.short	0x00b8


	//----- nvinfo : EIATTR_KPARAM_INFO
	.align		4
        /*001c*/ 	.byte	0x04, 0x17
        /*001e*/ 	.short	(.L_818 - .L_817)
.L_817:
        /*0020*/ 	.word	0x00000000
        /*0024*/ 	.short	0x0006
        /*0026*/ 	.short	0x00b0
        /*0028*/ 	.byte	0x00, 0xf0, 0x21, 0x00


	//----- nvinfo : EIATTR_KPARAM_INFO
	.align		4
.L_818:
        /*002c*/ 	.byte	0x04, 0x17
        /*002e*/ 	.short	(.L_820 - .L_819)
.L_819:
        /*0030*/ 	.word	0x00000000
        /*0034*/ 	.short	0x0005
        /*0036*/ 	.short	0x00a8
        /*0038*/ 	.byte	0x00, 0xf0, 0x21, 0x00


	//----- nvinfo : EIATTR_KPARAM_INFO
	.align		4
.L_820:
        /*003c*/ 	.byte	0x04, 0x17
        /*003e*/ 	.short	(.L_822 - .L_821)
.L_821:
        /*0040*/ 	.word	0x00000000
        /*0044*/ 	.short	0x0004
        /*0046*/ 	.short	0x00a0
        /*0048*/ 	.byte	0x00, 0xf0, 0x21, 0x00


	//----- nvinfo : EIATTR_KPARAM_INFO
	.align		4
.L_822:
        /*004c*/ 	.byte	0x04, 0x17
        /*004e*/ 	.short	(.L_824 - .L_823)
.L_823:
        /*0050*/ 	.word	0x00000000
        /*0054*/ 	.short	0x0003
        /*0056*/ 	.short	0x0098
        /*0058*/ 	.byte	0x00, 0xf0, 0x21, 0x00


	//----- nvinfo : EIATTR_KPARAM_INFO
	.align		4
.L_824:
        /*005c*/ 	.byte	0x04, 0x17
        /*005e*/ 	.short	(.L_826 - .L_825)
.L_825:
        /*0060*/ 	.word	0x00000000
        /*0064*/ 	.short	0x0002
        /*0066*/ 	.short	0x0090
        /*0068*/ 	.byte	0x00, 0xf0, 0x21, 0x00


	//----- nvinfo : EIATTR_KPARAM_INFO
	.align		4
.L_826:
        /*006c*/ 	.byte	0x04, 0x17
        /*006e*/ 	.short	(.L_828 - .L_827)
.L_827:
        /*0070*/ 	.word	0x00000000
        /*0074*/ 	.short	0x0001
        /*0076*/ 	.short	0x0048
        /*0078*/ 	.byte	0x00, 0xf0, 0x21, 0x01


	//----- nvinfo : EIATTR_KPARAM_INFO
	.align		4
.L_828:
        /*007c*/ 	.byte	0x04, 0x17
        /*007e*/ 	.short	(.L_830 - .L_829)
.L_829:
        /*0080*/ 	.word	0x00000000
        /*0084*/ 	.short	0x0000
        /*0086*/ 	.short	0x0000
        /*0088*/ 	.byte	0x00, 0xf0, 0x21, 0x01


	//----- nvinfo : EIATTR_MAXREG_COUNT
	.align		4
.L_830:
        /*008c*/ 	.byte	0x03, 0x1b
        /*008e*/ 	.short	0x00ff


	//----- nvinfo : EIATTR_EXTERNS
	.align		4
        /*0090*/ 	.byte	0x04, 0x0f
        /*0092*/ 	.short	(.L_832 - .L_831)


	//   ....[0]....
	.align		4
.L_831:
        /*0094*/ 	.word	index@(__assertfail)


	//----- nvinfo : EIATTR_MERCURY_ISA_VERSION
	.align		4
.L_832:
        /*0098*/ 	.byte	0x03, 0x5f
        /*009a*/ 	.short	0x0000


	//----- nvinfo : EIATTR_SYSCALL_OFFSETS
	.align		4
        /*009c*/ 	.byte	0x04, 0x46
        /*009e*/ 	.short	(.L_834 - .L_833)


	//   ....[0]....
.L_833:
        /*00a0*/ 	.word	0x000007a0


	//----- nvinfo : EIATTR_EXIT_INSTR_OFFSETS
	.align		4
.L_834:
        /*00a4*/ 	.byte	0x04, 0x1c
        /*00a6*/ 	.short	(.L_836 - .L_835)


	//   ....[0]....
.L_835:
        /*00a8*/ 	.word	0x000003a0


	//   ....[1]....
        /*00ac*/ 	.word	0x00000830


	//----- nvinfo : EIATTR_CTAIDZ_USED
	.align		4
.L_836:
        /*00b0*/ 	.byte	0x01, 0x04
	.zero		2


	//----- nvinfo : EIATTR_CRS_STACK_SIZE
	.align		4
        /*00b4*/ 	.byte	0x04, 0x1e
        /*00b6*/ 	.short	(.L_838 - .L_837)
.L_837:
        /*00b8*/ 	.word	0x00000000
.L_838:


//--------------------- .nv.info._ZN2at6native30max_unpooling3d_forward_kernelIfEEvNS_27GenericPackedTensorAccessorIKT_Lm4ENS_16DefaultPtrTraitsElEENS2_IKlLm4ES5_lEEPS3_llll --------------------------
	.section	.nv.info._ZN2at6native30max_unpooling3d_forward_kernelIfEEvNS_27GenericPackedTensorAccessorIKT_Lm4ENS_16DefaultPtrTraitsElEENS2_IKlLm4ES5_lEEPS3_llll,"",@"SHT_CUDA_INFO"
	.sectionflags	@""
	.align	4


	//----- nvinfo : EIATTR_CUDA_API_VERSION
	.align		4
        /*0000*/ 	.byte	0x04, 0x37
        /*0002*/ 	.short	(.L_840 - .L_839)
.L_839:
        /*0004*/ 	.word	0x00000082


	//----- nvinfo : EIATTR_SW2861232_WAR
	.align		4
.L_840:
        /*0008*/ 	.byte	0x01, 0x35
	.zero		2


	//----- nvinfo : EIATTR_PARAM_CBANK
	.align		4
        /*000c*/ 	.byte	0x04, 0x0a
        /*000e*/ 	.short	(.L_842 - .L_841)
	.align		4
.L_841:
        /*0010*/ 	.word	index@(.nv.constant0._ZN2at6native30max_unpooling3d_forward_kernelIfEEvNS_27GenericPackedTensorAccessorIKT_Lm4ENS_16DefaultPtrTraitsElEENS2_IKlLm4ES5_lEEPS3_llll)
        /*0014*/ 	.short	0x0160
        /*0016*/ 	.short	0x00b8


	//----- nvinfo : EIATTR_CBANK_PARAM_SIZE
	.align		4
.L_842:
        /*0018*/ 	.byte	0x03, 0x19
        /*001a*/ 	.short	0x00b8


	//----- nvinfo : EIATTR_KPARAM_INFO
	.align		4
        /*001c*/ 	.byte	0x04, 0x17
        /*001e*/ 	.short	(.L_844 - .L_843)
.L_843:
        /*0020*/ 	.word	0x00000000
        /*0024*/ 	.short	0x0006
        /*0026*/ 	.short	0x00b0
        /*0028*/ 	.byte	0x00, 0xf0, 0x21, 0x00


	//----- nvinfo : EIATTR_KPARAM_INFO
	.align		4
.L_844:
        /*002c*/ 	.byte	0x04, 0x17
        /*002e*/ 	.short	(.L_846 - .L_845)
.L_845:
        /*0030*/ 	.word	0x00000000
        /*0034*/ 	.short	0x0005
        /*0036*/ 	.short	0x00a8
        /*0038*/ 	.byte	0x00, 0xf0, 0x21, 0x00


	//----- nvinfo : EIATTR_KPARAM_INFO
	.align		4
.L_846:
        /*003c*/ 	.byte	0x04, 0x17
        /*003e*/ 	.short	(.L_848 - .L_847)
.L_847:
        /*0040*/ 	.word	0x00000000
        /*0044*/ 	.short	0x0004
        /*0046*/ 	.short	0x00a0
        /*0048*/ 	.byte	0x00, 0xf0, 0x21, 0x00


	//----- nvinfo : EIATTR_KPARAM_INFO
	.align		4
.L_848:
        /*004c*/ 	.byte	0x04, 0x17
        /*004e*/ 	.short	(.L_850 - .L_849)
.L_849:
        /*0050*/ 	.word	0x00000000
        /*0054*/ 	.short	0x0003
        /*0056*/ 	.short	0x0098
        /*0058*/ 	.byte	0x00, 0xf0, 0x21, 0x00


	//----- nvinfo : EIATTR_KPARAM_INFO
	.align		4
.L_850:
        /*005c*/ 	.byte	0x04, 0x17
        /*005e*/ 	.short	(.L_852 - .L_851)
.L_851:
        /*0060*/ 	.word	0x00000000
        /*0064*/ 	.short	0x0002
        /*0066*/ 	.short	0x0090
        /*0068*/ 	.byte	0x00, 0xf0, 0x21, 0x00


	//----- nvinfo : EIATTR_KPARAM_INFO
	.align		4
.L_852:
        /*006c*/ 	.byte	0x04, 0x17
        /*006e*/ 	.short	(.L_854 - .L_853)
.L_853:
        /*0070*/ 	.word	0x00000000
        /*0074*/ 	.short	0x0001
        /*0076*/ 	.short	0x0048
        /*0078*/ 	.byte	0x00, 0xf0, 0x21, 0x01


	//----- nvinfo : EIATTR_KPARAM_INFO
	.align		4
.L_854:
        /*007c*/ 	.byte	0x04, 0x17
        /*007e*/ 	.short	(.L_856 - .L_855)
.L_855:
        /*0080*/ 	.word	0x00000000
        /*0084*/ 	.short	0x0000
        /*0086*/ 	.short	0x0000
        /*0088*/ 	.byte	0x00, 0xf0, 0x21, 0x01


	//----- nvinfo : EIATTR_MAXREG_COUNT
	.align		4
.L_856:
        /*008c*/ 	.byte	0x03, 0x1b
        /*008e*/ 	.short	0x00ff


	//----- nvinfo : EIATTR_EXTERNS
	.align		4
        /*0090*/ 	.byte	0x04, 0x0f
        /*0092*/ 	.short	(.L_858 - .L_857)


	//   ....[0]....
	.align		4
.L_857:
        /*0094*/ 	.word	index@(__assertfail)


	//----- nvinfo : EIATTR_MERCURY_ISA_VERSION
	.align		4
.L_858:
        /*0098*/ 	.byte	0x03, 0x5f
        /*009a*/ 	.short	0x0000


	//----- nvinfo : EIATTR_SYSCALL_OFFSETS
	.align		4
        /*009c*/ 	.byte	0x04, 0x46
        /*009e*/ 	.short	(.L_860 - .L_859)


	//   ....[0]....
.L_859:
        /*00a0*/ 	.word	0x000007a0


	//----- nvinfo : EIATTR_EXIT_INSTR_OFFSETS
	.align		4
.L_860:
        /*00a4*/ 	.byte	0x04, 0x1c
        /*00a6*/ 	.short	(.L_862 - .L_861)


	//   ....[0]....
.L_861:
        /*00a8*/ 	.word	0x000003a0


	//   ....[1]....
        /*00ac*/ 	.word	0x00000830


	//----- nvinfo : EIATTR_CTAIDZ_USED
	.align		4
.L_862:
        /*00b0*/ 	.byte	0x01, 0x04
	.zero		2


	//----- nvinfo : EIATTR_CRS_STACK_SIZE
	.align		4
        /*00b4*/ 	.byte	0x04, 0x1e
        /*00b6*/ 	.short	(.L_864 - .L_863)
.L_863:
        /*00b8*/ 	.word	0x00000000
.L_864:


//--------------------- .nv.info._ZN2at6native30max_unpooling3d_forward_kernelIdEEvNS_27GenericPackedTensorAccessorIKT_Lm4ENS_16DefaultPtrTraitsElEENS2_IKlLm4ES5_lEEPS3_llll --------------------------
	.section	.nv.info._ZN2at6native30max_unpooling3d_forward_kernelIdEEvNS_27GenericPackedTensorAccessorIKT_Lm4ENS_16DefaultPtrTraitsElEENS2_IKlLm4ES5_lEEPS3_llll,"",@"SHT_CUDA_INFO"
	.sectionflags	@""
	.align	4


	//----- nvinfo : EIATTR_CUDA_API_VERSION
	.align		4
        /*0000*/ 	.byte	0x04, 0x37
        /*0002*/ 	.short	(.L_866 - .L_865)
.L_865:
        /*0004*/ 	.word	0x00000082


	//----- nvinfo : EIATTR_SW2861232_WAR
	.align		4
.L_866:
        /*0008*/ 	.byte	0x01, 0x35
	.zero		2


	//----- nvinfo : EIATTR_PARAM_CBANK
	.align		4
        /*000c*/ 	.byte	0x04, 0x0a
        /*000e*/ 	.short	(.L_868 - .L_867)
	.align		4
.L_867:
        /*0010*/ 	.word	index@(.nv.constant0._ZN2at6native30max_unpooling3d_forward_kernelIdEEvNS_27GenericPackedTensorAccessorIKT_Lm4ENS_16DefaultPtrTraitsElEENS2_IKlLm4ES5_lEEPS3_llll)
        /*0014*/ 	.short	0x0160
        /*0016*/ 	.short	0x00b8


	//----- nvinfo : EIATTR_CBANK_PARAM_SIZE
	.align		4
.L_868:
        /*0018*/ 	.byte	0x03, 0x19
        /*001a*/ 	.short	0x00b8


	//----- nvinfo : EIATTR_KPARAM_INFO
	.align		4
        /*001c*/ 	.byte	0x04, 0x17
        /*001e*/ 	.short	(.L_870 - .L_869)
.L_869:
        /*0020*/ 	.word	0x00000000
        /*0024*/ 	.short	0x0006
        /*0026*/ 	.short	0x00b0
        /*0028*/ 	.byte	0x00, 0xf0, 0x21, 0x00


	//----- nvinfo : EIATTR_KPARAM_INFO
	.align		4
.L_870:
        /*002c*/ 	.byte	0x04, 0x17
        /*002e*/ 	.short	(.L_872 - .L_871)
.L_871:
        /*0030*/ 	.word	0x00000000
        /*0034*/ 	.short	0x0005
        /*0036*/ 	.short	0x00a8
        /*0038*/ 	.byte	0x00, 0xf0, 0x21, 0x00


	//----- nvinfo : EIATTR_KPARAM_INFO
	.align		4
.L_872:
        /*003c*/ 	.byte	0x04, 0x17
        /*003e*/ 	.short	(.L_874 - .L_873)
.L_873:
        /*0040*/ 	.word	0x00000000
        /*0044*/ 	.short	0x0004
        /*0046*/ 	.short	0x00a0
        /*0048*/ 	.byte	0x00, 0xf0, 0x21, 0x00


	//----- nvinfo : EIATTR_KPARAM_INFO
	.align		4
.L_874:
        /*004c*/ 	.byte	0x04, 0x17
        /*004e*/ 	.short	(.L_876 - .L_875)
.L_875:
        /*0050*/ 	.word	0x00000000
        /*0054*/ 	.short	0x0003
        /*0056*/ 	.short	0x0098
        /*0058*/ 	.byte	0x00, 0xf0, 0x21, 0x00


	//----- nvinfo : EIATTR_KPARAM_INFO
	.align		4
.L_876:
        /*005c*/ 	.byte	0x04, 0x17
        /*005e*/ 	.short	(.L_878 - .L_877)
.L_877:
        /*0060*/ 	.word	0x00000000
        /*0064*/ 	.short	0x0002
        /*0066*/ 	.short	0x0090
        /*0068*/ 	.byte	0x00, 0xf0, 0x21, 0x00


	//----- nvinfo : EIATTR_KPARAM_INFO
	.align		4
.L_878:
        /*006c*/ 	.byte	0x04, 0x17
        /*006e*/ 	.short	(.L_880 - .L_879)
.L_879:
        /*0070*/ 	.word	0x00000000
        /*0074*/ 	.short	0x0001
        /*0076*/ 	.short	0x0048
        /*0078*/ 	.byte	0x00, 0xf0, 0x21, 0x01


	//----- nvinfo : EIATTR_KPARAM_INFO
	.align		4
.L_880:
        /*007c*/ 	.byte	0x04, 0x17
        /*007e*/ 	.short	(.L_882 - .L_881)
.L_881:
        /*0080*/ 	.word	0x00000000
        /*0084*/ 	.short	0x0000
        /*0086*/ 	.short	0x0000
        /*0088*/ 	.byte	0x00, 0xf0, 0x21, 0x01


	//----- nvinfo : EIATTR_MAXREG_COUNT
	.align		4
.L_882:
        /*008c*/ 	.byte	0x03, 0x1b
        /*008e*/ 	.short	0x00ff


	//----- nvinfo : EIATTR_EXTERNS
	.align		4
        /*0090*/ 	.byte	0x04, 0x0f
        /*0092*/ 	.short	(.L_884 - .L_883)


	//   ....[0]....
	.align		4
.L_883:
        /*0094*/ 	.word	index@(__assertfail)


	//----- nvinfo : EIATTR_MERCURY_ISA_VERSION
	.align		4
.L_884:
        /*0098*/ 	.byte	0x03, 0x5f
        /*009a*/ 	.short	0x0000


	//----- nvinfo : EIATTR_SYSCALL_OFFSETS
	.align		4
        /*009c*/ 	.byte	0x04, 0x46
        /*009e*/ 	.short	(.L_886 - .L_885)


	//   ....[0]....
.L_885:
        /*00a0*/ 	.word	0x000007a0


	//----- nvinfo : EIATTR_EXIT_INSTR_OFFSETS
	.align		4
.L_886:
        /*00a4*/ 	.byte	0x04, 0x1c
        /*00a6*/ 	.short	(.L_888 - .L_887)


	//   ....[0]....
.L_887:
        /*00a8*/ 	.word	0x000003a0


	//   ....[1]....
        /*00ac*/ 	.word	0x00000830


	//----- nvinfo : EIATTR_CTAIDZ_USED
	.align		4
.L_888:
        /*00b0*/ 	.byte	0x01, 0x04
	.zero		2


	//----- nvinfo : EIATTR_CRS_STACK_SIZE
	.align		4
        /*00b4*/ 	.byte	0x04, 0x1e
        /*00b6*/ 	.short	(.L_890 - .L_889)
.L_889:
        /*00b8*/ 	.word	0x00000000
.L_890:


//--------------------- .nv.info._ZN2at6native30max_unpooling3d_forward_kernelIsEEvNS_27GenericPackedTensorAccessorIKT_Lm4ENS_16DefaultPtrTraitsElEENS2_IKlLm4ES5_lEEPS3_llll --------------------------
	.section	.nv.info._ZN2at6native30max_unpooling3d_forward_kernelIsEEvNS_27GenericPackedTensorAccessorIKT_Lm4ENS_16DefaultPtrTraitsElEENS2_IKlLm4ES5_lEEPS3_llll,"",@"SHT_CUDA_INFO"
	.sectionflags	@""
	.align	4


	//----- nvinfo : EIATTR_CUDA_API_VERSION
	.align		4
        /*0000*/ 	.byte	0x04, 0x37
        /*0002*/ 	.short	(.L_892 - .L_891)
.L_891:
        /*0004*/ 	.word	0x00000082


	//----- nvinfo : EIATTR_SW2861232_WAR
	.align		4
.L_892:
        /*0008*/ 	.byte	0x01, 0x35
	.zero		2


	//----- nvinfo : EIATTR_PARAM_CBANK
	.align		4
        /*000c*/ 	.byte	0x04, 0x0a
        /*000e*/ 	.short	(.L_894 - .L_893)
	.align		4
.L_893:
        /*0010*/ 	.word	index@(.nv.constant0._ZN2at6native30max_unpooling3d_forward_kernelIsEEvNS_27GenericPackedTensorAccessorIKT_Lm4ENS_16DefaultPtrTraitsElEENS2_IKlLm4ES5_lEEPS3_llll)
        /*0014*/ 	.short	0x0160
        /*0016*/ 	.short	0x00b8


	//----- nvinfo : EIATTR_CBANK_PARAM_SIZE
	.align		4
.L_894:
        /*0018*/ 	.byte	0x03, 0x19
        /*001a*/ 	.short	0x00b8


	//----- nvinfo : EIATTR_KPARAM_INFO
	.align		4
        /*001c*/ 	.byte	0x04, 0x17
        /*001e*/ 	.short	(.L_896 - .L_895)
.L_895:
        /*0020*/ 	.word	0x00000000
        /*0024*/ 	.short	0x0006
        /*0026*/ 	.short	0x00b0
        /*0028*/ 	.byte	0x00, 0xf0, 0x21, 0x00


	//----- nvinfo : EIATTR_KPARAM_INFO
	.align		4
.L_896:
        /*002c*/ 	.byte	0x04, 0x17
        /*002e*/ 	.short	(.L_898 - .L_897)
.L_897:
        /*0030*/ 	.word	0x00000000
        /*0034*/ 	.short	0x0005
        /*0036*/ 	.short	0x00a8
        /*0038*/ 	.byte	0x00, 0xf0, 0x21, 0x00


	//----- nvinfo : EIATTR_KPARAM_INFO
	.align		4
.L_898:
        /*003c*/ 	.byte	0x04, 0x17
        /*003e*/ 	.short	(.L_900 - .L_899)
.L_899:
        /*0040*/ 	.word	0x00000000
        /*0044*/ 	.short	0x0004
        /*0046*/ 	.short	0x00a0
        /*0048*/ 	.byte	0x00, 0xf0, 0x21, 0x00


	//----- nvinfo : EIATTR_KPARAM_INFO
	.align		4
.L_900:
        /*004c*/ 	.byte	0x04, 0x17
        /*004e*/ 	.short	(.L_902 - .L_901)
.L_901:
        /*0050*/ 	.word	0x00000000
        /*0054*/ 	.short	0x0003
        /*0056*/ 	.short	0x0098
        /*0058*/ 	.byte	0x00, 0xf0, 0x21, 0x00


	//----- nvinfo : EIATTR_KPARAM_INFO
	.align		4
.L_902:
        /*005c*/ 	.byte	0x04, 0x17
        /*005e*/ 	.short	(.L_904 - .L_903)
.L_903:
        /*0060*/ 	.word	0x00000000
        /*0064*/ 	.short	0x0002
        /*0066*/ 	.short	0x0090
        /*0068*/ 	.byte	0x00, 0xf0, 0x21, 0x00


	//----- nvinfo : EIATTR_KPARAM_INFO
	.align		4
.L_904:
        /*006c*/ 	.byte	0x04, 0x17
        /*006e*/ 	.short	(.L_906 - .L_905)
.L_905:
        /*0070*/ 	.word	0x00000000
        /*0074*/ 	.short	0x0001
        /*0076*/ 	.short	0x0048
        /*0078*/ 	.byte	0x00, 0xf0, 0x21, 0x01


	//----- nvinfo : EIATTR_KPARAM_INFO
	.align		4
.L_906:
        /*007c*/ 	.byte	0x04, 0x17
        /*007e*/ 	.short	(.L_908 - .L_907)
.L_907:
        /*0080*/ 	.word	0x00000000
        /*0084*/ 	.short	0x0000
        /*0086*/ 	.short	0x0000
        /*0088*/ 	.byte	0x00, 0xf0, 0x21, 0x01


	//----- nvinfo : EIATTR_MAXREG_COUNT
	.align		4
.L_908:
        /*008c*/ 	.byte	0x03, 0x1b
        /*008e*/ 	.short	0x00ff


	//----- nvinfo : EIATTR_EXTERNS
	.align		4
        /*0090*/ 	.byte	0x04, 0x0f
        /*0092*/ 	.short	(.L_910 - .L_909)


	//   ....[0]....
	.align		4
.L_909:
        /*0094*/ 	.word	index@(__assertfail)


	//----- nvinfo : EIATTR_MERCURY_ISA_VERSION
	.align		4
.L_910:
        /*0098*/ 	.byte	0x03, 0x5f
        /*009a*/ 	.short	0x0000


	//----- nvinfo : EIATTR_SYSCALL_OFFSETS
	.align		4
        /*009c*/ 	.byte	0x04, 0x46
        /*009e*/ 	.short	(.L_912 - .L_911)


	//   ....[0]....
.L_911:
        /*00a0*/ 	.word	0x000007a0


	//----- nvinfo : EIATTR_EXIT_INSTR_OFFSETS
	.align		4
.L_912:
        /*00a4*/ 	.byte	0x04, 0x1c
        /*00a6*/ 	.short	(.L_914 - .L_913)


	//   ....[0]....
.L_913:
        /*00a8*/ 	.word	0x000003a0


	//   ....[1]....
        /*00ac*/ 	.word	0x00000830


	//----- nvinfo : EIATTR_CTAIDZ_USED
	.align		4
.L_914:
        /*00b0*/ 	.byte	0x01, 0x04
	.zero		2


	//----- nvinfo : EIATTR_CRS_STACK_SIZE
	.align		4
        /*00b4*/ 	.byte	0x04, 0x1e
        /*00b6*/ 	.short	(.L_916 - .L_915)
.L_915:
        /*00b8*/ 	.word	0x00000000
.L_916:


//--------------------- .nv.info._ZN2at6native30max_unpooling3d_forward_kernelIlEEvNS_27GenericPackedTensorAccessorIKT_Lm4ENS_16DefaultPtrTraitsElEENS2_IKlLm4ES5_lEEPS3_llll --------------------------
	.section	.nv.info._ZN2at6native30max_unpooling3d_forward_kernelIlEEvNS_27GenericPackedTensorAccessorIKT_Lm4ENS_16DefaultPtrTraitsElEENS2_IKlLm4ES5_lEEPS3_llll,"",@"SHT_CUDA_INFO"
	.sectionflags	@""
	.align	4


	//----- nvinfo : EIATTR_CUDA_API_VERSION
	.align		4
        /*0000*/ 	.byte	0x04, 0x37
        /*0002*/ 	.short	(.L_918 - .L_917)
.L_917:
        /*0004*/ 	.word	0x00000082


	//----- nvinfo : EIATTR_SW2861232_WAR
	.align		4
.L_918:
        /*0008*/ 	.byte	0x01, 0x35
	.zero		2


	//----- nvinfo : EIATTR_PARAM_CBANK
	.align		4
        /*000c*/ 	.byte	0x04, 0x0a
        /*000e*/ 	.short	(.L_920 - .L_919)
	.align		4
.L_919:
        /*0010*/ 	.word	index@(.nv.constant0._ZN2at6native30max_unpooling3d_forward_kernelIlEEvNS_27GenericPackedTensorAccessorIKT_Lm4ENS_16DefaultPtrTraitsElEENS2_IKlLm4ES5_lEEPS3_llll)
        /*0014*/ 	.short	0x0160
        /*0016*/ 	.short	0x00b8


	//----- nvinfo : EIATTR_CBANK_PARAM_SIZE
	.align		4
.L_920:
        /*0018*/ 	.byte	0x03, 0x19
        /*001a*/ 	.short	0x00b8


	//----- nvinfo : EIATTR_KPARAM_INFO
	.align		4
        /*001c*/ 	.byte	0x04, 0x17
        /*001e*/ 	.short	(.L_922 - .L_921)
.L_921:
        /*0020*/ 	.word	0x00000000
        /*0024*/ 	.short	0x0006
        /*0026*/ 	.short	0x00b0
        /*0028*/ 	.byte	0x00, 0xf0, 0x21, 0x00


	//----- nvinfo : EIATTR_KPARAM_INFO
	.align		4
.L_922:
        /*002c*/ 	.byte	0x04, 0x17
        /*002e*/ 	.short	(.L_924 - .L_923)
.L_923:
        /*0030*/ 	.word	0x00000000
        /*0034*/ 	.short	0x0005
        /*0036*/ 	.short	0x00a8
        /*0038*/ 	.byte	0x00, 0xf0, 0x21, 0x00


	//----- nvinfo : EIATTR_KPARAM_INFO
	.align		4
.L_924:
        /*003c*/ 	.byte	0x04, 0x17
        /*003e*/ 	.short	(.L_926 - .L_925)
.L_925:
        /*0040*/ 	.word	0x00000000
        /*0044*/ 	.short	0x0004
        /*0046*/ 	.short	0x00a0
        /*0048*/ 	.byte	0x00, 0xf0, 0x21, 0x00


	//----- nvinfo : EIATTR_KPARAM_INFO
	.align		4
.L_926:
        /*004c*/ 	.byte	0x04, 0x17
        /*004e*/ 	.short	(.L_928 - .L_927)
.L_927:
        /*0050*/ 	.word	0x00000000
        /*0054*/ 	.short	0x0003
        /*0056*/ 	.short	0x0098
        /*0058*/ 	.byte	0x00, 0xf0, 0x21, 0x00


	//----- nvinfo : EIATTR_KPARAM_INFO
	.align		4
.L_928:
        /*005c*/ 	.byte	0x04, 0x17
        /*005e*/ 	.short	(.L_930 - .L_929)
.L_929:
        /*0060*/ 	.word	0x00000000
        /*0064*/ 	.short	0x0002
        /*0066*/ 	.short	0x0090
        /*0068*/ 	.byte	0x00, 0xf0, 0x21, 0x00


	//----- nvinfo : EIATTR_KPARAM_INFO
	.align		4
.L_930:
        /*006c*/ 	.byte	0x04, 0x17
        /*006e*/ 	.short	(.L_932 - .L_931)
.L_931:
        /*0070*/ 	.word	0x00000000
        /*0074*/ 	.short	0x0001
        /*0076*/ 	.short	0x0048
        /*0078*/ 	.byte	0x00, 0xf0, 0x21, 0x01


	//----- nvinfo : EIATTR_KPARAM_INFO
	.align		4
.L_932:
        /*007c*/ 	.byte	0x04, 0x17
        /*007e*/ 	.short	(.L_934 - .L_933)
.L_933:
        /*0080*/ 	.word	0x00000000
        /*0084*/ 	.short	0x0000
        /*0086*/ 	.short	0x0000
        /*0088*/ 	.byte	0x00, 0xf0, 0x21, 0x01


	//----- nvinfo : EIATTR_MAXREG_COUNT
	.align		4
.L_934:
        /*008c*/ 	.byte	0x03, 0x1b
        /*008e*/ 	.short	0x00ff


	//----- nvinfo : EIATTR_EXTERNS
	.align		4
        /*0090*/ 	.byte	0x04, 0x0f
        /*0092*/ 	.short	(.L_936 - .L_935)


	//   ....[0]....
	.align		4
.L_935:
        /*0094*/ 	.word	index@(__assertfail)


	//----- nvinfo : EIATTR_MERCURY_ISA_VERSION
	.align		4
.L_936:
        /*0098*/ 	.byte	0x03, 0x5f
        /*009a*/ 	.short	0x0000


	//----- nvinfo : EIATTR_SYSCALL_OFFSETS
	.align		4
        /*009c*/ 	.byte	0x04, 0x46
        /*009e*/ 	.short	(.L_938 - .L_937)


	//   ....[0]....
.L_937:
        /*00a0*/ 	.word	0x000007a0


	//----- nvinfo : EIATTR_EXIT_INSTR_OFFSETS
	.align		4
.L_938:
        /*00a4*/ 	.byte	0x04, 0x1c
        /*00a6*/ 	.short	(.L_940 - .L_939)


	//   ....[0]....
.L_939:
        /*00a8*/ 	.word	0x000003a0


	//   ....[1]....
        /*00ac*/ 	.word	0x00000830


	//----- nvinfo : EIATTR_CTAIDZ_USED
	.align		4
.L_940:
        /*00b0*/ 	.byte	0x01, 0x04
	.zero		2


	//----- nvinfo : EIATTR_CRS_STACK_SIZE
	.align		4
        /*00b4*/ 	.byte	0x04, 0x1e
        /*00b6*/ 	.short	(.L_942 - .L_941)
.L_941:
        /*00b8*/ 	.word	0x00000000
.L_942:


//--------------------- .nv.info._ZN2at6native30max_unpooling3d_forward_kernelIiEEvNS_27GenericPackedTensorAccessorIKT_Lm4ENS_16DefaultPtrTraitsElEENS2_IKlLm4ES5_lEEPS3_llll --------------------------
	.section	.nv.info._ZN2at6native30max_unpooling3d_forward_kernelIiEEvNS_27GenericPackedTensorAccessorIKT_Lm4ENS_16DefaultPtrTraitsElEENS2_IKlLm4ES5_lEEPS3_llll,"",@"SHT_CUDA_INFO"
	.sectionflags	@""
	.align	4


	//----- nvinfo : EIATTR_CUDA_API_VERSION
	.align		4
        /*0000*/ 	.byte	0x04, 0x37
        /*0002*/ 	.short	(.L_944 - .L_943)
.L_943:
        /*0004*/ 	.word	0x00000082


	//----- nvinfo : EIATTR_SW2861232_WAR
	.align		4
.L_944:
        /*0008*/ 	.byte	0x01, 0x35
	.zero		2


	//----- nvinfo : EIATTR_PARAM_CBANK
	.align		4
        /*000c*/ 	.byte	0x04, 0x0a
        /*000e*/ 	.short	(.L_946 - .L_945)
	.align		4
.L_945:
        /*0010*/ 	.word	index@(.nv.constant0._ZN2at6native30max_unpooling3d_forward_kernelIiEEvNS_27GenericPackedTensorAccessorIKT_Lm4ENS_16DefaultPtrTraitsElEENS2_IKlLm4ES5_lEEPS3_llll)
        /*0014*/ 	.short	0x0160
        /*0016*/ 	.short	0x00b8


	//----- nvinfo : EIATTR_CBANK_PARAM_SIZE
	.align		4
.L_946:
        /*0018*/ 	.byte	0x03, 0x19
        /*001a*/ 	.short	0x00b8


	//----- nvinfo : EIATTR_KPARAM_INFO
	.align		4
        /*001c*/ 	.byte	0x04, 0x17
        /*001e*/ 	.short	(.L_948 - .L_947)
.L_947:
        /*0020*/ 	.word	0x00000000
        /*0024*/ 	.short	0x0006
        /*0026*/ 	.short	0x00b0
        /*0028*/ 	.byte	0x00, 0xf0, 0x21, 0x00


	//----- nvinfo : EIATTR_KPARAM_INFO
	.align		4
.L_948:
        /*002c*/ 	.byte	0x04, 0x17
        /*002e*/ 	.short	(.L_950 - .L_949)
.L_949:
        /*0030*/ 	.word	0x00000000
        /*0034*/ 	.short	0x0005
        /*0036*/ 	.short	0x00a8
        /*0038*/ 	.byte	0x00, 0xf0, 0x21, 0x00


	//----- nvinfo : EIATTR_KPARAM_INFO
	.align		4
.L_950:
        /*003c*/ 	.byte	0x04, 0x17
        /*003e*/ 	.short	(.L_952 - .L_951)
.L_951:
        /*0040*/ 	.word	0x00000000
        /*0044*/ 	.short	0x0004
        /*0046*/ 	.short	0x00a0
        /*0048*/ 	.byte	0x00, 0xf0, 0x21, 0x00


	//----- nvinfo : EIATTR_KPARAM_INFO
	.align		4
.L_952:
        /*004c*/ 	.byte	0x04, 0x17
        /*004e*/ 	.short	(.L_954 - .L_953)
.L_953:
        /*0050*/ 	.word	0x00000000
        /*0054*/ 	.short	0x0003
        /*0056*/ 	.short	0x0098
        /*0058*/ 	.byte	0x00, 0xf0, 0x21, 0x00


	//----- nvinfo : EIATTR_KPARAM_INFO
	.align		4
.L_954:
        /*005c*/ 	.byte	0x04, 0x17
        /*005e*/ 	.short	(.L_956 - .L_955)
.L_955:
        /*0060*/ 	.word	0x00000000
        /*0064*/ 	.short	0x0002
        /*0066*/ 	.short	0x0090
        /*0068*/ 	.byte	0x00, 0xf0, 0x21, 0x00


	//----- nvinfo : EIATTR_KPARAM_INFO
	.align		4
.L_956:
        /*006c*/ 	.byte	0x04, 0x17
        /*006e*/ 	.short	(.L_958 - .L_957)
.L_957:
        /*0070*/ 	.word	0x00000000
        /*0074*/ 	.short	0x0001
        /*0076*/ 	.short	0x0048
        /*0078*/ 	.byte	0x00, 0xf0, 0x21, 0x01


	//----- nvinfo : EIATTR_KPARAM_INFO
	.align		4
.L_958:
        /*007c*/ 	.byte	0x04, 0x17
        /*007e*/ 	.short	(.L_960 - .L_959)
.L_959:
        /*0080*/ 	.word	0x00000000
        /*0084*/ 	.short	0x0000
        /*0086*/ 	.short	0x0000
        /*0088*/ 	.byte	0x00, 0xf0, 0x21, 0x01


	//----- nvinfo : EIATTR_MAXREG_COUNT
	.align		4
.L_960:
        /*008c*/ 	.byte	0x03, 0x1b
        /*008e*/ 	.short	0x00ff


	//----- nvinfo : EIATTR_EXTERNS
	.align		4
        /*0090*/ 	.byte	0x04, 0x0f
        /*0092*/ 	.short	(.L_962 - .L_961)


	//   ....[0]....
	.align		4
.L_961:
        /*0094*/ 	.word	index@(__assertfail)


	//----- nvinfo : EIATTR_MERCURY_ISA_VERSION
	.align		4
.L_962:
        /*0098*/ 	.byte	0x03, 0x5f
        /*009a*/ 	.short	0x0000


	//----- nvinfo : EIATTR_SYSCALL_OFFSETS
	.align		4
        /*009c*/ 	.byte	0x04, 0x46
        /*009e*/ 	.short	(.L_964 - .L_963)


	//   ....[0]....
.L_963:
        /*00a0*/ 	.word	0x000007a0


	//----- nvinfo : EIATTR_EXIT_INSTR_OFFSETS
	.align		4
.L_964:
        /*00a4*/ 	.byte	0x04, 0x1c
        /*00a6*/ 	.short	(.L_966 - .L_965)


	//   ....[0]....
.L_965:
        /*00a8*/ 	.word	0x000003a0


	//   ....[1]....
        /*00ac*/ 	.word	0x00000830


	//----- nvinfo : EIATTR_CTAIDZ_USED
	.align		4
.L_966:
        /*00b0*/ 	.byte	0x01, 0x04
	.zero		2


	//----- nvinfo : EIATTR_CRS_STACK_SIZE
	.align		4
        /*00b4*/ 	.byte	0x04, 0x1e
        /*00b6*/ 	.short	(.L_968 - .L_967)
.L_967:
        /*00b8*/ 	.word	0x00000000
.L_968:


//--------------------- .nv.info._ZN2at6native30max_unpooling3d_forward_kernelIaEEvNS_27GenericPackedTensorAccessorIKT_Lm4ENS_16DefaultPtrTraitsElEENS2_IKlLm4ES5_lEEPS3_llll --------------------------
	.section	.nv.info._ZN2at6native30max_unpooling3d_forward_kernelIaEEvNS_27GenericPackedTensorAccessorIKT_Lm4ENS_16DefaultPtrTraitsElEENS2_IKlLm4ES5_lEEPS3_llll,"",@"SHT_CUDA_INFO"
	.sectionflags	@""
	.align	4


	//----- nvinfo : EIATTR_CUDA_API_VERSION
	.align		4
        /*0000*/ 	.byte	0x04, 0x37
        /*0002*/ 	.short	(.L_970 - .L_969)
.L_969:
        /*0004*/ 	.word	0x00000082


	//----- nvinfo : EIATTR_SW2861232_WAR
	.align		4
.L_970:
        /*0008*/ 	.byte	0x01, 0x35
	.zero		2


	//----- nvinfo : EIATTR_PARAM_CBANK
	.align		4
        /*000c*/ 	.byte	0x04, 0x0a
        /*000e*/ 	.short	(.L_972 - .L_971)
	.align		4
.L_971:
        /*0010*/ 	.word	index@(.nv.constant0._ZN2at6native30max_unpooling3d_forward_kernelIaEEvNS_27GenericPackedTensorAccessorIKT_Lm4ENS_16DefaultPtrTraitsElEENS2_IKlLm4ES5_lEEPS3_llll)
        /*0014*/ 	.short	0x0160
        /*0016*/ 	.short	0x00b8


	//----- nvinfo : EIATTR_CBANK_PARAM_SIZE
	.align		4
.L_972:
        /*0018*/ 	.byte	0x03, 0x19
        /*001a*/ 	.short	0x00b8


	//----- nvinfo : EIATTR_KPARAM_INFO
	.align		4
        /*001c*/ 	.byte	0x04, 0x17
        /*001e*/ 	.short	(.L_974 - .L_973)
.L_973:
        /*0020*/ 	.word	0x00000000
        /*0024*/ 	.short	0x0006
        /*0026*/ 	.short	0x00b0
        /*0028*/ 	.byte	0x00, 0xf0, 0x21, 0x00


	//----- nvinfo : EIATTR_KPARAM_INFO
	.align		4
.L_974:
        /*002c*/ 	.byte	0x04, 0x17
        /*002e*/ 	.short	(.L_976 - .L_975)
.L_975:
        /*0030*/ 	.word	0x00000000
        /*0034*/ 	.short	0x0005
        /*0036*/ 	.short	0x00a8
        /*0038*/ 	.byte	0x00, 0xf0, 0x21, 0x00


	//----- nvinfo : EIATTR_KPARAM_INFO
	.align		4
.L_976:
        /*003c*/ 	.byte	0x04, 0x17
        /*003e*/ 	.short	(.L_978 - .L_977)
.L_977:
        /*0040*/ 	.word	0x00000000
        /*0044*/ 	.short	0x0004
        /*0046*/ 	.short	0x00a0
        /*0048*/ 	.byte	0x00, 0xf0, 0x21, 0x00


	//----- nvinfo : EIATTR_KPARAM_INFO
	.align		4
.L_978:
        /*004c*/ 	.byte	0x04, 0x17
        /*004e*/ 	.short	(.L_980 - .L_979)
.L_979:
        /*0050*/ 	.word	0x00000000
        /*0054*/ 	.short	0x0003
        /*0056*/ 	.short	0x0098
        /*0058*/ 	.byte	0x00, 0xf0, 0x21, 0x00


	//----- nvinfo : EIATTR_KPARAM_INFO
	.align		4
.L_980:
        /*005c*/ 	.byte	0x04, 0x17
        /*005e*/ 	.short	(.L_982 - .L_981)
.L_981:
        /*0060*/ 	.word	0x00000000
        /*0064*/ 	.short	0x0002
        /*0066*/ 	.short	0x0090
        /*0068*/ 	.byte	0x00, 0xf0, 0x21, 0x00


	//----- nvinfo : EIATTR_KPARAM_INFO
	.align		4
.L_982:
        /*006c*/ 	.byte	0x04, 0x17
        /*006e*/ 	.short	(.L_984 - .L_983)
.L_983:
        /*0070*/ 	.word	0x00000000
        /*0074*/ 	.short	0x0001
        /*0076*/ 	.short	0x0048
        /*0078*/ 	.byte	0x00, 0xf0, 0x21, 0x01


	//----- nvinfo : EIATTR_KPARAM_INFO
	.align		4
.L_984:
        /*007c*/ 	.byte	0x04, 0x17
        /*007e*/ 	.short	(.L_986 - .L_985)
.L_985:
        /*0080*/ 	.word	0x00000000
        /*0084*/ 	.short	0x0000
        /*0086*/ 	.short	0x0000
        /*0088*/ 	.byte	0x00, 0xf0, 0x21, 0x01


	//----- nvinfo : EIATTR_MAXREG_COUNT
	.align		4
.L_986:
        /*008c*/ 	.byte	0x03, 0x1b
        /*008e*/ 	.short	0x00ff


	//----- nvinfo : EIATTR_EXTERNS
	.align		4
        /*0090*/ 	.byte	0x04, 0x0f
        /*0092*/ 	.short	(.L_988 - .L_987)


	//   ....[0]....
	.align		4
.L_987:
        /*0094*/ 	.word	index@(__assertfail)


	//----- nvinfo : EIATTR_MERCURY_ISA_VERSION
	.align		4
.L_988:
        /*0098*/ 	.byte	0x03, 0x5f
        /*009a*/ 	.short	0x0000


	//----- nvinfo : EIATTR_SYSCALL_OFFSETS
	.align		4
        /*009c*/ 	.byte	0x04, 0x46
        /*009e*/ 	.short	(.L_990 - .L_989)


	//   ....[0]....
.L_989:
        /*00a0*/ 	.word	0x00000790


	//----- nvinfo : EIATTR_EXIT_INSTR_OFFSETS
	.align		4
.L_990:
        /*00a4*/ 	.byte	0x04, 0x1c
        /*00a6*/ 	.short	(.L_992 - .L_991)


	//   ....[0]....
.L_991:
        /*00a8*/ 	.word	0x000003a0


	//   ....[1]....
        /*00ac*/ 	.word	0x00000810


	//----- nvinfo : EIATTR_CTAIDZ_USED
	.align		4
.L_992:
        /*00b0*/ 	.byte	0x01, 0x04
	.zero		2


	//----- nvinfo : EIATTR_CRS_STACK_SIZE
	.align		4
        /*00b4*/ 	.byte	0x04, 0x1e
        /*00b6*/ 	.short	(.L_994 - .L_993)
.L_993:
        /*00b8*/ 	.word	0x00000000
.L_994:


//--------------------- .nv.info._ZN2at6native30max_unpooling3d_forward_kernelIhEEvNS_27GenericPackedTensorAccessorIKT_Lm4ENS_16DefaultPtrTraitsElEENS2_IKlLm4ES5_lEEPS3_llll --------------------------
	.section	.nv.info._ZN2at6native30max_unpooling3d_forward_kernelIhEEvNS_27GenericPackedTensorAccessorIKT_Lm4ENS_16DefaultPtrTraitsElEENS2_IKlLm4ES5_lEEPS3_llll,"",@"SHT_CUDA_INFO"
	.sectionflags	@""
	.align	4


	//----- nvinfo : EIATTR_CUDA_API_VERSION
	.align		4
        /*0000*/ 	.byte	0x04, 0x37
        /*0002*/ 	.short	(.L_996 - .L_995)
.L_995:
        /*0004*/ 	.word	0x00000082


	//----- nvinfo : EIATTR_SW2861232_WAR
	.align		4
.L_996:
        /*0008*/ 	.byte	0x01, 0x35
	.zero		2


	//----- nvinfo : EIATTR_PARAM_CBANK
	.align		4
        /*000c*/ 	.byte	0x04, 0x0a
        /*000e*/ 	.short	(.L_998 - .L_997)
	.align		4
.L_997:
        /*0010*/ 	.word	index@(.nv.constant0._ZN2at6native30max_unpooling3d_forward_kernelIhEEvNS_27GenericPackedTensorAccessorIKT_Lm4ENS_16DefaultPtrTraitsElEENS2_IKlLm4ES5_lEEPS3_llll)
        /*0014*/ 	.short	0x0160
        /*0016*/ 	.short	0x00b8


	//----- nvinfo : EIATTR_CBANK_PARAM_SIZE
	.align		4
.L_998:
        /*0018*/ 	.byte	0x03, 0x19
        /*001a*/ 	.short	0x00b8


	//----- nvinfo : EIATTR_KPARAM_INFO
	.align		4
        /*001c*/ 	.byte	0x04, 0x17
        /*001e*/ 	.short	(.L_1000 - .L_999)
.L_999:
        /*0020*/ 	.word	0x00000000
        /*0024*/ 	.short	0x0006
        /*0026*/ 	.short	0x00b0
        /*0028*/ 	.byte	0x00, 0xf0, 0x21, 0x00


	//----- nvinfo : EIATTR_KPARAM_INFO
	.align		4
.L_1000:
        /*002c*/ 	.byte	0x04, 0x17
        /*002e*/ 	.short	(.L_1002 - .L_1001)
.L_1001:
        /*0030*/ 	.word	0x00000000
        /*0034*/ 	.short	0x0005
        /*0036*/ 	.short	0x00a8
        /*0038*/ 	.byte	0x00, 0xf0, 0x21, 0x00


	//----- nvinfo : EIATTR_KPARAM_INFO
	.align		4
.L_1002:
        /*003c*/ 	.byte	0x04, 0x17
        /*003e*/ 	.short	(.L_1004 - .L_1003)
.L_1003:
        /*0040*/ 	.word	0x00000000
        /*0044*/ 	.short	0x0004
        /*0046*/ 	.short	0x00a0
        /*0048*/ 	.byte	0x00, 0xf0, 0x21, 0x00


	//----- nvinfo : EIATTR_KPARAM_INFO
	.align		4
.L_1004:
        /*004c*/ 	.byte	0x04, 0x17
        /*004e*/ 	.short	(.L_1006 - .L_1005)
.L_1005:
        /*0050*/ 	.word	0x00000000
        /*0054*/ 	.short	0x0003
        /*0056*/ 	.short	0x0098
        /*0058*/ 	.byte	0x00, 0xf0, 0x21, 0x00


	//----- nvinfo : EIATTR_KPARAM_INFO
	.align		4
.L_1006:
        /*005c*/ 	.byte	0x04, 0x17
        /*005e*/ 	.short	(.L_1008 - .L_1007)
.L_1007:
        /*0060*/ 	.word	0x00000000
        /*0064*/ 	.short	0x0002
        /*0066*/ 	.short	0x0090
        /*0068*/ 	.byte	0x00, 0xf0, 0x21, 0x00


	//----- nvinfo : EIATTR_KPARAM_INFO
	.align		4
.L_1008:
        /*006c*/ 	.byte	0x04, 0x17
        /*006e*/ 	.short	(.L_1010 - .L_1009)
.L_1009:
        /*0070*/ 	.word	0x00000000
        /*0074*/ 	.short	0x0001
        /*0076*/ 	.short	0x0048
        /*0078*/ 	.byte	0x00, 0xf0, 0x21, 0x01


	//----- nvinfo : EIATTR_KPARAM_INFO
	.align		4
.L_1010:
        /*007c*/ 	.byte	0x04, 0x17
        /*007e*/ 	.short	(.L_1012 - .L_1011)
.L_1011:
        /*0080*/ 	.word	0x00000000
        /*0084*/ 	.short	0x0000
        /*0086*/ 	.short	0x0000
        /*0088*/ 	.byte	0x00, 0xf0, 0x21, 0x01


	//----- nvinfo : EIATTR_MAXREG_COUNT
	.align		4
.L_1012:
        /*008c*/ 	.byte	0x03, 0x1b
        /*008e*/ 	.short	0x00ff


	//----- nvinfo : EIATTR_EXTERNS
	.align		4
        /*0090*/ 	.byte	0x04, 0x0f
        /*0092*/ 	.short	(.L_1014 - .L_1013)


	//   ....[0]....
	.align		4
.L_1013:
        /*0094*/ 	.word	index@(__assertfail)


	//----- nvinfo : EIATTR_MERCURY_ISA_VERSION
	.align		4
.L_1014:
        /*0098*/ 	.byte	0x03, 0x5f
        /*009a*/ 	.short	0x0000


	//----- nvinfo : EIATTR_SYSCALL_OFFSETS
	.align		4
        /*009c*/ 	.byte	0x04, 0x46
        /*009e*/ 	.short	(.L_1016 - .L_1015)


	//   ....[0]....
.L_1015:
        /*00a0*/ 	.word	0x00000790


	//----- nvinfo : EIATTR_EXIT_INSTR_OFFSETS
	.align		4
.L_1016:
        /*00a4*/ 	.byte	0x04, 0x1c
        /*00a6*/ 	.short	(.L_1018 - .L_1017)


	//   ....[0]....
.L_1017:
        /*00a8*/ 	.word	0x000003a0


	//   ....[1]....
        /*00ac*/ 	.word	0x00000810


	//----- nvinfo : EIATTR_CTAIDZ_USED
	.align		4
.L_1018:
        /*00b0*/ 	.byte	0x01, 0x04
	.zero		2


	//----- nvinfo : EIATTR_CRS_STACK_SIZE
	.align		4
        /*00b4*/ 	.byte	0x04, 0x1e
        /*00b6*/ 	.short	(.L_1020 - .L_1019)
.L_1019:
        /*00b8*/ 	.word	0x00000000
.L_1020:


//--------------------- .nv.info._ZN2at6native30max_unpooling2d_forward_kernelIN3c108BFloat16EEEvlPKT_PKllllllPS4_ --------------------------
	.section	.nv.info._ZN2at6native30max_unpooling2d_forward_kernelIN3c108BFloat16EEEvlPKT_PKllllllPS4_,"",@"SHT_CUDA_INFO"
	.sectionflags	@""
	.align	4


	//----- nvinfo : EIATTR_CUDA_API_VERSION
	.align		4
        /*0000*/ 	.byte	0x04, 0x37
        /*0002*/ 	.short	(.L_1022 - .L_1021)
.L_1021:
        /*0004*/ 	.word	0x00000082


	//----- nvinfo : EIATTR_SW2861232_WAR
	.align		4
.L_1022:
        /*0008*/ 	.byte	0x01, 0x35
	.zero		2


	//----- nvinfo : EIATTR_PARAM_CBANK
	.align		4
        /*000c*/ 	.byte	0x04, 0x0a
        /*000e*/ 	.short	(.L_1024 - .L_1023)
	.align		4
.L_1023:
        /*0010*/ 	.word	index@(.nv.constant0._ZN2at6native30max_unpooling2d_forward_kernelIN3c108BFloat16EEEvlPKT_PKllllllPS4_)
        /*0014*/ 	.short	0x0160
        /*0016*/ 	.short	0x0048


	//----- nvinfo : EIATTR_CBANK_PARAM_SIZE
	.align		4
.L_1024:
        /*0018*/ 	.byte	0x03, 0x19
        /*001a*/ 	.short	0x0048


	//----- nvinfo : EIATTR_KPARAM_INFO
	.align		4
        /*001c*/ 	.byte	0x04, 0x17
        /*001e*/ 	.short	(.L_1026 - .L_1025)
.L_1025:
        /*0020*/ 	.word	0x00000000
        /*0024*/ 	.short	0x0008
        /*0026*/ 	.short	0x0040
        /*0028*/ 	.byte	0x00, 0xf0, 0x21, 0x00


	//----- nvinfo : EIATTR_KPARAM_INFO
	.align		4
.L_1026:
        /*002c*/ 	.byte	0x04, 0x17
        /*002e*/ 	.short	(.L_1028 - .L_1027)
.L_1027:
        /*0030*/ 	.word	0x00000000
        /*0034*/ 	.short	0x0007
        /*0036*/ 	.short	0x0038
        /*0038*/ 	.byte	0x00, 0xf0, 0x21, 0x00


	//----- nvinfo : EIATTR_KPARAM_INFO
	.align		4
.L_1028:
        /*003c*/ 	.byte	0x04, 0x17
        /*003e*/ 	.short	(.L_1030 - .L_1029)
.L_1029:
        /*0040*/ 	.word	0x00000000
        /*0044*/ 	.short	0x0006
        /*0046*/ 	.short	0x0030
        /*0048*/ 	.byte	0x00, 0xf0, 0x21, 0x00


	//----- nvinfo : EIATTR_KPARAM_INFO
	.align		4
.L_1030:
        /*004c*/ 	.byte	0x04, 0x17
        /*004e*/ 	.short	(.L_1032 - .L_1031)
.L_1031:
        /*0050*/ 	.word	0x00000000
        /*0054*/ 	.short	0x0005
        /*0056*/ 	.short	0x0028
        /*0058*/ 	.byte	0x00, 0xf0, 0x21, 0x00


	//----- nvinfo : EIATTR_KPARAM_INFO
	.align		4
.L_1032:
        /*005c*/ 	.byte	0x04, 0x17
        /*005e*/ 	.short	(.L_1034 - .L_1033)
.L_1033:
        /*0060*/ 	.word	0x00000000
        /*0064*/ 	.short	0x0004
        /*0066*/ 	.short	0x0020
        /*0068*/ 	.byte	0x00, 0xf0, 0x21, 0x00


	//----- nvinfo : EIATTR_KPARAM_INFO
	.align		4
.L_1034:
        /*006c*/ 	.byte	0x04, 0x17
        /*006e*/ 	.short	(.L_1036 - .L_1035)
.L_1035:
        /*0070*/ 	.word	0x00000000
        /*0074*/ 	.short	0x0003
        /*0076*/ 	.short	0x0018
        /*0078*/ 	.byte	0x00, 0xf0, 0x21, 0x00


	//----- nvinfo : EIATTR_KPARAM_INFO
	.align		4
.L_1036:
        /*007c*/ 	.byte	0x04, 0x17
        /*007e*/ 	.short	(.L_1038 - .L_1037)
.L_1037:
        /*0080*/ 	.word	0x00000000
        /*0084*/ 	.short	0x0002
        /*0086*/ 	.short	0x0010
        /*0088*/ 	.byte	0x00, 0xf0, 0x21, 0x00


	//----- nvinfo : EIATTR_KPARAM_INFO
	.align		4
.L_1038:
        /*008c*/ 	.byte	0x04, 0x17
        /*008e*/ 	.short	(.L_1040 - .L_1039)
.L_1039:
        /*0090*/ 	.word	0x00000000
        /*0094*/ 	.short	0x0001
        /*0096*/ 	.short	0x0008
        /*0098*/ 	.byte	0x00, 0xf0, 0x21, 0x00


	//----- nvinfo : EIATTR_KPARAM_INFO
	.align		4
.L_1040:
        /*009c*/ 	.byte	0x04, 0x17
        /*009e*/ 	.short	(.L_1042 - .L_1041)
.L_1041:
        /*00a0*/ 	.word	0x00000000
        /*00a4*/ 	.short	0x0000
        /*00a6*/ 	.short	0x0000
        /*00a8*/ 	.byte	0x00, 0xf0, 0x21, 0x00


	//----- nvinfo : EIATTR_MAXREG_COUNT
	.align		4
.L_1042:
        /*00ac*/ 	.byte	0x03, 0x1b
        /*00ae*/ 	.short	0x00ff


	//----- nvinfo : EIATTR_EXTERNS
	.align		4
        /*00b0*/ 	.byte	0x04, 0x0f
        /*00b2*/ 	.short	(.L_1044 - .L_1043)


	//   ....[0]....
	.align		4
.L_1043:
        /*00b4*/ 	.word	index@(__assertfail)


	//----- nvinfo : EIATTR_MERCURY_ISA_VERSION
	.align		4
.L_1044:
        /*00b8*/ 	.byte	0x03, 0x5f
        /*00ba*/ 	.short	0x0000


	//----- nvinfo : EIATTR_SYSCALL_OFFSETS
	.align		4
        /*00bc*/ 	.byte	0x04, 0x46
        /*00be*/ 	.short	(.L_1046 - .L_1045)


	//   ....[0]....
.L_1045:
        /*00c0*/ 	.word	0x00000a50


	//----- nvinfo : EIATTR_EXIT_INSTR_OFFSETS
	.align		4
.L_1046:
        /*00c4*/ 	.byte	0x04, 0x1c
        /*00c6*/ 	.short	(.L_1048 - .L_1047)


	//   ....[0]....
.L_1047:
        /*00c8*/ 	.word	0x00000070


	//   ....[1]....
        /*00cc*/ 	.word	0x00000af0


	//----- nvinfo : EIATTR_CRS_STACK_SIZE
	.align		4
.L_1048:
        /*00d0*/ 	.byte	0x04, 0x1e
        /*00d2*/ 	.short	(.L_1050 - .L_1049)
.L_1049:
        /*00d4*/ 	.word	0x00000000
.L_1050:


//--------------------- .nv.info._ZN2at6native30max_unpooling2d_forward_kernelIN3c104HalfEEEvlPKT_PKllllllPS4_ --------------------------
	.section	.nv.info._ZN2at6native30max_unpooling2d_forward_kernelIN3c104HalfEEEvlPKT_PKllllllPS4_,"",@"SHT_CUDA_INFO"
	.sectionflags	@""
	.align	4


	//----- nvinfo : EIATTR_CUDA_API_VERSION
	.align		4
        /*0000*/ 	.byte	0x04, 0x37
        /*0002*/ 	.short	(.L_1052 - .L_1051)
.L_1051:
        /*0004*/ 	.word	0x00000082


	//----- nvinfo : EIATTR_SW2861232_WAR
	.align		4
.L_1052:
        /*0008*/ 	.byte	0x01, 0x35
	.zero		2


	//----- nvinfo : EIATTR_PARAM_CBANK
	.align		4
        /*000c*/ 	.byte	0x04, 0x0a
        /*000e*/ 	.short	(.L_1054 - .L_1053)
	.align		4
.L_1053:
        /*0010*/ 	.word	index@(.nv.constant0._ZN2at6native30max_unpooling2d_forward_kernelIN3c104HalfEEEvlPKT_PKllllllPS4_)
        /*0014*/ 	.short	0x0160
        /*0016*/ 	.short	0x0048


	//----- nvinfo : EIATTR_CBANK_PARAM_SIZE
	.align		4
.L_1054:
        /*0018*/ 	.byte	0x03, 0x19
        /*001a*/ 	.short	0x0048


	//----- nvinfo : EIATTR_KPARAM_INFO
	.align		4
        /*001c*/ 	.byte	0x04, 0x17
        /*001e*/ 	.short	(.L_1056 - .L_1055)
.L_1055:
        /*0020*/ 	.word	0x00000000
        /*0024*/ 	.short	0x0008
        /*0026*/ 	.short	0x0040
        /*0028*/ 	.byte	0x00, 0xf0, 0x21, 0x00


	//----- nvinfo : EIATTR_KPARAM_INFO
	.align		4
.L_1056:
        /*002c*/ 	.byte	0x04, 0x17
        /*002e*/ 	.short	(.L_1058 - .L_1057)
.L_1057:
        /*0030*/ 	.word	0x00000000
        /*0034*/ 	.short	0x0007
        /*0036*/ 	.short	0x0038
        /*0038*/ 	.byte	0x00, 0xf0, 0x21, 0x00


	//----- nvinfo : EIATTR_KPARAM_INFO
	.align		4
.L_1058:
        /*003c*/ 	.byte	0x04, 0x17
        /*003e*/ 	.short	(.L_1060 - .L_1059)
.L_1059:
        /*0040*/ 	.word	0x00000000
        /*0044*/ 	.short	0x0006
        /*0046*/ 	.short	0x0030
        /*0048*/ 	.byte	0x00, 0xf0, 0x21, 0x00


	//----- nvinfo : EIATTR_KPARAM_INFO
	.align		4
.L_1060:
        /*004c*/ 	.byte	0x04, 0x17
        /*004e*/ 	.short	(.L_1062 - .L_1061)
.L_1061:
        /*0050*/ 	.word	0x00000000
        /*0054*/ 	.short	0x0005
        /*0056*/ 	.short	0x0028
        /*0058*/ 	.byte	0x00, 0xf0, 0x21, 0x00


	//----- nvinfo : EIATTR_KPARAM_INFO
	.align		4
.L_1062:
        /*005c*/ 	.byte	0x04, 0x17
        /*005e*/ 	.short	(.L_1064 - .L_1063)
.L_1063:
        /*0060*/ 	.word	0x00000000
        /*0064*/ 	.short	0x0004
        /*0066*/ 	.short	0x0020
        /*0068*/ 	.byte	0x00, 0xf0, 0x21, 0x00


	//----- nvinfo : EIATTR_KPARAM_INFO
	.align		4
.L_1064:
        /*006c*/ 	.byte	0x04, 0x17
        /*006e*/ 	.short	(.L_1066 - .L_1065)
.L_1065:
        /*0070*/ 	.word	0x00000000
        /*0074*/ 	.short	0x0003
        /*0076*/ 	.short	0x0018
        /*0078*/ 	.byte	0x00, 0xf0, 0x21, 0x00


	//----- nvinfo : EIATTR_KPARAM_INFO
	.align		4
.L_1066:
        /*007c*/ 	.byte	0x04, 0x17
        /*007e*/ 	.short	(.L_1068 - .L_1067)
.L_1067:
        /*0080*/ 	.word	0x00000000
        /*0084*/ 	.short	0x0002
        /*0086*/ 	.short	0x0010
        /*0088*/ 	.byte	0x00, 0xf0, 0x21, 0x00


	//----- nvinfo : EIATTR_KPARAM_INFO
	.align		4
.L_1068:
        /*008c*/ 	.byte	0x04, 0x17
        /*008e*/ 	.short	(.L_1070 - .L_1069)
.L_1069:
        /*0090*/ 	.word	0x00000000
        /*0094*/ 	.short	0x0001
        /*0096*/ 	.short	0x0008
        /*0098*/ 	.byte	0x00, 0xf0, 0x21, 0x00


	//----- nvinfo : EIATTR_KPARAM_INFO
	.align		4
.L_1070:
        /*009c*/ 	.byte	0x04, 0x17
        /*009e*/ 	.short	(.L_1072 - .L_1071)
.L_1071:
        /*00a0*/ 	.word	0x00000000
        /*00a4*/ 	.short	0x0000
        /*00a6*/ 	.short	0x0000
        /*00a8*/ 	.byte	0x00, 0xf0, 0x21, 0x00


	//----- nvinfo : EIATTR_MAXREG_COUNT
	.align		4
.L_1072:
        /*00ac*/ 	.byte	0x03, 0x1b
        /*00ae*/ 	.short	0x00ff


	//----- nvinfo : EIATTR_EXTERNS
	.align		4
        /*00b0*/ 	.byte	0x04, 0x0f
        /*00b2*/ 	.short	(.L_1074 - .L_1073)


	//   ....[0]....
	.align		4
.L_1073:
        /*00b4*/ 	.word	index@(__assertfail)


	//----- nvinfo : EIATTR_MERCURY_ISA_VERSION
	.align		4
.L_1074:
        /*00b8*/ 	.byte	0x03, 0x5f
        /*00ba*/ 	.short	0x0000


	//----- nvinfo : EIATTR_SYSCALL_OFFSETS
	.align		4
        /*00bc*/ 	.byte	0x04, 0x46
        /*00be*/ 	.short	(.L_1076 - .L_1075)


	//   ....[0]....
.L_1075:
        /*00c0*/ 	.word	0x00000a50


	//----- nvinfo : EIATTR_EXIT_INSTR_OFFSETS
	.align		4
.L_1076:
        /*00c4*/ 	.byte	0x04, 0x1c
        /*00c6*/ 	.short	(.L_1078 - .L_1077)


	//   ....[0]....
.L_1077:
        /*00c8*/ 	.word	0x00000070


	//   ....[1]....
        /*00cc*/ 	.word	0x00000af0


	//----- nvinfo : EIATTR_CRS_STACK_SIZE
	.align		4
.L_1078:
        /*00d0*/ 	.byte	0x04, 0x1e
        /*00d2*/ 	.short	(.L_1080 - .L_1079)
.L_1079:
        /*00d4*/ 	.word	0x00000000
.L_1080:


//--------------------- .nv.info._ZN2at6native30max_unpooling2d_forward_kernelIfEEvlPKT_PKllllllPS2_ --------------------------
	.section	.nv.info._ZN2at6native30max_unpooling2d_forward_kernelIfEEvlPKT_PKllllllPS2_,"",@"SHT_CUDA_INFO"
	.sectionflags	@""
	.align	4


	//----- nvinfo : EIATTR_CUDA_API_VERSION
	.align		4
        /*0000*/ 	.byte	0x04, 0x37
        /*0002*/ 	.short	(.L_1082 - .L_1081)
.L_1081:
        /*0004*/ 	.word	0x00000082


	//----- nvinfo : EIATTR_SW2861232_WAR
	.align		4
.L_1082:
        /*0008*/ 	.byte	0x01, 0x35
	.zero		2


	//----- nvinfo : EIATTR_PARAM_CBANK
	.align		4
        /*000c*/ 	.byte	0x04, 0x0a
        /*000e*/ 	.short	(.L_1084 - .L_1083)
	.align		4
.L_1083:
        /*0010*/ 	.word	index@(.nv.constant0._ZN2at6native30max_unpooling2d_forward_kernelIfEEvlPKT_PKllllllPS2_)
        /*0014*/ 	.short	0x0160
        /*0016*/ 	.short	0x0048


	//----- nvinfo : EIATTR_CBANK_PARAM_SIZE
	.align		4
.L_1084:
        /*0018*/ 	.byte	0x03, 0x19
        /*001a*/ 	.short	0x0048


	//----- nvinfo : EIATTR_KPARAM_INFO
	.align		4
        /*001c*/ 	.byte	0x04, 0x17
        /*001e*/ 	.short	(.L_1086 - .L_1085)
.L_1085:
        /*0020*/ 	.word	0x00000000
        /*0024*/ 	.short	0x0008
        /*0026*/ 	.short	0x0040
        /*0028*/ 	.byte	0x00, 0xf0, 0x21, 0x00


	//----- nvinfo : EIATTR_KPARAM_INFO
	.align		4
.L_1086:
        /*002c*/ 	.byte	0x04, 0x17
        /*002e*/ 	.short	(.L_1088 - .L_1087)
.L_1087:
        /*0030*/ 	.word	0x00000000
        /*0034*/ 	.short	0x0007
        /*0036*/ 	.short	0x0038
        /*0038*/ 	.byte	0x00, 0xf0, 0x21, 0x00


	//----- nvinfo : EIATTR_KPARAM_INFO
	.align		4
.L_1088:
        /*003c*/ 	.byte	0x04, 0x17
        /*003e*/ 	.short	(.L_1090 - .L_1089)
.L_1089:
        /*0040*/ 	.word	0x00000000
        /*0044*/ 	.short	0x0006
        /*0046*/ 	.short	0x0030
        /*0048*/ 	.byte	0x00, 0xf0, 0x21, 0x00


	//----- nvinfo : EIATTR_KPARAM_INFO
	.align		4
.L_1090:
        /*004c*/ 	.byte	0x04, 0x17
        /*004e*/ 	.short	(.L_1092 - .L_1091)
.L_1091:
        /*0050*/ 	.word	0x00000000
        /*0054*/ 	.short	0x0005
        /*0056*/ 	.short	0x0028
        /*0058*/ 	.byte	0x00, 0xf0, 0x21, 0x00


	//----- nvinfo : EIATTR_KPARAM_INFO
	.align		4
.L_1092:
        /*005c*/ 	.byte	0x04, 0x17
        /*005e*/ 	.short	(.L_1094 - .L_1093)
.L_1093:
        /*0060*/ 	.word	0x00000000
        /*0064*/ 	.short	0x0004
        /*0066*/ 	.short	0x0020
        /*0068*/ 	.byte	0x00, 0xf0, 0x21, 0x00


	//----- nvinfo : EIATTR_KPARAM_INFO
	.align		4
.L_1094:
        /*006c*/ 	.byte	0x04, 0x17
        /*006e*/ 	.short	(.L_1096 - .L_1095)
.L_1095:
        /*0070*/ 	.word	0x00000000
        /*0074*/ 	.short	0x0003
        /*0076*/ 	.short	0x0018
        /*0078*/ 	.byte	0x00, 0xf0, 0x21, 0x00


	//----- nvinfo : EIATTR_KPARAM_INFO
	.align		4
.L_1096:
        /*007c*/ 	.byte	0x04, 0x17
        /*007e*/ 	.short	(.L_1098 - .L_1097)
.L_1097:
        /*0080*/ 	.word	0x00000000
        /*0084*/ 	.short	0x0002
        /*0086*/ 	.short	0x0010
        /*0088*/ 	.byte	0x00, 0xf0, 0x21, 0x00


	//----- nvinfo : EIATTR_KPARAM_INFO
	.align		4
.L_1098:
        /*008c*/ 	.byte	0x04, 0x17
        /*008e*/ 	.short	(.L_1100 - .L_1099)
.L_1099:
        /*0090*/ 	.word	0x00000000
        /*0094*/ 	.short	0x0001
        /*0096*/ 	.short	0x0008
        /*0098*/ 	.byte	0x00, 0xf0, 0x21, 0x00


	//----- nvinfo : EIATTR_KPARAM_INFO
	.align		4
.L_1100:
        /*009c*/ 	.byte	0x04, 0x17
        /*009e*/ 	.short	(.L_1102 - .L_1101)
.L_1101:
        /*00a0*/ 	.word	0x00000000
        /*00a4*/ 	.short	0x0000
        /*00a6*/ 	.short	0x0000
        /*00a8*/ 	.byte	0x00, 0xf0, 0x21, 0x00


	//----- nvinfo : EIATTR_MAXREG_COUNT
	.align		4
.L_1102:
        /*00ac*/ 	.byte	0x03, 0x1b
        /*00ae*/ 	.short	0x00ff


	//----- nvinfo : EIATTR_EXTERNS
	.align		4
        /*00b0*/ 	.byte	0x04, 0x0f
        /*00b2*/ 	.short	(.L_1104 - .L_1103)


	//   ....[0]....
	.align		4
.L_1103:
        /*00b4*/ 	.word	index@(__assertfail)


	//----- nvinfo : EIATTR_MERCURY_ISA_VERSION
	.align		4
.L_1104:
        /*00b8*/ 	.byte	0x03, 0x5f
        /*00ba*/ 	.short	0x0000


	//----- nvinfo : EIATTR_SYSCALL_OFFSETS
	.align		4
        /*00bc*/ 	.byte	0x04, 0x46
        /*00be*/ 	.short	(.L_1106 - .L_1105)


	//   ....[0]....
.L_1105:
        /*00c0*/ 	.word	0x00000a50


	//----- nvinfo : EIATTR_EXIT_INSTR_OFFSETS
	.align		4
.L_1106:
        /*00c4*/ 	.byte	0x04, 0x1c
        /*00c6*/ 	.short	(.L_1108 - .L_1107)


	//   ....[0]....
.L_1107:
        /*00c8*/ 	.word	0x00000070


	//   ....[1]....
        /*00cc*/ 	.word	0x00000af0


	//----- nvinfo : EIATTR_CRS_STACK_SIZE
	.align		4
.L_1108:
        /*00d0*/ 	.byte	0x04, 0x1e
        /*00d2*/ 	.short	(.L_1110 - .L_1109)
.L_1109:
        /*00d4*/ 	.word	0x00000000
.L_1110:


//--------------------- .nv.info._ZN2at6native30max_unpooling2d_forward_kernelIdEEvlPKT_PKllllllPS2_ --------------------------
	.section	.nv.info._ZN2at6native30max_unpooling2d_forward_kernelIdEEvlPKT_PKllllllPS2_,"",@"SHT_CUDA_INFO"
	.sectionflags	@""
	.align	4


	//----- nvinfo : EIATTR_CUDA_API_VERSION
	.align		4
        /*0000*/ 	.byte	0x04, 0x37
        /*0002*/ 	.short	(.L_1112 - .L_1111)
.L_1111:
        /*0004*/ 	.word	0x00000082


	//----- nvinfo : EIATTR_SW2861232_WAR
	.align		4
.L_1112:
        /*0008*/ 	.byte	0x01, 0x35
	.zero		2


	//----- nvinfo : EIATTR_PARAM_CBANK
	.align		4
        /*000c*/ 	.byte	0x04, 0x0a
        /*000e*/ 	.short	(.L_1114 - .L_1113)
	.align		4
.L_1113:
        /*0010*/ 	.word	index@(.nv.constant0._ZN2at6native30max_unpooling2d_forward_kernelIdEEvlPKT_PKllllllPS2_)
        /*0014*/ 	.short	0x0160
        /*0016*/ 	.short	0x0048


	//----- nvinfo : EIATTR_CBANK_PARAM_SIZE
	.align		4
.L_1114:
        /*0018*/ 	.byte	0x03, 0x19
        /*001a*/ 	.short	0x0048


	//----- nvinfo : EIATTR_KPARAM_INFO
	.align		4
        /*001c*/ 	.byte	0x04, 0x17
        /*001e*/ 	.short	(.L_1116 - .L_1115)
.L_1115:
        /*0020*/ 	.word	0x00000000
        /*0024*/ 	.short	0x0008
        /*0026*/ 	.short	0x0040
        /*0028*/ 	.byte	0x00, 0xf0, 0x21, 0x00


	//----- nvinfo : EIATTR_KPARAM_INFO
	.align		4
.L_1116:
        /*002c*/ 	.byte	0x04, 0x17
        /*002e*/ 	.short	(.L_1118 - .L_1117)
.L_1117:
        /*0030*/ 	.word	0x00000000
        /*0034*/ 	.short	0x0007
        /*0036*/ 	.short	0x0038
        /*0038*/ 	.byte	0x00, 0xf0, 0x21, 0x00


	//----- nvinfo : EIATTR_KPARAM_INFO
	.align		4
.L_1118:
        /*003c*/ 	.byte	0x04, 0x17
        /*003e*/ 	.short	(.L_1120 - .L_1119)
.L_1119:
        /*0040*/ 	.word	0x00000000
        /*0044*/ 	.short	0x0006
        /*0046*/ 	.short	0x0030
        /*0048*/ 	.byte	0x00, 0xf0, 0x21, 0x00


	//----- nvinfo : EIATTR_KPARAM_INFO
	.align		4
.L_1120:
        /*004c*/ 	.byte	0x04, 0x17
        /*004e*/ 	.short	(.L_1122 - .L_1121)
.L_1121:
        /*0050*/ 	.word	0x00000000
        /*0054*/ 	.short	0x0005
        /*0056*/ 	.short	0x0028
        /*0058*/ 	.byte	0x00, 0xf0, 0x21, 0x00


	//----- nvinfo : EIATTR_KPARAM_INFO
	.align		4
.L_1122:
        /*005c*/ 	.byte	0x04, 0x17
        /*005e*/ 	.short	(.L_1124 - .L_1123)
.L_1123:
        /*0060*/ 	.word	0x00000000
        /*0064*/ 	.short	0x0004
        /*0066*/ 	.short	0x0020
        /*0068*/ 	.byte	0x00, 0xf0, 0x21, 0x00


	//----- nvinfo : EIATTR_KPARAM_INFO
	.align		4
.L_1124:
        /*006c*/ 	.byte	0x04, 0x17
        /*006e*/ 	.short	(.L_1126 - .L_1125)
.L_1125:
        /*0070*/ 	.word	0x00000000
        /*0074*/ 	.short	0x0003
        /*0076*/ 	.short	0x0018
        /*0078*/ 	.byte	0x00, 0xf0, 0x21, 0x00


	//----- nvinfo : EIATTR_KPARAM_INFO
	.align		4
.L_1126:
        /*007c*/ 	.byte	0x04, 0x17
        /*007e*/ 	.short	(.L_1128 - .L_1127)
.L_1127:
        /*0080*/ 	.word	0x00000000
        /*0084*/ 	.short	0x0002
        /*0086*/ 	.short	0x0010
        /*0088*/ 	.byte	0x00, 0xf0, 0x21, 0x00


	//----- nvinfo : EIATTR_KPARAM_INFO
	.align		4
.L_1128:
        /*008c*/ 	.byte	0x04, 0x17
        /*008e*/ 	.short	(.L_1130 - .L_1129)
.L_1129:
        /*0090*/ 	.word	0x00000000
        /*0094*/ 	.short	0x0001
        /*0096*/ 	.short	0x0008
        /*0098*/ 	.byte	0x00, 0xf0, 0x21, 0x00


	//----- nvinfo : EIATTR_KPARAM_INFO
	.align		4
.L_1130:
        /*009c*/ 	.byte	0x04, 0x17
        /*009e*/ 	.short	(.L_1132 - .L_1131)
.L_1131:
        /*00a0*/ 	.word	0x00000000
        /*00a4*/ 	.short	0x0000
        /*00a6*/ 	.short	0x0000
        /*00a8*/ 	.byte	0x00, 0xf0, 0x21, 0x00


	//----- nvinfo : EIATTR_MAXREG_COUNT
	.align		4
.L_1132:
        /*00ac*/ 	.byte	0x03, 0x1b
        /*00ae*/ 	.short	0x00ff


	//----- nvinfo : EIATTR_EXTERNS
	.align		4
        /*00b0*/ 	.byte	0x04, 0x0f
        /*00b2*/ 	.short	(.L_1134 - .L_1133)


	//   ....[0]....
	.align		4
.L_1133:
        /*00b4*/ 	.word	index@(__assertfail)


	//----- nvinfo : EIATTR_MERCURY_ISA_VERSION
	.align		4
.L_1134:
        /*00b8*/ 	.byte	0x03, 0x5f
        /*00ba*/ 	.short	0x0000


	//----- nvinfo : EIATTR_SYSCALL_OFFSETS
	.align		4
        /*00bc*/ 	.byte	0x04, 0x46
        /*00be*/ 	.short	(.L_1136 - .L_1135)


	//   ....[0]....
.L_1135:
        /*00c0*/ 	.word	0x00000a70


	//----- nvinfo : EIATTR_EXIT_INSTR_OFFSETS
	.align		4
.L_1136:
        /*00c4*/ 	.byte	0x04, 0x1c
        /*00c6*/ 	.short	(.L_1138 - .L_1137)


	//   ....[0]....
.L_1137:
        /*00c8*/ 	.word	0x00000070


	//   ....[1]....
        /*00cc*/ 	.word	0x00000b10


	//----- nvinfo : EIATTR_CRS_STACK_SIZE
	.align		4
.L_1138:
        /*00d0*/ 	.byte	0x04, 0x1e
        /*00d2*/ 	.short	(.L_1140 - .L_1139)
.L_1139:
        /*00d4*/ 	.word	0x00000000
.L_1140:


//--------------------- .nv.info._ZN2at6native30max_unpooling2d_forward_kernelIsEEvlPKT_PKllllllPS2_ --------------------------
	.section	.nv.info._ZN2at6native30max_unpooling2d_forward_kernelIsEEvlPKT_PKllllllPS2_,"",@"SHT_CUDA_INFO"
	.sectionflags	@""
	.align	4


	//----- nvinfo : EIATTR_CUDA_API_VERSION
	.align		4
        /*0000*/ 	.byte	0x04, 0x37
        /*0002*/ 	.short	(.L_1142 - .L_1141)
.L_1141:
        /*0004*/ 	.word	0x00000082


	//----- nvinfo : EIATTR_SW2861232_WAR
	.align		4
.L_1142:
        /*0008*/ 	.byte	0x01, 0x35
	.zero		2


	//----- nvinfo : EIATTR_PARAM_CBANK
	.align		4
        /*000c*/ 	.byte	0x04, 0x0a
        /*000e*/ 	.short	(.L_1144 - .L_1143)
	.align		4
.L_1143:
        /*0010*/ 	.word	index@(.nv.constant0._ZN2at6native30max_unpooling2d_forward_kernelIsEEvlPKT_PKllllllPS2_)
        /*0014*/ 	.short	0x0160
        /*0016*/ 	.short	0x0048


	//----- nvinfo : EIATTR_CBANK_PARAM_SIZE
	.align		4
.L_1144:
        /*0018*/ 	.byte	0x03, 0x19
        /*001a*/ 	.short	0x0048


	//----- nvinfo : EIATTR_KPARAM_INFO
	.align		4
        /*001c*/ 	.byte	0x04, 0x17
        /*001e*/ 	.short	(.L_1146 - .L_1145)
.L_1145:
        /*0020*/ 	.word	0x00000000
        /*0024*/ 	.short	0x0008
        /*0026*/ 	.short	0x0040
        /*0028*/ 	.byte	0x00, 0xf0, 0x21, 0x00


	//----- nvinfo : EIATTR_KPARAM_INFO
	.align		4
.L_1146:
        /*002c*/ 	.byte	0x04, 0x17
        /*002e*/ 	.short	(.L_1148 - .L_1147)
.L_1147:
        /*0030*/ 	.word	0x00000000
        /*0034*/ 	.short	0x0007
        /*0036*/ 	.short	0x0038
        /*0038*/ 	.byte	0x00, 0xf0, 0x21, 0x00


	//----- nvinfo : EIATTR_KPARAM_INFO
	.align		4
.L_1148:
        /*003c*/ 	.byte	0x04, 0x17
        /*003e*/ 	.short	(.L_1150 - .L_1149)
.L_1149:
        /*0040*/ 	.word	0x00000000
        /*0044*/ 	.short	0x0006
        /*0046*/ 	.short	0x0030
        /*0048*/ 	.byte	0x00, 0xf0, 0x21, 0x00


	//----- nvinfo : EIATTR_KPARAM_INFO
	.align		4
.L_1150:
        /*004c*/ 	.byte	0x04, 0x17
        /*004e*/ 	.short	(.L_1152 - .L_1151)
.L_1151:
        /*0050*/ 	.word	0x00000000
        /*0054*/ 	.short	0x0005
        /*0056*/ 	.short	0x0028
        /*0058*/ 	.byte	0x00, 0xf0, 0x21, 0x00


	//----- nvinfo : EIATTR_KPARAM_INFO
	.align		4
.L_1152:
        /*005c*/ 	.byte	0x04, 0x17
        /*005e*/ 	.short	(.L_1154 - .L_1153)
.L_1153:
        /*0060*/ 	.word	0x00000000
        /*0064*/ 	.short	0x0004
        /*0066*/ 	.short	0x0020
        /*0068*/ 	.byte	0x00, 0xf0, 0x21, 0x00


	//----- nvinfo : EIATTR_KPARAM_INFO
	.align		4
.L_1154:
        /*006c*/ 	.byte	0x04, 0x17
        /*006e*/ 	.short	(.L_1156 - .L_1155)
.L_1155:
        /*0070*/ 	.word	0x00000000
        /*0074*/ 	.short	0x0003
        /*0076*/ 	.short	0x0018
        /*0078*/ 	.byte	0x00, 0xf0, 0x21, 0x00


	//----- nvinfo : EIATTR_KPARAM_INFO
	.align		4
.L_1156:
        /*007c*/ 	.byte	0x04, 0x17
        /*007e*/ 	.short	(.L_1158 - .L_1157)
.L_1157:
        /*0080*/ 	.word	0x00000000
        /*0084*/ 	.short	0x0002
        /*0086*/ 	.short	0x0010
        /*0088*/ 	.byte	0x00, 0xf0, 0x21, 0x00


	//----- nvinfo : EIATTR_KPARAM_INFO
	.align		4
.L_1158:
        /*008c*/ 	.byte	0x04, 0x17
        /*008e*/ 	.short	(.L_1160 - .L_1159)
.L_1159:
        /*0090*/ 	.word	0x00000000
        /*0094*/ 	.short	0x0001
        /*0096*/ 	.short	0x0008
        /*0098*/ 	.byte	0x00, 0xf0, 0x21, 0x00


	//----- nvinfo : EIATTR_KPARAM_INFO
	.align		4
.L_1160:
        /*009c*/ 	.byte	0x04, 0x17
        /*009e*/ 	.short	(.L_1162 - .L_1161)
.L_1161:
        /*00a0*/ 	.word	0x00000000
        /*00a4*/ 	.short	0x0000
        /*00a6*/ 	.short	0x0000
        /*00a8*/ 	.byte	0x00, 0xf0, 0x21, 0x00


	//----- nvinfo : EIATTR_MAXREG_COUNT
	.align		4
.L_1162:
        /*00ac*/ 	.byte	0x03, 0x1b
        /*00ae*/ 	.short	0x00ff


	//----- nvinfo : EIATTR_EXTERNS
	.align		4
        /*00b0*/ 	.byte	0x04, 0x0f
        /*00b2*/ 	.short	(.L_1164 - .L_1163)


	//   ....[0]....
	.align		4
.L_1163:
        /*00b4*/ 	.word	index@(__assertfail)


	//----- nvinfo : EIATTR_MERCURY_ISA_VERSION
	.align		4
.L_1164:
        /*00b8*/ 	.byte	0x03, 0x5f
        /*00ba*/ 	.short	0x0000


	//----- nvinfo : EIATTR_SYSCALL_OFFSETS
	.align		4
        /*00bc*/ 	.byte	0x04, 0x46
        /*00be*/ 	.short	(.L_1166 - .L_1165)


	//   ....[0]....
.L_1165:
        /*00c0*/ 	.word	0x00000a50


	//----- nvinfo : EIATTR_EXIT_INSTR_OFFSETS
	.align		4
.L_1166:
        /*00c4*/ 	.byte	0x04, 0x1c
        /*00c6*/ 	.short	(.L_1168 - .L_1167)


	//   ....[0]....
.L_1167:
        /*00c8*/ 	.word	0x00000070


	//   ....[1]....
        /*00cc*/ 	.word	0x00000af0


	//----- nvinfo : EIATTR_CRS_STACK_SIZE
	.align		4
.L_1168:
        /*00d0*/ 	.byte	0x04, 0x1e
        /*00d2*/ 	.short	(.L_1170 - .L_1169)
.L_1169:
        /*00d4*/ 	.word	0x00000000
.L_1170:


//--------------------- .nv.info._ZN2at6native30max_unpooling2d_forward_kernelIlEEvlPKT_PKllllllPS2_ --------------------------
	.section	.nv.info._ZN2at6native30max_unpooling2d_forward_kernelIlEEvlPKT_PKllllllPS2_,"",@"SHT_CUDA_INFO"
	.sectionflags	@""
	.align	4


	//----- nvinfo : EIATTR_CUDA_API_VERSION
	.align		4
        /*0000*/ 	.byte	0x04, 0x37
        /*0002*/ 	.short	(.L_1172 - .L_1171)
.L_1171:
        /*0004*/ 	.word	0x00000082


	//----- nvinfo : EIATTR_SW2861232_WAR
	.align		4
.L_1172:
        /*0008*/ 	.byte	0x01, 0x35
	.zero		2


	//----- nvinfo : EIATTR_PARAM_CBANK
	.align		4
        /*000c*/ 	.byte	0x04, 0x0a
        /*000e*/ 	.short	(.L_1174 - .L_1173)
	.align		4
.L_1173:
        /*0010*/ 	.word	index@(.nv.constant0._ZN2at6native30max_unpooling2d_forward_kernelIlEEvlPKT_PKllllllPS2_)
        /*0014*/ 	.short	0x0160
        /*0016*/ 	.short	0x0048


	//----- nvinfo : EIATTR_CBANK_PARAM_SIZE
	.align		4
.L_1174:
        /*0018*/ 	.byte	0x03, 0x19
        /*001a*/ 	.short	0x0048


	//----- nvinfo : EIATTR_KPARAM_INFO
	.align		4
        /*001c*/ 	.byte	0x04, 0x17
        /*001e*/ 	.short	(.L_1176 - .L_1175)
.L_1175:
        /*0020*/ 	.word	0x00000000
        /*0024*/ 	.short	0x0008
        /*0026*/ 	.short	0x0040
        /*0028*/ 	.byte	0x00, 0xf0, 0x21, 0x00


	//----- nvinfo : EIATTR_KPARAM_INFO
	.align		4
.L_1176:
        /*002c*/ 	.byte	0x04, 0x17
        /*002e*/ 	.short	(.L_1178 - .L_1177)
.L_1177:
        /*0030*/ 	.word	0x00000000
        /*0034*/ 	.short	0x0007
        /*0036*/ 	.short	0x0038
        /*0038*/ 	.byte	0x00, 0xf0, 0x21, 0x00


	//----- nvinfo : EIATTR_KPARAM_INFO
	.align		4
.L_1178:
        /*003c*/ 	.byte	0x04, 0x17
        /*003e*/ 	.short	(.L_1180 - .L_1179)
.L_1179:
        /*0040*/ 	.word	0x00000000
        /*0044*/ 	.short	0x0006
        /*0046*/ 	.short	0x0030
        /*0048*/ 	.byte	0x00, 0xf0, 0x21, 0x00


	//----- nvinfo : EIATTR_KPARAM_INFO
	.align		4
.L_1180:
        /*004c*/ 	.byte	0x04, 0x17
        /*004e*/ 	.short	(.L_1182 - .L_1181)
.L_1181:
        /*0050*/ 	.word	0x00000000
        /*0054*/ 	.short	0x0005
        /*0056*/ 	.short	0x0028
        /*0058*/ 	.byte	0x00, 0xf0, 0x21, 0x00


	//----- nvinfo : EIATTR_KPARAM_INFO
	.align		4
.L_1182:
        /*005c*/ 	.byte	0x04, 0x17
        /*005e*/ 	.short	(.L_1184 - .L_1183)
.L_1183:
        /*0060*/ 	.word	0x00000000
        /*0064*/ 	.short	0x0004
        /*0066*/ 	.short	0x0020
        /*0068*/ 	.byte	0x00, 0xf0, 0x21, 0x00


	//----- nvinfo : EIATTR_KPARAM_INFO
	.align		4
.L_1184:
        /*006c*/ 	.byte	0x04, 0x17
        /*006e*/ 	.short	(.L_1186 - .L_1185)
.L_1185:
        /*0070*/ 	.word	0x00000000
        /*0074*/ 	.short	0x0003
        /*0076*/ 	.short	0x0018
        /*0078*/ 	.byte	0x00, 0xf0, 0x21, 0x00


	//----- nvinfo : EIATTR_KPARAM_INFO
	.align		4
.L_1186:
        /*007c*/ 	.byte	0x04, 0x17
        /*007e*/ 	.short	(.L_1188 - .L_1187)
.L_1187:
        /*0080*/ 	.word	0x00000000
        /*0084*/ 	.short	0x0002
        /*0086*/ 	.short	0x0010
        /*0088*/ 	.byte	0x00, 0xf0, 0x21, 0x00


	//----- nvinfo : EIATTR_KPARAM_INFO
	.align		4
.L_1188:
        /*008c*/ 	.byte	0x04, 0x17
        /*008e*/ 	.short	(.L_1190 - .L_1189)
.L_1189:
        /*0090*/ 	.word	0x00000000
        /*0094*/ 	.short	0x0001
        /*0096*/ 	.short	0x0008
        /*0098*/ 	.byte	0x00, 0xf0, 0x21, 0x00


	//----- nvinfo : EIATTR_KPARAM_INFO
	.align		4
.L_1190:
        /*009c*/ 	.byte	0x04, 0x17
        /*009e*/ 	.short	(.L_1192 - .L_1191)
.L_1191:
        /*00a0*/ 	.word	0x00000000
        /*00a4*/ 	.short	0x0000
        /*00a6*/ 	.short	0x0000
        /*00a8*/ 	.byte	0x00, 0xf0, 0x21, 0x00


	//----- nvinfo : EIATTR_MAXREG_COUNT
	.align		4
.L_1192:
        /*00ac*/ 	.byte	0x03, 0x1b
        /*00ae*/ 	.short	0x00ff


	//----- nvinfo : EIATTR_EXTERNS
	.align		4
        /*00b0*/ 	.byte	0x04, 0x0f
        /*00b2*/ 	.short	(.L_1194 - .L_1193)


	//   ....[0]....
	.align		4
.L_1193:
        /*00b4*/ 	.word	index@(__assertfail)


	//----- nvinfo : EIATTR_MERCURY_ISA_VERSION
	.align		4
.L_1194:
        /*00b8*/ 	.byte	0x03, 0x5f
        /*00ba*/ 	.short	0x0000


	//----- nvinfo : EIATTR_SYSCALL_OFFSETS
	.align		4
        /*00bc*/ 	.byte	0x04, 0x46
        /*00be*/ 	.short	(.L_1196 - .L_1195)


	//   ....[0]....
.L_1195:
        /*00c0*/ 	.word	0x00000a70


	//----- nvinfo : EIATTR_EXIT_INSTR_OFFSETS
	.align		4
.L_1196:
        /*00c4*/ 	.byte	0x04, 0x1c
        /*00c6*/ 	.short	(.L_1198 - .L_1197)


	//   ....[0]....
.L_1197:
        /*00c8*/ 	.word	0x00000070


	//   ....[1]....
        /*00cc*/ 	.word	0x00000b10


	//----- nvinfo : EIATTR_CRS_STACK_SIZE
	.align		4
.L_1198:
        /*00d0*/ 	.byte	0x04, 0x1e
        /*00d2*/ 	.short	(.L_1200 - .L_1199)
.L_1199:
        /*00d4*/ 	.word	0x00000000
.L_1200:


//--------------------- .nv.info._ZN2at6native30max_unpooling2d_forward_kernelIiEEvlPKT_PKllllllPS2_ --------------------------
	.section	.nv.info._ZN2at6native30max_unpooling2d_forward_kernelIiEEvlPKT_PKllllllPS2_,"",@"SHT_CUDA_INFO"
	.sectionflags	@""
	.align	4


	//----- nvinfo : EIATTR_CUDA_API_VERSION
	.align		4
        /*0000*/ 	.byte	0x04, 0x37
        /*0002*/ 	.short	(.L_1202 - .L_1201)
.L_1201:
        /*0004*/ 	.word	0x00000082


	//----- nvinfo : EIATTR_SW2861232_WAR
	.align		4
.L_1202:
        /*0008*/ 	.byte	0x01, 0x35
	.zero		2


	//----- nvinfo : EIATTR_PARAM_CBANK
	.align		4
        /*000c*/ 	.byte	0x04, 0x0a
        /*000e*/ 	.short	(.L_1204 - .L_1203)
	.align		4
.L_1203:
        /*0010*/ 	.word	index@(.nv.constant0._ZN2at6native30max_unpooling2d_forward_kernelIiEEvlPKT_PKllllllPS2_)
        /*0014*/ 	.short	0x0160
        /*0016*/ 	.short	0x0048


	//----- nvinfo : EIATTR_CBANK_PARAM_SIZE
	.align		4
.L_1204:
        /*0018*/ 	.byte	0x03, 0x19
        /*001a*/ 	.short	0x0048


	//----- nvinfo : EIATTR_KPARAM_INFO
	.align		4
        /*001c*/ 	.byte	0x04, 0x17
        /*001e*/ 	.short	(.L_1206 - .L_1205)
.L_1205:
        /*0020*/ 	.word	0x00000000
        /*0024*/ 	.short	0x0008
        /*0026*/ 	.short	0x0040
        /*0028*/ 	.byte	0x00, 0xf0, 0x21, 0x00


	//----- nvinfo : EIATTR_KPARAM_INFO
	.align		4
.L_1206:
        /*002c*/ 	.byte	0x04, 0x17
        /*002e*/ 	.short	(.L_1208 - .L_1207)
.L_1207:
        /*0030*/ 	.word	0x00000000
        /*0034*/ 	.short	0x0007
        /*0036*/ 	.short	0x0038
        /*0038*/ 	.byte	0x00, 0xf0, 0x21, 0x00


	//----- nvinfo : EIATTR_KPARAM_INFO
	.align		4
.L_1208:
        /*003c*/ 	.byte	0x04, 0x17
        /*003e*/ 	.short	(.L_1210 - .L_1209)
.L_1209:
        /*0040*/ 	.word	0x00000000
        /*0044*/ 	.short	0x0006
        /*0046*/ 	.short	0x0030
        /*0048*/ 	.byte	0x00, 0xf0, 0x21, 0x00


	//----- nvinfo : EIATTR_KPARAM_INFO
	.align		4
.L_1210:
        /*004c*/ 	.byte	0x04, 0x17
        /*004e*/ 	.short	(.L_1212 - .L_1211)
.L_1211:
        /*0050*/ 	.word	0x00000000
        /*0054*/ 	.short	0x0005
        /*0056*/ 	.short	0x0028
        /*0058*/ 	.byte	0x00, 0xf0, 0x21, 0x00


	//----- nvinfo : EIATTR_KPARAM_INFO
	.align		4
.L_1212:
        /*005c*/ 	.byte	0x04, 0x17
        /*005e*/ 	.short	(.L_1214 - .L_1213)
.L_1213:
        /*0060*/ 	.word	0x00000000
        /*0064*/ 	.short	0x0004
        /*0066*/ 	.short	0x0020
        /*0068*/ 	.byte	0x00, 0xf0, 0x21, 0x00


	//----- nvinfo : EIATTR_KPARAM_INFO
	.align		4
.L_1214:
        /*006c*/ 	.byte	0x04, 0x17
        /*006e*/ 	.short	(.L_1216 - .L_1215)
.L_1215:
        /*0070*/ 	.word	0x00000000
        /*0074*/ 	.short	0x0003
        /*0076*/ 	.short	0x0018
        /*0078*/ 	.byte	0x00, 0xf0, 0x21, 0x00


	//----- nvinfo : EIATTR_KPARAM_INFO
	.align		4
.L_1216:
        /*007c*/ 	.byte	0x04, 0x17
        /*007e*/ 	.short	(.L_1218 - .L_1217)
.L_1217:
        /*0080*/ 	.word	0x00000000
        /*0084*/ 	.short	0x0002
        /*0086*/ 	.short	0x0010
        /*0088*/ 	.byte	0x00, 0xf0, 0x21, 0x00


	//----- nvinfo : EIATTR_KPARAM_INFO
	.align		4
.L_1218:
        /*008c*/ 	.byte	0x04, 0x17
        /*008e*/ 	.short	(.L_1220 - .L_1219)
.L_1219:
        /*0090*/ 	.word	0x00000000
        /*0094*/ 	.short	0x0001
        /*0096*/ 	.short	0x0008
        /*0098*/ 	.byte	0x00, 0xf0, 0x21, 0x00


	//----- nvinfo : EIATTR_KPARAM_INFO
	.align		4
.L_1220:
        /*009c*/ 	.byte	0x04, 0x17
        /*009e*/ 	.short	(.L_1222 - .L_1221)
.L_1221:
        /*00a0*/ 	.word	0x00000000
        /*00a4*/ 	.short	0x0000
        /*00a6*/ 	.short	0x0000
        /*00a8*/ 	.byte	0x00, 0xf0, 0x21, 0x00


	//----- nvinfo : EIATTR_MAXREG_COUNT
	.align		4
.L_1222:
        /*00ac*/ 	.byte	0x03, 0x1b
        /*00ae*/ 	.short	0x00ff


	//----- nvinfo : EIATTR_EXTERNS
	.align		4
        /*00b0*/ 	.byte	0x04, 0x0f
        /*00b2*/ 	.short	(.L_1224 - .L_1223)


	//   ....[0]....
	.align		4
.L_1223:
        /*00b4*/ 	.word	index@(__assertfail)


	//----- nvinfo : EIATTR_MERCURY_ISA_VERSION
	.align		4
.L_1224:
        /*00b8*/ 	.byte	0x03, 0x5f
        /*00ba*/ 	.short	0x0000


	//----- nvinfo : EIATTR_SYSCALL_OFFSETS
	.align		4
        /*00bc*/ 	.byte	0x04, 0x46
        /*00be*/ 	.short	(.L_1226 - .L_1225)


	//   ....[0]....
.L_1225:
        /*00c0*/ 	.word	0x00000a50


	//----- nvinfo : EIATTR_EXIT_INSTR_OFFSETS
	.align		4
.L_1226:
        /*00c4*/ 	.byte	0x04, 0x1c
        /*00c6*/ 	.short	(.L_1228 - .L_1227)


	//   ....[0]....
.L_1227:
        /*00c8*/ 	.word	0x00000070


	//   ....[1]....
        /*00cc*/ 	.word	0x00000af0


	//----- nvinfo : EIATTR_CRS_STACK_SIZE
	.align		4
.L_1228:
        /*00d0*/ 	.byte	0x04, 0x1e
        /*00d2*/ 	.short	(.L_1230 - .L_1229)
.L_1229:
        /*00d4*/ 	.word	0x00000000
.L_1230:


//--------------------- .nv.info._ZN2at6native30max_unpooling2d_forward_kernelIaEEvlPKT_PKllllllPS2_ --------------------------
	.section	.nv.info._ZN2at6native30max_unpooling2d_forward_kernelIaEEvlPKT_PKllllllPS2_,"",@"SHT_CUDA_INFO"
	.sectionflags	@""
	.align	4


	//----- nvinfo : EIATTR_CUDA_API_VERSION
	.align		4
        /*0000*/ 	.byte	0x04, 0x37
        /*0002*/ 	.short	(.L_1232 - .L_1231)
.L_1231:
        /*0004*/ 	.word	0x00000082


	//----- nvinfo : EIATTR_SW2861232_WAR
	.align		4
.L_1232:
        /*0008*/ 	.byte	0x01, 0x35
	.zero		2


	//----- nvinfo : EIATTR_PARAM_CBANK
	.align		4
        /*000c*/ 	.byte	0x04, 0x0a
        /*000e*/ 	.short	(.L_1234 - .L_1233)
	.align		4
.L_1233:
        /*0010*/ 	.word	index@(.nv.constant0._ZN2at6native30max_unpooling2d_forward_kernelIaEEvlPKT_PKllllllPS2_)
        /*0014*/ 	.short	0x0160
        /*0016*/ 	.short	0x0048


	//----- nvinfo : EIATTR_CBANK_PARAM_SIZE
	.align		4
.L_1234:
        /*0018*/ 	.byte	0x03, 0x19
        /*001a*/ 	.short	0x0048


	//----- nvinfo : EIATTR_KPARAM_INFO
	.align		4
        /*001c*/ 	.byte	0x04, 0x17
        /*001e*/ 	.short	(.L_1236 - .L_1235)
.L_1235:
        /*0020*/ 	.word	0x00000000
        /*0024*/ 	.short	0x0008
        /*0026*/ 	.short	0x0040
        /*0028*/ 	.byte	0x00, 0xf0, 0x21, 0x00


	//----- nvinfo : EIATTR_KPARAM_INFO
	.align		4
.L_1236:
        /*002c*/ 	.byte	0x04, 0x17
        /*002e*/ 	.short	(.L_1238 - .L_1237)
.L_1237:
        /*0030*/ 	.word	0x00000000
        /*0034*/ 	.short	0x0007
        /*0036*/ 	.short	0x0038
        /*0038*/ 	.byte	0x00, 0xf0, 0x21, 0x00


	//----- nvinfo : EIATTR_KPARAM_INFO
	.align		4
.L_1238:
        /*003c*/ 	.byte	0x04, 0x17
        /*003e*/ 	.short	(.L_1240 - .L_1239)
.L_1239:
        /*0040*/ 	.word	0x00000000
        /*0044*/ 	.short	0x0006
        /*0046*/ 	.short	0x0030
        /*0048*/ 	.byte	0x00, 0xf0, 0x21, 0x00


	//----- nvinfo : EIATTR_KPARAM_INFO
	.align		4
.L_1240:
        /*004c*/ 	.byte	0x04, 0x17
        /*004e*/ 	.short	(.L_1242 - .L_1241)
.L_1241:
        /*0050*/ 	.word	0x00000000
        /*0054*/ 	.short	0x0005
        /*0056*/ 	.short	0x0028
        /*0058*/ 	.byte	0x00, 0xf0, 0x21, 0x00


	//----- nvinfo : EIATTR_KPARAM_INFO
	.align		4
.L_1242:
        /*005c*/ 	.byte	0x04, 0x17
        /*005e*/ 	.short	(.L_1244 - .L_1243)
.L_1243:
        /*0060*/ 	.word	0x00000000
        /*0064*/ 	.short	0x0004
        /*0066*/ 	.short	0x0020
        /*0068*/ 	.byte	0x00, 0xf0, 0x21, 0x00


	//----- nvinfo : EIATTR_KPARAM_INFO
	.align		4
.L_1244:
        /*006c*/ 	.byte	0x04, 0x17
        /*006e*/ 	.short	(.L_1246 - .L_1245)
.L_1245:
        /*0070*/ 	.word	0x00000000
        /*0074*/ 	.short	0x0003
        /*0076*/ 	.short	0x0018
        /*0078*/ 	.byte	0x00, 0xf0, 0x21, 0x00


	//----- nvinfo : EIATTR_KPARAM_INFO
	.align		4
.L_1246:
        /*007c*/ 	.byte	0x04, 0x17
        /*007e*/ 	.short	(.L_1248 - .L_1247)
.L_1247:
        /*0080*/ 	.word	0x00000000
        /*0084*/ 	.short	0x0002
        /*0086*/ 	.short	0x0010
        /*0088*/ 	.byte	0x00, 0xf0, 0x21, 0x00


	//----- nvinfo : EIATTR_KPARAM_INFO
	.align		4
.L_1248:
        /*008c*/ 	.byte	0x04, 0x17
        /*008e*/ 	.short	(.L_1250 - .L_1249)
.L_1249:
        /*0090*/ 	.word	0x00000000
        /*0094*/ 	.short	0x0001
        /*0096*/ 	.short	0x0008
        /*0098*/ 	.byte	0x00, 0xf0, 0x21, 0x00


	//----- nvinfo : EIATTR_KPARAM_INFO
	.align		4
.L_1250:
        /*009c*/ 	.byte	0x04, 0x17
        /*009e*/ 	.short	(.L_1252 - .L_1251)
.L_1251:
        /*00a0*/ 	.word	0x00000000
        /*00a4*/ 	.short	0x0000
        /*00a6*/ 	.short	0x0000
        /*00a8*/ 	.byte	0x00, 0xf0, 0x21, 0x00


	//----- nvinfo : EIATTR_MAXREG_COUNT
	.align		4
.L_1252:
        /*00ac*/ 	.byte	0x03, 0x1b
        /*00ae*/ 	.short	0x00ff


	//----- nvinfo : EIATTR_EXTERNS
	.align		4
        /*00b0*/ 	.byte	0x04, 0x0f
        /*00b2*/ 	.short	(.L_1254 - .L_1253)


	//   ....[0]....
	.align		4
.L_1253:
        /*00b4*/ 	.word	index@(__assertfail)


	//----- nvinfo : EIATTR_MERCURY_ISA_VERSION
	.align		4
.L_1254:
        /*00b8*/ 	.byte	0x03, 0x5f
        /*00ba*/ 	.short	0x0000


	//----- nvinfo : EIATTR_SYSCALL_OFFSETS
	.align		4
        /*00bc*/ 	.byte	0x04, 0x46
        /*00be*/ 	.short	(.L_1256 - .L_1255)


	//   ....[0]....
.L_1255:
        /*00c0*/ 	.word	0x00000a30


	//----- nvinfo : EIATTR_EXIT_INSTR_OFFSETS
	.align		4
.L_1256:
        /*00c4*/ 	.byte	0x04, 0x1c
        /*00c6*/ 	.short	(.L_1258 - .L_1257)


	//   ....[0]....
.L_1257:
        /*00c8*/ 	.word	0x00000070


	//   ....[1]....
        /*00cc*/ 	.word	0x00000ad0


	//----- nvinfo : EIATTR_CRS_STACK_SIZE
	.align		4
.L_1258:
        /*00d0*/ 	.byte	0x04, 0x1e
        /*00d2*/ 	.short	(.L_1260 - .L_1259)
.L_1259:
        /*00d4*/ 	.word	0x00000000
.L_1260:


//--------------------- .nv.info._ZN2at6native30max_unpooling2d_forward_kernelIhEEvlPKT_PKllllllPS2_ --------------------------
	.section	.nv.info._ZN2at6native30max_unpooling2d_forward_kernelIhEEvlPKT_PKllllllPS2_,"",@"SHT_CUDA_INFO"
	.sectionflags	@""
	.align	4


	//----- nvinfo : EIATTR_CUDA_API_VERSION
	.align		4
        /*0000*/ 	.byte	0x04, 0x37
        /*0002*/ 	.short	(.L_1262 - .L_1261)
.L_1261:
        /*0004*/ 	.word	0x00000082


	//----- nvinfo : EIATTR_SW2861232_WAR
	.align		4
.L_1262:
        /*0008*/ 	.byte	0x01, 0x35
	.zero		2


	//----- nvinfo : EIATTR_PARAM_CBANK
	.align		4
        /*000c*/ 	.byte	0x04, 0x0a
        /*000e*/ 	.short	(.L_1264 - .L_1263)
	.align		4
.L_1263:
        /*0010*/ 	.word	index@(.nv.constant0._ZN2at6native30max_unpooling2d_forward_kernelIhEEvlPKT_PKllllllPS2_)
        /*0014*/ 	.short	0x0160
        /*0016*/ 	.short	0x0048


	//----- nvinfo : EIATTR_CBANK_PARAM_SIZE
	.align		4
.L_1264:
        /*0018*/ 	.byte	0x03, 0x19
        /*001a*/ 	.short	0x0048


	//----- nvinfo : EIATTR_KPARAM_INFO
	.align		4
        /*001c*/ 	.byte	0x04, 0x17
        /*001e*/ 	.short	(.L_1266 - .L_1265)
.L_1265:
        /*0020*/ 	.word	0x00000000
        /*0024*/ 	.short	0x0008
        /*0026*/ 	.short	0x0040
        /*0028*/ 	.byte	0x00, 0xf0, 0x21, 0x00


	//----- nvinfo : EIATTR_KPARAM_INFO
	.align		4
.L_1266:
        /*002c*/ 	.byte	0x04, 0x17
        /*002e*/ 	.short	(.L_1268 - .L_1267)
.L_1267:
        /*0030*/ 	.word	0x00000000
        /*0034*/ 	.short	0x0007
        /*0036*/ 	.short	0x0038
        /*0038*/ 	.byte	0x00, 0xf0, 0x21, 0x00


	//----- nvinfo : EIATTR_KPARAM_INFO
	.align		4
.L_1268:
        /*003c*/ 	.byte	0x04, 0x17
        /*003e*/ 	.short	(.L_1270 - .L_1269)
.L_1269:
        /*0040*/ 	.word	0x00000000
        /*0044*/ 	.short	0x0006
        /*0046*/ 	.short	0x0030
        /*0048*/ 	.byte	0x00, 0xf0, 0x21, 0x00


	//----- nvinfo : EIATTR_KPARAM_INFO
	.align		4
.L_1270:
        /*004c*/ 	.byte	0x04, 0x17
        /*004e*/ 	.short	(.L_1272 - .L_1271)
.L_1271:
        /*0050*/ 	.word	0x00000000
        /*0054*/ 	.short	0x0005
        /*0056*/ 	.short	0x0028
        /*0058*/ 	.byte	0x00, 0xf0, 0x21, 0x00


	//----- nvinfo : EIATTR_KPARAM_INFO
	.align		4
.L_1272:
        /*005c*/ 	.byte	0x04, 0x17
        /*005e*/ 	.short	(.L_1274 - .L_1273)
.L_1273:
        /*0060*/ 	.word	0x00000000
        /*0064*/ 	.short	0x0004
        /*0066*/ 	.short	0x0020
        /*0068*/ 	.byte	0x00, 0xf0, 0x21, 0x00


	//----- nvinfo : EIATTR_KPARAM_INFO
	.align		4
.L_1274:
        /*006c*/ 	.byte	0x04, 0x17
        /*006e*/ 	.short	(.L_1276 - .L_1275)
.L_1275:
        /*0070*/ 	.word	0x00000000
        /*0074*/ 	.short	0x0003
        /*0076*/ 	.short	0x0018
        /*0078*/ 	.byte	0x00, 0xf0, 0x21, 0x00


	//----- nvinfo : EIATTR_KPARAM_INFO
	.align		4
.L_1276:
        /*007c*/ 	.byte	0x04, 0x17
        /*007e*/ 	.short	(.L_1278 - .L_1277)
.L_1277:
        /*0080*/ 	.word	0x00000000
        /*0084*/ 	.short	0x0002
        /*0086*/ 	.short	0x0010
        /*0088*/ 	.byte	0x00, 0xf0, 0x21, 0x00


	//----- nvinfo : EIATTR_KPARAM_INFO
	.align		4
.L_1278:
        /*008c*/ 	.byte	0x04, 0x17
        /*008e*/ 	.short	(.L_1280 - .L_1279)
.L_1279:
        /*0090*/ 	.word	0x00000000
        /*0094*/ 	.short	0x0001
        /*0096*/ 	.short	0x0008
        /*0098*/ 	.byte	0x00, 0xf0, 0x21, 0x00


	//----- nvinfo : EIATTR_KPARAM_INFO
	.align		4
.L_1280:
        /*009c*/ 	.byte	0x04, 0x17
        /*009e*/ 	.short	(.L_1282 - .L_1281)
.L_1281:
        /*00a0*/ 	.word	0x00000000
        /*00a4*/ 	.short	0x0000
        /*00a6*/ 	.short	0x0000
        /*00a8*/ 	.byte	0x00, 0xf0, 0x21, 0x00


	//----- nvinfo : EIATTR_MAXREG_COUNT
	.align		4
.L_1282:
        /*00ac*/ 	.byte	0x03, 0x1b
        /*00ae*/ 	.short	0x00ff


	//----- nvinfo : EIATTR_EXTERNS
	.align		4
        /*00b0*/ 	.byte	0x04, 0x0f
        /*00b2*/ 	.short	(.L_1284 - .L_1283)


	//   ....[0]....
	.align		4
.L_1283:
        /*00b4*/ 	.word	index@(__assertfail)


	//----- nvinfo : EIATTR_MERCURY_ISA_VERSION
	.align		4
.L_1284:
        /*00b8*/ 	.byte	0x03, 0x5f
        /*00ba*/ 	.short	0x0000


	//----- nvinfo : EIATTR_SYSCALL_OFFSETS
	.align		4
        /*00bc*/ 	.byte	0x04, 0x46
        /*00be*/ 	.short	(.L_1286 - .L_1285)


	//   ....[0]....
.L_1285:
        /*00c0*/ 	.word	0x00000a30


	//----- nvinfo : EIATTR_EXIT_INSTR_OFFSETS
	.align		4
.L_1286:
        /*00c4*/ 	.byte	0x04, 0x1c
        /*00c6*/ 	.short	(.L_1288 - .L_1287)


	//   ....[0]....
.L_1287:
        /*00c8*/ 	.word	0x00000070


	//   ....[1]....
        /*00cc*/ 	.word	0x00000ad0


	//----- nvinfo : EIATTR_CRS_STACK_SIZE
	.align		4
.L_1288:
        /*00d0*/ 	.byte	0x04, 0x1e
        /*00d2*/ 	.short	(.L_1290 - .L_1289)
.L_1289:
        /*00d4*/ 	.word	0x00000000
.L_1290:


//--------------------- .nv.callgraph             --------------------------
	.section	.nv.callgraph,"",@"SHT_CUDA_CALLGRAPH"
	.align	4
	.sectionentsize	8
	.align		4
        /*0000*/ 	.word	0x00000000
	.align		4
        /*0004*/ 	.word	0xffffffff
	.align		4
        /*0008*/ 	.word	index@(_ZN2at6native30max_unpooling3d_forward_kernelIN3c108BFloat16EEEvNS_27GenericPackedTensorAccessorIKT_Lm4ENS_16DefaultPtrTraitsElEENS4_IKlLm4ES7_lEEPS5_llll)
	.align		4
        /*000c*/ 	.word	index@(__assertfail)
	.align		4
        /*0010*/ 	.word	index@(_ZN2at6native30max_unpooling3d_forward_kernelIN3c104HalfEEEvNS_27GenericPackedTensorAccessorIKT_Lm4ENS_16DefaultPtrTraitsElEENS4_IKlLm4ES7_lEEPS5_llll)
	.align		4
        /*0014*/ 	.word	index@(__assertfail)
	.align		4
        /*0018*/ 	.word	index@(_ZN2at6native30max_unpooling3d_forward_kernelIfEEvNS_27GenericPackedTensorAccessorIKT_Lm4ENS_16DefaultPtrTraitsElEENS2_IKlLm4ES5_lEEPS3_llll)
	.align		4
        /*001c*/ 	.word	index@(__assertfail)
	.align		4
        /*0020*/ 	.word	index@(_ZN2at6native30max_unpooling3d_forward_kernelIdEEvNS_27GenericPackedTensorAccessorIKT_Lm4ENS_16DefaultPtrTraitsElEENS2_IKlLm4ES5_lEEPS3_llll)
	.align		4
        /*0024*/ 	.word	index@(__assertfail)
	.align		4
        /*0028*/ 	.word	index@(_ZN2at6native30max_unpooling3d_forward_kernelIsEEvNS_27GenericPackedTensorAccessorIKT_Lm4ENS_16DefaultPtrTraitsElEENS2_IKlLm4ES5_lEEPS3_llll)
	.align		4
        /*002c*/ 	.word	index@(__assertfail)
	.align		4
        /*0030*/ 	.word	index@(_ZN2at6native30max_unpooling3d_forward_kernelIlEEvNS_27GenericPackedTensorAccessorIKT_Lm4ENS_16DefaultPtrTraitsElEENS2_IKlLm4ES5_lEEPS3_llll)
	.align		4
        /*0034*/ 	.word	index@(__assertfail)
	.align		4
        /*0038*/ 	.word	index@(_ZN2at6native30max_unpooling3d_forward_kernelIiEEvNS_27GenericPackedTensorAccessorIKT_Lm4ENS_16DefaultPtrTraitsElEENS2_IKlLm4ES5_lEEPS3_llll)
	.align		4
        /*003c*/ 	.word	index@(__assertfail)
	.align		4
        /*0040*/ 	.word	index@(_ZN2at6native30max_unpooling3d_forward_kernelIaEEvNS_27GenericPackedTensorAccessorIKT_Lm4ENS_16DefaultPtrTraitsElEENS2_IKlLm4ES5_lEEPS3_llll)
	.align		4
        /*0044*/ 	.word	index@(__assertfail)
	.align		4
        /*0048*/ 	.word	index@(_ZN2at6native30max_unpooling3d_forward_kernelIhEEvNS_27GenericPackedTensorAccessorIKT_Lm4ENS_16DefaultPtrTraitsElEENS2_IKlLm4ES5_lEEPS3_llll)
	.align		4
        /*004c*/ 	.word	index@(__assertfail)
	.align		4
        /*0050*/ 	.word	index@(_ZN2at6native30max_unpooling2d_forward_kernelIN3c108BFloat16EEEvlPKT_PKllllllPS4_)
	.align		4
        /*0054*/ 	.word	index@(__assertfail)
	.align		4
        /*0058*/ 	.word	index@(_ZN2at6native30max_unpooling2d_forward_kernelIN3c104HalfEEEvlPKT_PKllllllPS4_)
	.align		4
        /*005c*/ 	.word	index@(__assertfail)
	.align		4
        /*0060*/ 	.word	index@(_ZN2at6native30max_unpooling2d_forward_kernelIfEEvlPKT_PKllllllPS2_)
	.align		4
        /*0064*/ 	.word	index@(__assertfail)
	.align		4
        /*0068*/ 	.word	index@(_ZN2at6native30max_unpooling2d_forward_kernelIdEEvlPKT_PKllllllPS2_)
	.align		4
        /*006c*/ 	.word	index@(__assertfail)
	.align		4
        /*0070*/ 	.word	index@(_ZN2at6native30max_unpooling2d_forward_kernelIsEEvlPKT_PKllllllPS2_)
	.align		4
        /*0074*/ 	.word	index@(__assertfail)
	.align		4
        /*0078*/ 	.word	index@(_ZN2at6native30max_unpooling2d_forward_kernelIlEEvlPKT_PKllllllPS2_)
	.align		4
        /*007c*/ 	.word	index@(__assertfail)
	.align		4
        /*0080*/ 	.word	index@(_ZN2at6native30max_unpooling2d_forward_kernelIiEEvlPKT_PKllllllPS2_)
	.align		4
        /*0084*/ 	.word	index@(__assertfail)
	.align		4
        /*0088*/ 	.word	index@(_ZN2at6native30max_unpooling2d_forward_kernelIaEEvlPKT_PKllllllPS2_)
	.align		4
        /*008c*/ 	.word	index@(__assertfail)
	.align		4
        /*0090*/ 	.word	index@(_ZN2at6native30max_unpooling2d_forward_kernelIhEEvlPKT_PKllllllPS2_)
	.align		4
        /*0094*/ 	.word	index@(__assertfail)
	.align		4
        /*0098*/ 	.word	0x00000000
	.align		4
        /*009c*/ 	.word	0xfffffffe
	.align		4
        /*00a0*/ 	.word	0x00000000
	.align		4
        /*00a4*/ 	.word	0xfffffffd
	.align		4
        /*00a8*/ 	.word	0x00000000
	.align		4
        /*00ac*/ 	.word	0xfffffffc


//--------------------- .nv.rel.action            --------------------------
	.section	.nv.rel.action,"",@"SHT_CUDA_RELOCINFO"
	.align	8
	.sectionentsize	8
        /*0000*/ 	.byte	0x73, 0x00, 0x00, 0x00, 0x00, 0x00, 0x00, 0x00, 0x00, 0x00, 0x00, 0x11, 0x25, 0x00, 0x05, 0x36


//--------------------- .nv.constant4             --------------------------
	.section	.nv.constant4,"a",@progbits
	.align	8
	.align		8
.nv.constant4:
        /*0000*/ 	.dword	__unnamed_1
	.align		8
        /*0008*/ 	.dword	__unnamed_2
	.align		8
        /*0010*/ 	.dword	__unnamed_3
	.align		8
        /*0018*/ 	.dword	__unnamed_4
	.align		8
        /*0020*/ 	.dword	__unnamed_5
	.align		8
        /*0028*/ 	.dword	__unnamed_6
	.align		8
        /*0030*/ 	.dword	__unnamed_7
	.align		8
        /*0038*/ 	.dword	__unnamed_8
	.align		8
        /*0040*/ 	.dword	__unnamed_9
	.align		8
        /*0048*/ 	.dword	__unnamed_10
	.align		8
        /*0050*/ 	.dword	__unnamed_11
	.align		8
        /*0058*/ 	.dword	__unnamed_12
	.align		8
        /*0060*/ 	.dword	__unnamed_13
	.align		8
        /*0068*/ 	.dword	__unnamed_14
	.align		8
        /*0070*/ 	.dword	__unnamed_15
	.align		8
        /*0078*/ 	.dword	__unnamed_16
	.align		8
        /*0080*/ 	.dword	__unnamed_17
	.align		8
        /*0088*/ 	.dword	__unnamed_18
	.align		8
        /*0090*/ 	.dword	_ZN46_INTERNAL_0339b1c6_15_MaxUnpooling_cu_ab75f7014cuda3std3__45__cpo5beginE
	.align		8
        /*0098*/ 	.dword	_ZN46_INTERNAL_0339b1c6_15_MaxUnpooling_cu_ab75f7014cuda3std3__45__cpo3endE
	.align		8
        /*00a0*/ 	.dword	_ZN46_INTERNAL_0339b1c6_15_MaxUnpooling_cu_ab75f7014cuda3std3__45__cpo6cbeginE
	.align		8
        /*00a8*/ 	.dword	_ZN46_INTERNAL_0339b1c6_15_MaxUnpooling_cu_ab75f7014cuda3std3__45__cpo4cendE
	.align		8
        /*00b0*/ 	.dword	_ZN46_INTERNAL_0339b1c6_15_MaxUnpooling_cu_ab75f7014cuda3std3__45__cpo6rbeginE
	.align		8
        /*00b8*/ 	.dword	_ZN46_INTERNAL_0339b1c6_15_MaxUnpooling_cu_ab75f7014cuda3std3__45__cpo4rendE
	.align		8
        /*00c0*/ 	.dword	_ZN46_INTERNAL_0339b1c6_15_MaxUnpooling_cu_ab75f7014cuda3std3__45__cpo7crbeginE
	.align		8
        /*00c8*/ 	.dword	_ZN46_INTERNAL_0339b1c6_15_MaxUnpooling_cu_ab75f7014cuda3std3__45__cpo5crendE
	.align		8
        /*00d0*/ 	.dword	_ZN46_INTERNAL_0339b1c6_15_MaxUnpooling_cu_ab75f7014cuda3std3__448_GLOBAL__N__0339b1c6_15_MaxUnpooling_cu_ab75f7016ignoreE
	.align		8
        /*00d8*/ 	.dword	_ZN46_INTERNAL_0339b1c6_15_MaxUnpooling_cu_ab75f7014cuda3std3__419piecewise_constructE
	.align		8
        /*00e0*/ 	.dword	_ZN46_INTERNAL_0339b1c6_15_MaxUnpooling_cu_ab75f7014cuda3std3__48in_placeE
	.align		8
        /*00e8*/ 	.dword	_ZN46_INTERNAL_0339b1c6_15_MaxUnpooling_cu_ab75f7014cuda3std3__420unreachable_sentinelE
	.align		8
        /*00f0*/ 	.dword	_ZN46_INTERNAL_0339b1c6_15_MaxUnpooling_cu_ab75f7014cuda3std6ranges3__45__cpo4swapE
	.align		8
        /*00f8*/ 	.dword	_ZN46_INTERNAL_0339b1c6_15_MaxUnpooling_cu_ab75f7014cuda3std6ranges3__45__cpo9iter_moveE
	.align		8
        /*0100*/ 	.dword	_ZN46_INTERNAL_0339b1c6_15_MaxUnpooling_cu_ab75f7014cuda3std6ranges3__45__cpo5beginE
	.align		8
        /*0108*/ 	.dword	_ZN46_INTERNAL_0339b1c6_15_MaxUnpooling_cu_ab75f7014cuda3std6ranges3__45__cpo3endE
	.align		8
        /*0110*/ 	.dword	_ZN46_INTERNAL_0339b1c6_15_MaxUnpooling_cu_ab75f7014cuda3std6ranges3__45__cpo6cbeginE
	.align		8
        /*0118*/ 	.dword	_ZN46_INTERNAL_0339b1c6_15_MaxUnpooling_cu_ab75f7014cuda3std6ranges3__45__cpo4cendE
	.align		8
        /*0120*/ 	.dword	_ZN46_INTERNAL_0339b1c6_15_MaxUnpooling_cu_ab75f7014cuda3std6ranges3__45__cpo7advanceE
	.align		8
        /*0128*/ 	.dword	_ZN46_INTERNAL_0339b1c6_15_MaxUnpooling_cu_ab75f7014cuda3std6ranges3__45__cpo9iter_swapE
	.align		8
        /*0130*/ 	.dword	_ZN46_INTERNAL_0339b1c6_15_MaxUnpooling_cu_ab75f7014cuda3std6ranges3__45__cpo4nextE
	.align		8
        /*0138*/ 	.dword	_ZN46_INTERNAL_0339b1c6_15_MaxUnpooling_cu_ab75f7014cuda3std6ranges3__45__cpo4prevE
	.align		8
        /*0140*/ 	.dword	_ZN46_INTERNAL_0339b1c6_15_MaxUnpooling_cu_ab75f7014cuda3std6ranges3__45__cpo4dataE
	.align		8
        /*0148*/ 	.dword	_ZN46_INTERNAL_0339b1c6_15_MaxUnpooling_cu_ab75f7014cuda3std6ranges3__45__cpo5cdataE
	.align		8
        /*0150*/ 	.dword	_ZN46_INTERNAL_0339b1c6_15_MaxUnpooling_cu_ab75f7014cuda3std6ranges3__45__cpo4sizeE
	.align		8
        /*0158*/ 	.dword	_ZN46_INTERNAL_0339b1c6_15_MaxUnpooling_cu_ab75f7014cuda3std6ranges3__45__cpo5ssizeE
	.align		8
        /*0160*/ 	.dword	_ZN46_INTERNAL_0339b1c6_15_MaxUnpooling_cu_ab75f7014cuda3std6ranges3__45__cpo8distanceE
	.align		8
        /*0168*/ 	.dword	_ZN46_INTERNAL_0339b1c6_15_MaxUnpooling_cu_ab75f7016thrust23THRUST_300001_SM_800_NS6system6detail10sequential3seqE
	.align		8
        /*0170*/ 	.dword	$str
	.align		8
        /*0178*/ 	.dword	$str$1
	.align		8
        /*0180*/ 	.dword	$str$2
	.align		8
        /*0188*/ 	.dword	__assertfail


//--------------------- .nv.constant0._ZN2at6native31max_unpooling3d_backward_kernelIN3c108BFloat16EEEvPKT_lllNS_27GenericPackedTensorAccessorIlLm4ENS_16DefaultPtrTraitsElEENS7_IS4_Lm4ES8_lEEi --------------------------
	.section	.nv.constant0._ZN2at6native31max_unpooling3d_backward_kernelIN3c108BFloat16EEEvPKT_lllNS_27GenericPackedTensorAccessorIlLm4ENS_16DefaultPtrTraitsElEENS7_IS4_Lm4ES8_lEEi,"a",@progbits
	.sectionflags	@""
	.align	4
.nv.constant0._ZN2at6native31max_unpooling3d_backward_kernelIN3c108BFloat16EEEvPKT_lllNS_27GenericPackedTensorAccessorIlLm4ENS_16DefaultPtrTraitsElEENS7_IS4_Lm4ES8_lEEi:
	.zero		532


//--------------------- .nv.constant0._ZN2at6native31max_unpooling3d_backward_kernelIN3c104HalfEEEvPKT_lllNS_27GenericPackedTensorAccessorIlLm4ENS_16DefaultPtrTraitsElEENS7_IS4_Lm4ES8_lEEi --------------------------
	.section	.nv.constant0._ZN2at6native31max_unpooling3d_backward_kernelIN3c104HalfEEEvPKT_lllNS_27GenericPackedTensorAccessorIlLm4ENS_16DefaultPtrTraitsElEENS7_IS4_Lm4ES8_lEEi,"a",@progbits
	.sectionflags	@""
	.align	4
.nv.constant0._ZN2at6native31max_unpooling3d_backward_kernelIN3c104HalfEEEvPKT_lllNS_27GenericPackedTensorAccessorIlLm4ENS_16DefaultPtrTraitsElEENS7_IS4_Lm4ES8_lEEi:
	.zero		532


//--------------------- .nv.constant0._ZN2at6native31max_unpooling3d_backward_kernelIfEEvPKT_lllNS_27GenericPackedTensorAccessorIlLm4ENS_16DefaultPtrTraitsElEENS5_IS2_Lm4ES6_lEEi --------------------------
	.section	.nv.constant0._ZN2at6native31max_unpooling3d_backward_kernelIfEEvPKT_lllNS_27GenericPackedTensorAccessorIlLm4ENS_16DefaultPtrTraitsElEENS5_IS2_Lm4ES6_lEEi,"a",@progbits
	.sectionflags	@""
	.align	4
.nv.constant0._ZN2at6native31max_unpooling3d_backward_kernelIfEEvPKT_lllNS_27GenericPackedTensorAccessorIlLm4ENS_16DefaultPtrTraitsElEENS5_IS2_Lm4ES6_lEEi:
	.zero		532


//--------------------- .nv.constant0._ZN2at6native31max_unpooling3d_backward_kernelIdEEvPKT_lllNS_27GenericPackedTensorAccessorIlLm4ENS_16DefaultPtrTraitsElEENS5_IS2_Lm4ES6_lEEi --------------------------
	.section	.nv.constant0._ZN2at6native31max_unpooling3d_backward_kernelIdEEvPKT_lllNS_27GenericPackedTensorAccessorIlLm4ENS_16DefaultPtrTraitsElEENS5_IS2_Lm4ES6_lEEi,"a",@progbits
	.sectionflags	@""
	.align	4
.nv.constant0._ZN2at6native31max_unpooling3d_backward_kernelIdEEvPKT_lllNS_27GenericPackedTensorAccessorIlLm4ENS_16DefaultPtrTraitsElEENS5_IS2_Lm4ES6_lEEi:
	.zero		532


//--------------------- .nv.constant0._ZN2at6native31max_unpooling3d_backward_kernelIsEEvPKT_lllNS_27GenericPackedTensorAccessorIlLm4ENS_16DefaultPtrTraitsElEENS5_IS2_Lm4ES6_lEEi --------------------------
	.section	.nv.constant0._ZN2at6native31max_unpooling3d_backward_kernelIsEEvPKT_lllNS_27GenericPackedTensorAccessorIlLm4ENS_16DefaultPtrTraitsElEENS5_IS2_Lm4ES6_lEEi,"a",@progbits
	.sectionflags	@""
	.align	4
.nv.constant0._ZN2at6native31max_unpooling3d_backward_kernelIsEEvPKT_lllNS_27GenericPackedTensorAccessorIlLm4ENS_16DefaultPtrTraitsElEENS5_IS2_Lm4ES6_lEEi:
	.zero		532


//--------------------- .nv.constant0._ZN2at6native31max_unpooling3d_backward_kernelIlEEvPKT_lllNS_27GenericPackedTensorAccessorIlLm4ENS_16DefaultPtrTraitsElEENS5_IS2_Lm4ES6_lEEi --------------------------
	.section	.nv.constant0._ZN2at6native31max_unpooling3d_backward_kernelIlEEvPKT_lllNS_27GenericPackedTensorAccessorIlLm4ENS_16DefaultPtrTraitsElEENS5_IS2_Lm4ES6_lEEi,"a",@progbits
	.sectionflags	@""
	.align	4
.nv.constant0._ZN2at6native31max_unpooling3d_backward_kernelIlEEvPKT_lllNS_27GenericPackedTensorAccessorIlLm4ENS_16DefaultPtrTraitsElEENS5_IS2_Lm4ES6_lEEi:
	.zero		532


//--------------------- .nv.constant0._ZN2at6native31max_unpooling3d_backward_kernelIiEEvPKT_lllNS_27GenericPackedTensorAccessorIlLm4ENS_16DefaultPtrTraitsElEENS5_IS2_Lm4ES6_lEEi --------------------------
	.section	.nv.constant0._ZN2at6native31max_unpooling3d_backward_kernelIiEEvPKT_lllNS_27GenericPackedTensorAccessorIlLm4ENS_16DefaultPtrTraitsElEENS5_IS2_Lm4ES6_lEEi,"a",@progbits
	.sectionflags	@""
	.align	4
.nv.constant0._ZN2at6native31max_unpooling3d_backward_kernelIiEEvPKT_lllNS_27GenericPackedTensorAccessorIlLm4ENS_16DefaultPtrTraitsElEENS5_IS2_Lm4ES6_lEEi:
	.zero		532


//--------------------- .nv.constant0._ZN2at6native31max_unpooling3d_backward_kernelIaEEvPKT_lllNS_27GenericPackedTensorAccessorIlLm4ENS_16DefaultPtrTraitsElEENS5_IS2_Lm4ES6_lEEi --------------------------
	.section	.nv.constant0._ZN2at6native31max_unpooling3d_backward_kernelIaEEvPKT_lllNS_27GenericPackedTensorAccessorIlLm4ENS_16DefaultPtrTraitsElEENS5_IS2_Lm4ES6_lEEi,"a",@progbits
	.sectionflags	@""
	.align	4
.nv.constant0._ZN2at6native31max_unpooling3d_backward_kernelIaEEvPKT_lllNS_27GenericPackedTensorAccessorIlLm4ENS_16DefaultPtrTraitsElEENS5_IS2_Lm4ES6_lEEi:
	.zero		532


//--------------------- .nv.constant0._ZN2at6native31max_unpooling3d_backward_kernelIhEEvPKT_lllNS_27GenericPackedTensorAccessorIlLm4ENS_16DefaultPtrTraitsElEENS5_IS2_Lm4ES6_lEEi --------------------------
	.section	.nv.constant0._ZN2at6native31max_unpooling3d_backward_kernelIhEEvPKT_lllNS_27GenericPackedTensorAccessorIlLm4ENS_16DefaultPtrTraitsElEENS5_IS2_Lm4ES6_lEEi,"a",@progbits
	.sectionflags	@""
	.align	4
.nv.constant0._ZN2at6native31max_unpooling3d_backward_kernelIhEEvPKT_lllNS_27GenericPackedTensorAccessorIlLm4ENS_16DefaultPtrTraitsElEENS5_IS2_Lm4ES6_lEEi:
	.zero		532


//--------------------- .nv.constant0._ZN2at6native31max_unpooling2d_backward_kernelIN3c108BFloat16EEEvlPKT_PKllllllPS4_ --------------------------
	.section	.nv.constant0._ZN2at6native31max_unpooling2d_backward_kernelIN3c108BFloat16EEEvlPKT_PKllllllPS4_,"a",@progbits
	.sectionflags	@""
	.align	4
.nv.constant0._ZN2at6native31max_unpooling2d_backward_kernelIN3c108BFloat16EEEvlPKT_PKllllllPS4_:
	.zero		424


//--------------------- .nv.constant0._ZN2at6native31max_unpooling2d_backward_kernelIN3c104HalfEEEvlPKT_PKllllllPS4_ --------------------------
	.section	.nv.constant0._ZN2at6native31max_unpooling2d_backward_kernelIN3c104HalfEEEvlPKT_PKllllllPS4_,"a",@progbits
	.sectionflags	@""
	.align	4
.nv.constant0._ZN2at6native31max_unpooling2d_backward_kernelIN3c104HalfEEEvlPKT_PKllllllPS4_:
	.zero		424


//--------------------- .nv.constant0._ZN2at6native31max_unpooling2d_backward_kernelIfEEvlPKT_PKllllllPS2_ --------------------------
	.section	.nv.constant0._ZN2at6native31max_unpooling2d_backward_kernelIfEEvlPKT_PKllllllPS2_,"a",@progbits
	.sectionflags	@""
	.align	4
.nv.constant0._ZN2at6native31max_unpooling2d_backward_kernelIfEEvlPKT_PKllllllPS2_:
	.zero		424


//--------------------- .nv.constant0._ZN2at6native31max_unpooling2d_backward_kernelIdEEvlPKT_PKllllllPS2_ --------------------------
	.section	.nv.constant0._ZN2at6native31max_unpooling2d_backward_kernelIdEEvlPKT_PKllllllPS2_,"a",@progbits
	.sectionflags	@""
	.align	4
.nv.constant0._ZN2at6native31max_unpooling2d_backward_kernelIdEEvlPKT_PKllllllPS2_:
	.zero		424


//--------------------- .nv.constant0._ZN2at6native31max_unpooling2d_backward_kernelIsEEvlPKT_PKllllllPS2_ --------------------------
	.section	.nv.constant0._ZN2at6native31max_unpooling2d_backward_kernelIsEEvlPKT_PKllllllPS2_,"a",@progbits
	.sectionflags	@""
	.align	4
.nv.constant0._ZN2at6native31max_unpooling2d_backward_kernelIsEEvlPKT_PKllllllPS2_:
	.zero		424


//--------------------- .nv.constant0._ZN2at6native31max_unpooling2d_backward_kernelIlEEvlPKT_PKllllllPS2_ --------------------------
	.section	.nv.constant0._ZN2at6native31max_unpooling2d_backward_kernelIlEEvlPKT_PKllllllPS2_,"a",@progbits
	.sectionflags	@""
	.align	4
.nv.constant0._ZN2at6native31max_unpooling2d_backward_kernelIlEEvlPKT_PKllllllPS2_:
	.zero		424


//--------------------- .nv.constant0._ZN2at6native31max_unpooling2d_backward_kernelIiEEvlPKT_PKllllllPS2_ --------------------------
	.section	.nv.constant0._ZN2at6native31max_unpooling2d_backward_kernelIiEEvlPKT_PKllllllPS2_,"a",@progbits
	.sectionflags	@""
	.align	4
.nv.constant0._ZN2at6native31max_unpooling2d_backward_kernelIiEEvlPKT_PKllllllPS2_:
	.zero		424


//--------------------- .nv.constant0._ZN2at6native31max_unpooling2d_backward_kernelIaEEvlPKT_PKllllllPS2_ --------------------------
	.section	.nv.constant0._ZN2at6native31max_unpooling2d_backward_kernelIaEEvlPKT_PKllllllPS2_,"a",@progbits
	.sectionflags	@""
	.align	4
.nv.constant0._ZN2at6native31max_unpooling2d_backward_kernelIaEEvlPKT_PKllllllPS2_:
	.zero		424


//--------------------- .nv.constant0._ZN2at6native31max_unpooling2d_backward_kernelIhEEvlPKT_PKllllllPS2_ --------------------------
	.section	.nv.constant0._ZN2at6native31max_unpooling2d_backward_kernelIhEEvlPKT_PKllllllPS2_,"a",@progbits
	.sectionflags	@""
	.align	4
.nv.constant0._ZN2at6native31max_unpooling2d_backward_kernelIhEEvlPKT_PKllllllPS2_:
	.zero		424


//--------------------- .nv.constant0._ZN2at6native30max_unpooling3d_forward_kernelIN3c108BFloat16EEEvNS_27GenericPackedTensorAccessorIKT_Lm4ENS_16DefaultPtrTraitsElEENS4_IKlLm4ES7_lEEPS5_llll --------------------------
	.section	.nv.constant0._ZN2at6native30max_unpooling3d_forward_kernelIN3c108BFloat16EEEvNS_27GenericPackedTensorAccessorIKT_Lm4ENS_16DefaultPtrTraitsElEENS4_IKlLm4ES7_lEEPS5_llll,"a",@progbits
	.sectionflags	@""
	.align	4
.nv.constant0._ZN2at6native30max_unpooling3d_forward_kernelIN3c108BFloat16EEEvNS_27GenericPackedTensorAccessorIKT_Lm4ENS_16DefaultPtrTraitsElEENS4_IKlLm4ES7_lEEPS5_llll:
	.zero		536


//--------------------- .nv.constant0._ZN2at6native30max_unpooling3d_forward_kernelIN3c104HalfEEEvNS_27GenericPackedTensorAccessorIKT_Lm4ENS_16DefaultPtrTraitsElEENS4_IKlLm4ES7_lEEPS5_llll --------------------------
	.section	.nv.constant0._ZN2at6native30max_unpooling3d_forward_kernelIN3c104HalfEEEvNS_27GenericPackedTensorAccessorIKT_Lm4ENS_16DefaultPtrTraitsElEENS4_IKlLm4ES7_lEEPS5_llll,"a",@progbits
	.sectionflags	@""
	.align	4
.nv.constant0._ZN2at6native30max_unpooling3d_forward_kernelIN3c104HalfEEEvNS_27GenericPackedTensorAccessorIKT_Lm4ENS_16DefaultPtrTraitsElEENS4_IKlLm4ES7_lEEPS5_llll:
	.zero		536


//--------------------- .nv.constant0._ZN2at6native30max_unpooling3d_forward_kernelIfEEvNS_27GenericPackedTensorAccessorIKT_Lm4ENS_16DefaultPtrTraitsElEENS2_IKlLm4ES5_lEEPS3_llll --------------------------
	.section	.nv.constant0._ZN2at6native30max_unpooling3d_forward_kernelIfEEvNS_27GenericPackedTensorAccessorIKT_Lm4ENS_16DefaultPtrTraitsElEENS2_IKlLm4ES5_lEEPS3_llll,"a",@progbits
	.sectionflags	@""
	.align	4
.nv.constant0._ZN2at6native30max_unpooling3d_forward_kernelIfEEvNS_27GenericPackedTensorAccessorIKT_Lm4ENS_16DefaultPtrTraitsElEENS2_IKlLm4ES5_lEEPS3_llll:
	.zero		536


//--------------------- .nv.constant0._ZN2at6native30max_unpooling3d_forward_kernelIdEEvNS_27GenericPackedTensorAccessorIKT_Lm4ENS_16DefaultPtrTraitsElEENS2_IKlLm4ES5_lEEPS3_llll --------------------------
	.section	.nv.constant0._ZN2at6native30max_unpooling3d_forward_kernelIdEEvNS_27GenericPackedTensorAccessorIKT_Lm4ENS_16DefaultPtrTraitsElEENS2_IKlLm4ES5_lEEPS3_llll,"a",@progbits
	.sectionflags	@""
	.align	4
.nv.constant0._ZN2at6native30max_unpooling3d_forward_kernelIdEEvNS_27GenericPackedTensorAccessorIKT_Lm4ENS_16DefaultPtrTraitsElEENS2_IKlLm4ES5_lEEPS3_llll:
	.zero		536


//--------------------- .nv.constant0._ZN2at6native30max_unpooling3d_forward_kernelIsEEvNS_27GenericPackedTensorAccessorIKT_Lm4ENS_16DefaultPtrTraitsElEENS2_IKlLm4ES5_lEEPS3_llll --------------------------
	.section	.nv.constant0._ZN2at6native30max_unpooling3d_forward_kernelIsEEvNS_27GenericPackedTensorAccessorIKT_Lm4ENS_16DefaultPtrTraitsElEENS2_IKlLm4ES5_lEEPS3_llll,"a",@progbits
	.sectionflags	@""
	.align	4
.nv.constant0._ZN2at6native30max_unpooling3d_forward_kernelIsEEvNS_27GenericPackedTensorAccessorIKT_Lm4ENS_16DefaultPtrTraitsElEENS2_IKlLm4ES5_lEEPS3_llll:
	.zero		536


//--------------------- .nv.constant0._ZN2at6native30max_unpooling3d_forward_kernelIlEEvNS_27GenericPackedTensorAccessorIKT_Lm4ENS_16DefaultPtrTraitsElEENS2_IKlLm4ES5_lEEPS3_llll --------------------------
	.section	.nv.constant0._ZN2at6native30max_unpooling3d_forward_kernelIlEEvNS_27GenericPackedTensorAccessorIKT_Lm4ENS_16DefaultPtrTraitsElEENS2_IKlLm4ES5_lEEPS3_llll,"a",@progbits
	.sectionflags	@""
	.align	4
.nv.constant0._ZN2at6native30max_unpooling3d_forward_kernelIlEEvNS_27GenericPackedTensorAccessorIKT_Lm4ENS_16DefaultPtrTraitsElEENS2_IKlLm4ES5_lEEPS3_llll:
	.zero		536


//--------------------- .nv.constant0._ZN2at6native30max_unpooling3d_forward_kernelIiEEvNS_27GenericPackedTensorAccessorIKT_Lm4ENS_16DefaultPtrTraitsElEENS2_IKlLm4ES5_lEEPS3_llll --------------------------
	.section	.nv.constant0._ZN2at6native30max_unpooling3d_forward_kernelIiEEvNS_27GenericPackedTensorAccessorIKT_Lm4ENS_16DefaultPtrTraitsElEENS2_IKlLm4ES5_lEEPS3_llll,"a",@progbits
	.sectionflags	@""
	.align	4
.nv.constant0._ZN2at6native30max_unpooling3d_forward_kernelIiEEvNS_27GenericPackedTensorAccessorIKT_Lm4ENS_16DefaultPtrTraitsElEENS2_IKlLm4ES5_lEEPS3_llll:
	.zero		536


//--------------------- .nv.constant0._ZN2at6native30max_unpooling3d_forward_kernelIaEEvNS_27GenericPackedTensorAccessorIKT_Lm4ENS_16DefaultPtrTraitsElEENS2_IKlLm4ES5_lEEPS3_llll --------------------------
	.section	.nv.constant0._ZN2at6native30max_unpooling3d_forward_kernelIaEEvNS_27GenericPackedTensorAccessorIKT_Lm4ENS_16DefaultPtrTraitsElEENS2_IKlLm4ES5_lEEPS3_llll,"a",@progbits
	.sectionflags	@""
	.align	4
.nv.constant0._ZN2at6native30max_unpooling3d_forward_kernelIaEEvNS_27GenericPackedTensorAccessorIKT_Lm4ENS_16DefaultPtrTraitsElEENS2_IKlLm4ES5_lEEPS3_llll:
	.zero		536


//--------------------- .nv.constant0._ZN2at6native30max_unpooling3d_forward_kernelIhEEvNS_27GenericPackedTensorAccessorIKT_Lm4ENS_16DefaultPtrTraitsElEENS2_IKlLm4ES5_lEEPS3_llll --------------------------
	.section	.nv.constant0._ZN2at6native30max_unpooling3d_forward_kernelIhEEvNS_27GenericPackedTensorAccessorIKT_Lm4ENS_16DefaultPtrTraitsElEENS2_IKlLm4ES5_lEEPS3_llll,"a",@progbits
	.sectionflags	@""
	.align	4
.nv.constant0._ZN2at6native30max_unpooling3d_forward_kernelIhEEvNS_27GenericPackedTensorAccessorIKT_Lm4ENS_16DefaultPtrTraitsElEENS2_IKlLm4ES5_lEEPS3_llll:
	.zero		536


//--------------------- .nv.constant0._ZN2at6native30max_unpooling2d_forward_kernelIN3c108BFloat16EEEvlPKT_PKllllllPS4_ --------------------------
	.section	.nv.constant0._ZN2at6native30max_unpooling2d_forward_kernelIN3c108BFloat16EEEvlPKT_PKllllllPS4_,"a",@progbits
	.sectionflags	@""
	.align	4
.nv.constant0._ZN2at6native30max_unpooling2d_forward_kernelIN3c108BFloat16EEEvlPKT_PKllllllPS4_:
	.zero		424


//--------------------- .nv.constant0._ZN2at6native30max_unpooling2d_forward_kernelIN3c104HalfEEEvlPKT_PKllllllPS4_ --------------------------
	.section	.nv.constant0._ZN2at6native30max_unpooling2d_forward_kernelIN3c104HalfEEEvlPKT_PKllllllPS4_,"a",@progbits
	.sectionflags	@""
	.align	4
.nv.constant0._ZN2at6native30max_unpooling2d_forward_kernelIN3c104HalfEEEvlPKT_PKllllllPS4_:
	.zero		424


//--------------------- .nv.constant0._ZN2at6native30max_unpooling2d_forward_kernelIfEEvlPKT_PKllllllPS2_ --------------------------
	.section	.nv.constant0._ZN2at6native30max_unpooling2d_forward_kernelIfEEvlPKT_PKllllllPS2_,"a",@progbits
	.sectionflags	@""
	.align	4
.nv.constant0._ZN2at6native30max_unpooling2d_forward_kernelIfEEvlPKT_PKllllllPS2_:
	.zero		424


//--------------------- .nv.constant0._ZN2at6native30max_unpooling2d_forward_kernelIdEEvlPKT_PKllllllPS2_ --------------------------
	.section	.nv.constant0._ZN2at6native30max_unpooling2d_forward_kernelIdEEvlPKT_PKllllllPS2_,"a",@progbits
	.sectionflags	@""
	.align	4
.nv.constant0._ZN2at6native30max_unpooling2d_forward_kernelIdEEvlPKT_PKllllllPS2_:
	.zero		424


//--------------------- .nv.constant0._ZN2at6native30max_unpooling2d_forward_kernelIsEEvlPKT_PKllllllPS2_ --------------------------
	.section	.nv.constant0._ZN2at6native30max_unpooling2d_forward_kernelIsEEvlPKT_PKllllllPS2_,"a",@progbits
	.sectionflags	@""
	.align	4
.nv.constant0._ZN2at6native30max_unpooling2d_forward_kernelIsEEvlPKT_PKllllllPS2_:
	.zero		424


//--------------------- .nv.constant0._ZN2at6native30max_unpooling2d_forward_kernelIlEEvlPKT_PKllllllPS2_ --------------------------
	.section	.nv.constant0._ZN2at6native30max_unpooling2d_forward_kernelIlEEvlPKT_PKllllllPS2_,"a",@progbits
	.sectionflags	@""
	.align	4
.nv.constant0._ZN2at6native30max_unpooling2d_forward_kernelIlEEvlPKT_PKllllllPS2_:
	.zero		424


//--------------------- .nv.constant0._ZN2at6native30max_unpooling2d_forward_kernelIiEEvlPKT_PKllllllPS2_ --------------------------
	.section	.nv.constant0._ZN2at6native30max_unpooling2d_forward_kernelIiEEvlPKT_PKllllllPS2_,"a",@progbits
	.sectionflags	@""
	.align	4
.nv.constant0._ZN2at6native30max_unpooling2d_forward_kernelIiEEvlPKT_PKllllllPS2_:
	.zero		424


//--------------------- .nv.constant0._ZN2at6native30max_unpooling2d_forward_kernelIaEEvlPKT_PKllllllPS2_ --------------------------
	.section	.nv.constant0._ZN2at6native30max_unpooling2d_forward_kernelIaEEvlPKT_PKllllllPS2_,"a",@progbits
	.sectionflags	@""
	.align	4
.nv.constant0._ZN2at6native30max_unpooling2d_forward_kernelIaEEvlPKT_PKllllllPS2_:
	.zero		424


//--------------------- .nv.constant0._ZN2at6native30max_unpooling2d_forward_kernelIhEEvlPKT_PKllllllPS2_ --------------------------
	.section	.nv.constant0._ZN2at6native30max_unpooling2d_forward_kernelIhEEvlPKT_PKllllllPS2_,"a",@progbits
	.sectionflags	@""
	.align	4
.nv.constant0._ZN2at6native30max_unpooling2d_forward_kernelIhEEvlPKT_PKllllllPS2_:
	.zero		424


//--------------------- .text._ZN2at6native31max_unpooling3d_backward_kernelIN3c108BFloat16EEEvPKT_lllNS_27GenericPackedTensorAccessorIlLm4ENS_16DefaultPtrTraitsElEENS7_IS4_Lm4ES8_lEEi --------------------------
	.section	.text._ZN2at6native31max_unpooling3d_backward_kernelIN3c108BFloat16EEEvPKT_lllNS_27GenericPackedTensorAccessorIlLm4ENS_16DefaultPtrTraitsElEENS7_IS4_Lm4ES8_lEEi,"ax",@progbits
	.sectioninfo	@"SHI_REGISTERS=18"
	.align	128
        .global         _ZN2at6native31max_unpooling3d_backward_kernelIN3c108BFloat16EEEvPKT_lllNS_27GenericPackedTensorAccessorIlLm4ENS_16DefaultPtrTraitsElEENS7_IS4_Lm4ES8_lEEi
        .type           _ZN2at6native31max_unpooling3d_backward_kernelIN3c108BFloat16EEEvPKT_lllNS_27GenericPackedTensorAccessorIlLm4ENS_16DefaultPtrTraitsElEENS7_IS4_Lm4ES8_lEEi,@function
        .size           _ZN2at6native31max_unpooling3d_backward_kernelIN3c108BFloat16EEEvPKT_lllNS_27GenericPackedTensorAccessorIlLm4ENS_16DefaultPtrTraitsElEENS7_IS4_Lm4ES8_lEEi,(.L_x_675 - _ZN2at6native31max_unpooling3d_backward_kernelIN3c108BFloat16EEEvPKT_lllNS_27GenericPackedTensorAccessorIlLm4ENS_16DefaultPtrTraitsElEENS7_IS4_Lm4ES8_lEEi)
        .other          _ZN2at6native31max_unpooling3d_backward_kernelIN3c108BFloat16EEEvPKT_lllNS_27GenericPackedTensorAccessorIlLm4ENS_16DefaultPtrTraitsElEENS7_IS4_Lm4ES8_lEEi,@"STO_CUDA_ENTRY STV_DEFAULT"
_ZN2at6native31max_unpooling3d_backward_kernelIN3c108BFloat16EEEvPKT_lllNS_27GenericPackedTensorAccessorIlLm4ENS_16DefaultPtrTraitsElEENS7_IS4_Lm4ES8_lEEi:
.text._ZN2at6native31max_unpooling3d_backward_kernelIN3c108BFloat16EEEvPKT_lllNS_27GenericPackedTensorAccessorIlLm4ENS_16DefaultPtrTraitsElEENS7_IS4_Lm4ES8_lEEi:
[----:B------:R-:W-:Y:S02]  /*0000*/  MOV R1, c[0x0][0x28] ;  /* 0x00000a0000017a02 */ /* 0x000fe40000000f00 */
[----:B------:R-:W-:-:S13]  /*0010*/  ISETP.NE.U32.AND P0, PT, RZ, c[0x0][0x1dc], PT ;  /* 0x00007700ff007a0c */ /* 0x000fda0003f05070 */
[----:B------:R-:W-:Y:S05]  /*0020*/  @!P0 BRA `(.L_x_0) ;  /* 0x0000008000008947 */ /* 0x000fea0003800000 */
[----:B------:R-:W0:Y:S01]  /*0030*/  S2R R4, SR_CTAID.Z ;  /* 0x0000000000047919 */ /* 0x000e220000002700 */
[----:B------:R-:W-:Y:S02]  /*0040*/  MOV R0, 0x70 ;  /* 0x0000007000007802 */ /* 0x000fe40000000f00 */
[----:B0-----:R-:W-:Y:S02]  /*0050*/  IADD3 R4, R4, c[0x0][0x210], RZ ;  /* 0x0000840004047a10 */ /* 0x001fe40007ffe0ff */
[----:B------:R-:W-:Y:S05]  /*0060*/  CALL.REL.NOINC `($__internal_0_$__cuda_sm20_div_s64) ;  /* 0x0000064000007944 */ /* 0x000fea0003c00000 */
[----:B------:R-:W-:Y:S01]  /*0070*/  IMAD.MOV R3, RZ, RZ, -R5 ;  /* 0x000000ffff037224 */ /* 0x000fe200078e0a05 */
[----:B------:R-:W-:-:S03]  /*0080*/  MOV R0, R5 ;  /* 0x0000000500007202 */ /* 0x000fc60000000f00 */
[----:B------:R-:W-:Y:S01]  /*0090*/  IMAD R4, R3, c[0x0][0x1d8], R4 ;  /* 0x0000760003047a24 */ /* 0x000fe200078e0204 */
[----:B------:R-:W-:Y:S05]  /*00a0*/  BRA `(.L_x_1) ;  /* 0x0000016000007947 */ /* 0x000fea0003800000 */
.L_x_0:
[----:B------:R-:W0:Y:S01]  /*00b0*/  I2F.U32.RP R0, c[0x0][0x1d8] ;  /* 0x0000760000007b06 */ /* 0x000e220000209000 */
[----:B------:R-:W1:Y:S01]  /*00c0*/  S2R R4, SR_CTAID.Z ;  /* 0x0000000000047919 */ /* 0x000e620000002700 */
[----:B------:R-:W-:-:S06]  /*00d0*/  ISETP.NE.U32.AND P2, PT, RZ, c[0x0][0x1d8], PT ;  /* 0x00007600ff007a0c */ /* 0x000fcc0003f45070 */
[----:B0-----:R-:W0:Y:S01]  /*00e0*/  MUFU.RCP R0, R0 ;  /* 0x0000000000007308 */ /* 0x001e220000001000 */
[----:B-1----:R-:W-:Y:S02]  /*00f0*/  IADD3 R6, R4, c[0x0][0x210], RZ ;  /* 0x0000840004067a10 */ /* 0x002fe40007ffe0ff */
[----:B0-----:R-:W-:-:S05]  /*0100*/  IADD3 R2, R0, 0xffffffe, RZ ;  /* 0x0ffffffe00027810 */ /* 0x001fca0007ffe0ff */
[----:B------:R0:W1:Y:S02]  /*0110*/  F2I.FTZ.U32.TRUNC.NTZ R3, R2 ;  /* 0x0000000200037305 */ /* 0x000064000021f000 */
[----:B0-----:R-:W-:Y:S01]  /*0120*/  HFMA2.MMA R2, -RZ, RZ, 0, 0 ;  /* 0x00000000ff027435 */ /* 0x001fe200000001ff */
[----:B-1----:R-:W-:-:S04]  /*0130*/  IMAD.MOV R5, RZ, RZ, -R3 ;  /* 0x000000ffff057224 */ /* 0x002fc800078e0a03 */
[----:B------:R-:W-:-:S05]  /*0140*/  IMAD R5, R5, c[0x0][0x1d8], RZ ;  /* 0x0000760005057a24 */ /* 0x000fca00078e02ff */
[----:B------:R-:W-:-:S06]  /*0150*/  IMAD.HI.U32 R3, R3, R5, R2 ;  /* 0x0000000503037227 */ /* 0x000fcc00078e0002 */
[----:B------:R-:W-:-:S04]  /*0160*/  IMAD.HI.U32 R0, R3, R6, RZ ;  /* 0x0000000603007227 */ /* 0x000fc800078e00ff */
[----:B------:R-:W-:-:S04]  /*0170*/  IMAD.MOV R3, RZ, RZ, -R0 ;  /* 0x000000ffff037224 */ /* 0x000fc800078e0a00 */
[----:B------:R-:W-:-:S05]  /*0180*/  IMAD R3, R3, c[0x0][0x1d8], R6 ;  /* 0x0000760003037a24 */ /* 0x000fca00078e0206 */
[----:B------:R-:W-:-:S13]  /*0190*/  ISETP.GE.U32.AND P0, PT, R3, c[0x0][0x1d8], PT ;  /* 0x0000760003007a0c */ /* 0x000fda0003f06070 */
[----:B------:R-:W-:Y:S02]  /*01a0*/  @P0 IADD3 R3, R3, -c[0x0][0x1d8], RZ ;  /* 0x8000760003030a10 */ /* 0x000fe40007ffe0ff */
[----:B------:R-:W-:Y:S02]  /*01b0*/  @P0 IADD3 R0, R0, 0x1, RZ ;  /* 0x0000000100000810 */ /* 0x000fe40007ffe0ff */
[----:B------:R-:W-:-:S13]  /*01c0*/  ISETP.GE.U32.AND P1, PT, R3, c[0x0][0x1d8], PT ;  /* 0x0000760003007a0c */ /* 0x000fda0003f26070 */
[----:B------:R-:W-:Y:S02]  /*01d0*/  @P1 IADD3 R0, R0, 0x1, RZ ;  /* 0x0000000100001810 */ /* 0x000fe40007ffe0ff */
[----:B------:R-:W-:-:S04]  /*01e0*/  @!P2 LOP3.LUT R0, RZ, c[0x0][0x1d8], RZ, 0x33, !PT ;  /* 0x00007600ff00aa12 */ /* 0x000fc800078e33ff */
[----:B------:R-:W-:-:S05]  /*01f0*/  IADD3 R4, -R0, RZ, RZ ;  /* 0x000000ff00047210 */ /* 0x000fca0007ffe1ff */
[----:B------:R-:W-:Y:S02]  /*0200*/  IMAD R4, R4, c[0x0][0x1d8], R6 ;  /* 0x0000760004047a24 */ /* 0x000fe400078e0206 */
.L_x_1:
[----:B------:R-:W0:Y:S04]  /*0210*/  S2R R7, SR_CTAID.Y ;  /* 0x0000000000077919 */ /* 0x000e280000002600 */
[----:B------:R-:W0:Y:S02]  /*0220*/  S2R R2, SR_TID.Y ;  /* 0x0000000000027919 */ /* 0x000e240000002200 */
[----:B0-----:R-:W-:-:S05]  /*0230*/  IMAD R7, R7, c[0x0][0x4], R2 ;  /* 0x0000010007077a24 */ /* 0x001fca00078e0202 */
[----:B------:R-:W-:Y:S02]  /*0240*/  ISETP.GE.U32.AND P0, PT, R7, c[0x0][0x1e0], PT ;  /* 0x0000780007007a0c */ /* 0x000fe40003f06070 */
[----:B------:R-:W-:-:S04]  /*0250*/  SHF.R.S32.HI R2, RZ, 0x1f, R7 ;  /* 0x0000001fff027819 */ /* 0x000fc80000011407 */
[----:B------:R-:W-:-:S13]  /*0260*/  ISETP.GE.AND.EX P0, PT, R2, c[0x0][0x1e4], PT, P0 ;  /* 0x0000790002007a0c */ /* 0x000fda0003f06300 */
[----:B------:R-:W-:Y:S05]  /*0270*/  @P0 EXIT ;  /* 0x000000000000094d */ /* 0x000fea0003800000 */
[----:B------:R-:W0:Y:S04]  /*0280*/  S2R R6, SR_CTAID.X ;  /* 0x0000000000067919 */ /* 0x000e280000002500 */
[----:B------:R-:W0:Y:S02]  /*0290*/  S2R R3, SR_TID.X ;  /* 0x0000000000037919 */ /* 0x000e240000002100 */
[----:B0-----:R-:W-:-:S05]  /*02a0*/  IMAD R6, R6, c[0x0][0x0], R3 ;  /* 0x0000000006067a24 */ /* 0x001fca00078e0203 */
[----:B------:R-:W-:Y:S02]  /*02b0*/  ISETP.GE.U32.AND P0, PT, R6, c[0x0][0x1e8], PT ;  /* 0x00007a0006007a0c */ /* 0x000fe40003f06070 */
[----:B------:R-:W-:-:S04]  /*02c0*/  SHF.R.S32.HI R3, RZ, 0x1f, R6 ;  /* 0x0000001fff037819 */ /* 0x000fc80000011406 */
[----:B------:R-:W-:-:S13]  /*02d0*/  ISETP.GE.AND.EX P0, PT, R3, c[0x0][0x1ec], PT, P0 ;  /* 0x00007b0003007a0c */ /* 0x000fda0003f06300 */
[----:B------:R-:W-:Y:S05]  /*02e0*/  @P0 EXIT ;  /* 0x000000000000094d */ /* 0x000fea0003800000 */
[----:B------:R-:W-:Y:S01]  /*02f0*/  IMAD R10, R2, c[0x0][0x1b8], RZ ;  /* 0x00006e00020a7a24 */ /* 0x000fe200078e02ff */
[----:B------:R-:W-:Y:S01]  /*0300*/  ULDC.64 UR12, c[0x0][0x118] ;  /* 0x00004600000c7ab9 */ /* 0x000fe20000000a00 */
[C---:B------:R-:W-:Y:S01]  /*0310*/  IMAD.WIDE.U32 R8, R7.reuse, c[0x0][0x1b8], RZ ;  /* 0x00006e0007087a25 */ /* 0x040fe200078e00ff */
[----:B------:R-:W-:Y:S02]  /*0320*/  ULDC.64 UR8, c[0x0][0x168] ;  /* 0x00005a0000087ab9 */ /* 0x000fe40000000a00 */
[----:B------:R-:W-:Y:S01]  /*0330*/  ULDC.64 UR10, c[0x0][0x170] ;  /* 0x00005c00000a7ab9 */ /* 0x000fe20000000a00 */
[----:B------:R-:W-:Y:S02]  /*0340*/  IMAD R5, R7, c[0x0][0x1bc], R10 ;  /* 0x00006f0007057a24 */ /* 0x000fe400078e020a */
[----:B------:R-:W-:Y:S02]  /*0350*/  IMAD R11, R3, c[0x0][0x1c0], RZ ;  /* 0x00007000030b7a24 */ /* 0x000fe400078e02ff */
[----:B------:R-:W-:Y:S01]  /*0360*/  IMAD.IADD R9, R9, 0x1, R5 ;  /* 0x0000000109097824 */ /* 0x000fe200078e0205 */
[----:B------:R-:W-:Y:S01]  /*0370*/  SHF.R.S32.HI R5, RZ, 0x1f, R4 ;  /* 0x0000001fff057819 */ /* 0x000fe20000011404 */
[----:B------:R-:W-:-:S02]  /*0380*/  IMAD R13, R6, c[0x0][0x1c4], R11 ;  /* 0x00007100060d7a24 */ /* 0x000fc400078e020b */
[----:B------:R-:W-:Y:S01]  /*0390*/  IMAD.WIDE.U32 R10, R6, c[0x0][0x1c0], R8 ;  /* 0x00007000060a7a25 */ /* 0x000fe200078e0008 */
[----:B------:R-:W-:-:S03]  /*03a0*/  SHF.R.S32.HI R8, RZ, 0x1f, R0 ;  /* 0x0000001fff087819 */ /* 0x000fc60000011400 */
[----:B------:R-:W-:Y:S01]  /*03b0*/  IMAD R9, R5, c[0x0][0x1b0], RZ ;  /* 0x00006c0005097a24 */ /* 0x000fe200078e02ff */
[----:B------:R-:W-:Y:S01]  /*03c0*/  IADD3 R11, R11, R13, RZ ;  /* 0x0000000d0b0b7210 */ /* 0x000fe20007ffe0ff */
[----:B------:R-:W-:Y:S02]  /*03d0*/  IMAD R13, R8, c[0x0][0x1a8], RZ ;  /* 0x00006a00080d7a24 */ /* 0x000fe400078e02ff */
[C---:B------:R-:W-:Y:S02]  /*03e0*/  IMAD R9, R4.reuse, c[0x0][0x1b4], R9 ;  /* 0x00006d0004097a24 */ /* 0x040fe400078e0209 */
[----:B------:R-:W-:-:S04]  /*03f0*/  IMAD.WIDE.U32 R10, R4, c[0x0][0x1b0], R10 ;  /* 0x00006c00040a7a25 */ /* 0x000fc800078e000a */
[----:B------:R-:W-:Y:S02]  /*0400*/  IMAD.IADD R11, R11, 0x1, R9 ;  /* 0x000000010b0b7824 */ /* 0x000fe400078e0209 */
[C---:B------:R-:W-:Y:S02]  /*0410*/  IMAD R9, R0.reuse, c[0x0][0x1ac], R13 ;  /* 0x00006b0000097a24 */ /* 0x040fe400078e020d */
[----:B------:R-:W-:-:S05]  /*0420*/  IMAD.WIDE.U32 R10, R0, c[0x0][0x1a8], R10 ;  /* 0x00006a00000a7a25 */ /* 0x000fca00078e000a */
[----:B------:R-:W-:Y:S02]  /*0430*/  IADD3 R9, R11, R9, RZ ;  /* 0x000000090b097210 */ /* 0x000fe40007ffe0ff */
[----:B------:R-:W-:-:S04]  /*0440*/  LEA R12, P0, R10, c[0x0][0x180], 0x3 ;  /* 0x000060000a0c7a11 */ /* 0x000fc800078018ff */
[----:B------:R-:W-:-:S05]  /*0450*/  LEA.HI.X R13, R10, c[0x0][0x184], R9, 0x3, P0 ;  /* 0x000061000a0d7a11 */ /* 0x000fca00000f1c09 */
[----:B------:R-:W2:Y:S01]  /*0460*/  LDG.E.64 R10, [R12.64] ;  /* 0x0000000c0c0a7981 */ /* 0x000ea2000c1e1b00 */
[----:B------:R-:W-:Y:S02]  /*0470*/  UIMAD UR6, UR8, UR11, URZ ;  /* 0x0000000b080672a4 */ /* 0x000fe4000f8e023f */
[----:B------:R-:W-:Y:S02]  /*0480*/  UIMAD.WIDE.U32 UR4, UR8, UR10, URZ ;  /* 0x0000000a080472a5 */ /* 0x000fe4000f8e003f */
[----:B------:R-:W-:-:S03]  /*0490*/  UIMAD UR6, UR10, UR9, UR6 ;  /* 0x000000090a0672a4 */ /* 0x000fc6000f8e0206 */
[----:B------:R-:W-:Y:S02]  /*04a0*/  ULDC.64 UR8, c[0x0][0x178] ;  /* 0x00005e0000087ab9 */ /* 0x000fe40000000a00 */
[----:B------:R-:W-:Y:S02]  /*04b0*/  UIADD3 UR5, UR5, UR6, URZ ;  /* 0x0000000605057290 */ /* 0x000fe4000fffe03f */
[----:B------:R-:W-:Y:S02]  /*04c0*/  UIMAD.WIDE.U32 UR6, UR4, UR8, URZ ;  /* 0x00000008040672a5 */ /* 0x000fe4000f8e003f */
[----:B------:R-:W-:-:S04]  /*04d0*/  UIMAD UR5, UR5, UR8, URZ ;  /* 0x00000008050572a4 */ /* 0x000fc8000f8e023f */
[----:B------:R-:W-:-:S04]  /*04e0*/  UIMAD UR4, UR4, UR9, UR5 ;  /* 0x00000009040472a4 */ /* 0x000fc8000f8e0205 */
[----:B------:R-:W-:-:S06]  /*04f0*/  UIADD3 UR4, UR7, UR4, URZ ;  /* 0x0000000407047290 */ /* 0x000fcc000fffe03f */
[----:B------:R-:W-:-:S04]  /*0500*/  IMAD R9, R0, UR4, RZ ;  /* 0x0000000400097c24 */ /* 0x000fc8000f8e02ff */
[----:B------:R-:W-:Y:S02]  /*0510*/  IMAD R9, R8, UR6, R9 ;  /* 0x0000000608097c24 */ /* 0x000fe4000f8e0209 */
[----:B--2---:R-:W-:-:S04]  /*0520*/  IMAD.WIDE.U32 R10, R0, UR6, R10 ;  /* 0x00000006000a7c25 */ /* 0x004fc8000f8e000a */
[----:B------:R-:W-:Y:S01]  /*0530*/  IMAD.IADD R9, R11, 0x1, R9 ;  /* 0x000000010b097824 */ /* 0x000fe200078e0209 */
[----:B------:R-:W-:-:S04]  /*0540*/  LEA R12, P0, R10, c[0x0][0x160], 0x1 ;  /* 0x000058000a0c7a11 */ /* 0x000fc800078008ff */
[----:B------:R-:W-:-:S05]  /*0550*/  LEA.HI.X R13, R10, c[0x0][0x164], R9, 0x1, P0 ;  /* 0x000059000a0d7a11 */ /* 0x000fca00000f0c09 */
[----:B------:R-:W2:Y:S01]  /*0560*/  LDG.E.U16 R9, [R12.64] ;  /* 0x0000000c0c097981 */ /* 0x000ea2000c1e1500 */
[----:B------:R-:W-:Y:S02]  /*0570*/  IMAD R2, R2, c[0x0][0x200], RZ ;  /* 0x0000800002027a24 */ /* 0x000fe400078e02ff */
[----:B------:R-:W-:-:S04]  /*0580*/  IMAD.WIDE.U32 R10, R7, c[0x0][0x200], RZ ;  /* 0x00008000070a7a25 */ /* 0x000fc800078e00ff */
[----:B------:R-:W-:Y:S02]  /*0590*/  IMAD R7, R7, c[0x0][0x204], R2 ;  /* 0x0000810007077a24 */ /* 0x000fe400078e0202 */
[----:B------:R-:W-:Y:S02]  /*05a0*/  IMAD R3, R3, c[0x0][0x208], RZ ;  /* 0x0000820003037a24 */ /* 0x000fe400078e02ff */
[----:B------:R-:W-:Y:S01]  /*05b0*/  IMAD R5, R5, c[0x0][0x1f8], RZ ;  /* 0x00007e0005057a24 */ /* 0x000fe200078e02ff */
[----:B------:R-:W-:Y:S01]  /*05c0*/  IADD3 R11, R11, R7, RZ ;  /* 0x000000070b0b7210 */ /* 0x000fe20007ffe0ff */
[----:B------:R-:W-:-:S04]  /*05d0*/  IMAD R3, R6, c[0x0][0x20c], R3 ;  /* 0x0000830006037a24 */ /* 0x000fc800078e0203 */
[----:B------:R-:W-:-:S04]  /*05e0*/  IMAD.WIDE.U32 R6, R6, c[0x0][0x208], R10 ;  /* 0x0000820006067a25 */ /* 0x000fc800078e000a */
[----:B------:R-:W-:Y:S02]  /*05f0*/  IMAD.IADD R7, R7, 0x1, R3 ;  /* 0x0000000107077824 */ /* 0x000fe400078e0203 */
[C---:B------:R-:W-:Y:S02]  /*0600*/  IMAD R3, R4.reuse, c[0x0][0x1fc], R5 ;  /* 0x00007f0004037a24 */ /* 0x040fe400078e0205 */
[----:B------:R-:W-:-:S04]  /*0610*/  IMAD.WIDE.U32 R4, R4, c[0x0][0x1f8], R6 ;  /* 0x00007e0004047a25 */ /* 0x000fc800078e0006 */
[----:B------:R-:W-:Y:S01]  /*0620*/  IMAD R7, R8, c[0x0][0x1f0], RZ ;  /* 0x00007c0008077a24 */ /* 0x000fe200078e02ff */
[----:B------:R-:W-:-:S03]  /*0630*/  IADD3 R5, R5, R3, RZ ;  /* 0x0000000305057210 */ /* 0x000fc60007ffe0ff */
[C---:B------:R-:W-:Y:S02]  /*0640*/  IMAD R7, R0.reuse, c[0x0][0x1f4], R7 ;  /* 0x00007d0000077a24 */ /* 0x040fe400078e0207 */
[----:B------:R-:W-:-:S04]  /*0650*/  IMAD.WIDE.U32 R2, R0, c[0x0][0x1f0], R4 ;  /* 0x00007c0000027a25 */ /* 0x000fc800078e0004 */
[----:B------:R-:W-:Y:S01]  /*0660*/  IMAD.IADD R3, R3, 0x1, R7 ;  /* 0x0000000103037824 */ /* 0x000fe200078e0207 */
[----:B------:R-:W-:-:S04]  /*0670*/  LEA R4, P0, R2, c[0x0][0x1c8], 0x1 ;  /* 0x0000720002047a11 */ /* 0x000fc800078008ff */
[----:B------:R-:W-:-:S05]  /*0680*/  LEA.HI.X R5, R2, c[0x0][0x1cc], R3, 0x1, P0 ;  /* 0x0000730002057a11 */ /* 0x000fca00000f0c03 */
[----:B--2---:R-:W-:Y:S01]  /*0690*/  STG.E.U16 [R4.64], R9 ;  /* 0x0000000904007986 */ /* 0x004fe2000c10150c */
[----:B------:R-:W-:Y:S05]  /*06a0*/  EXIT ;  /* 0x000000000000794d */ /* 0x000fea0003800000 */
        .weak           $__internal_0_$__cuda_sm20_div_s64
        .type           $__internal_0_$__cuda_sm20_div_s64,@function
        .size           $__internal_0_$__cuda_sm20_div_s64,(.L_x_675 - $__internal_0_$__cuda_sm20_div_s64)
$__internal_0_$__cuda_sm20_div_s64:
[----:B------:R-:W-:Y:S02]  /*06b0*/  IADD3 R2, P0, RZ, -c[0x0][0x1d8], RZ ;  /* 0x80007600ff027a10 */ /* 0x000fe40007f1e0ff */
[----:B------:R-:W-:Y:S02]  /*06c0*/  ISETP.LE.AND P1, PT, RZ, c[0x0][0x1dc], PT ;  /* 0x00007700ff007a0c */ /* 0x000fe40003f23270 */
[----:B------:R-:W-:Y:S02]  /*06d0*/  IADD3.X R3, RZ, ~c[0x0][0x1dc], RZ, P0, !PT ;  /* 0x80007700ff037a10 */ /* 0x000fe400007fe4ff */
[----:B------:R-:W-:Y:S02]  /*06e0*/  SEL R2, R2, c[0x0][0x1d8], !P1 ;  /* 0x0000760002027a07 */ /* 0x000fe40004800000 */
[----:B------:R-:W-:-:S04]  /*06f0*/  SEL R3, R3, c[0x0][0x1dc], !P1 ;  /* 0x0000770003037a07 */ /* 0x000fc80004800000 */
[----:B------:R-:W0:Y:S08]  /*0700*/  I2F.U64.RP R5, R2 ;  /* 0x0000000200057312 */ /* 0x000e300000309000 */
[----:B0-----:R-:W0:Y:S02]  /*0710*/  MUFU.RCP R5, R5 ;  /* 0x0000000500057308 */ /* 0x001e240000001000 */
[----:B0-----:R-:W-:-:S06]  /*0720*/  IADD3 R6, R5, 0x1ffffffe, RZ ;  /* 0x1ffffffe05067810 */ /* 0x001fcc0007ffe0ff */
[----:B------:R-:W0:Y:S02]  /*0730*/  F2I.U64.TRUNC R6, R6 ;  /* 0x0000000600067311 */ /* 0x000e24000020d800 */
[----:B0-----:R-:W-:-:S04]  /*0740*/  IMAD.WIDE.U32 R8, R6, R2, RZ ;  /* 0x0000000206087225 */ /* 0x001fc800078e00ff */
[----:B------:R-:W-:Y:S01]  /*0750*/  IMAD R9, R6, R3, R9 ;  /* 0x0000000306097224 */ /* 0x000fe200078e0209 */
[----:B------:R-:W-:-:S03]  /*0760*/  IADD3 R11, P0, RZ, -R8, RZ ;  /* 0x80000008ff0b7210 */ /* 0x000fc60007f1e0ff */
[----:B------:R-:W-:Y:S02]  /*0770*/  IMAD R9, R7, R2, R9 ;  /* 0x0000000207097224 */ /* 0x000fe400078e0209 */
[----:B------:R-:W-:-:S04]  /*0780*/  IMAD.HI.U32 R8, R6, R11, RZ ;  /* 0x0000000b06087227 */ /* 0x000fc800078e00ff */
[----:B------:R-:W-:Y:S01]  /*0790*/  IMAD.X R13, RZ, RZ, ~R9, P0 ;  /* 0x000000ffff0d7224 */ /* 0x000fe200000e0e09 */
[----:B------:R-:W-:-:S03]  /*07a0*/  MOV R9, R6 ;  /* 0x0000000600097202 */ /* 0x000fc60000000f00 */
[-C--:B------:R-:W-:Y:S02]  /*07b0*/  IMAD R15, R7, R13.reuse, RZ ;  /* 0x0000000d070f7224 */ /* 0x080fe400078e02ff */
[----:B------:R-:W-:-:S04]  /*07c0*/  IMAD.WIDE.U32 R8, P0, R6, R13, R8 ;  /* 0x0000000d06087225 */ /* 0x000fc80007800008 */
[----:B------:R-:W-:-:S04]  /*07d0*/  IMAD.HI.U32 R5, R7, R13, RZ ;  /* 0x0000000d07057227 */ /* 0x000fc800078e00ff */
[----:B------:R-:W-:-:S04]  /*07e0*/  IMAD.HI.U32 R8, P2, R7, R11, R8 ;  /* 0x0000000b07087227 */ /* 0x000fc80007840008 */
[----:B------:R-:W-:Y:S01]  /*07f0*/  IMAD.X R5, R5, 0x1, R7, P0 ;  /* 0x0000000105057824 */ /* 0x000fe200000e0607 */
[----:B------:R-:W-:-:S04]  /*0800*/  IADD3 R9, P3, R15, R8, RZ ;  /* 0x000000080f097210 */ /* 0x000fc80007f7e0ff */
[----:B------:R-:W-:Y:S01]  /*0810*/  IADD3.X R5, RZ, RZ, R5, P3, P2 ;  /* 0x000000ffff057210 */ /* 0x000fe20001fe4405 */
[----:B------:R-:W-:-:S04]  /*0820*/  IMAD.WIDE.U32 R6, R9, R2, RZ ;  /* 0x0000000209067225 */ /* 0x000fc800078e00ff */
[----:B------:R-:W-:Y:S01]  /*0830*/  IMAD R7, R9, R3, R7 ;  /* 0x0000000309077224 */ /* 0x000fe200078e0207 */
[----:B------:R-:W-:-:S03]  /*0840*/  IADD3 R11, P0, RZ, -R6, RZ ;  /* 0x80000006ff0b7210 */ /* 0x000fc60007f1e0ff */
[----:B------:R-:W-:Y:S02]  /*0850*/  IMAD R7, R5, R2, R7 ;  /* 0x0000000205077224 */ /* 0x000fe400078e0207 */
[----:B------:R-:W-:-:S03]  /*0860*/  IMAD.HI.U32 R8, R9, R11, RZ ;  /* 0x0000000b09087227 */ /* 0x000fc600078e00ff */
[----:B------:R-:W-:Y:S01]  /*0870*/  IADD3.X R6, RZ, ~R7, RZ, P0, !PT ;  /* 0x80000007ff067210 */ /* 0x000fe200007fe4ff */
[----:B------:R-:W-:-:S04]  /*0880*/  HFMA2.MMA R7, -RZ, RZ, 0, 0 ;  /* 0x00000000ff077435 */ /* 0x000fc800000001ff */
[----:B------:R-:W-:-:S04]  /*0890*/  IMAD.WIDE.U32 R8, P0, R9, R6, R8 ;  /* 0x0000000609087225 */ /* 0x000fc80007800008 */
[C---:B------:R-:W-:Y:S02]  /*08a0*/  IMAD R10, R5.reuse, R6, RZ ;  /* 0x00000006050a7224 */ /* 0x040fe400078e02ff */
[----:B------:R-:W-:-:S04]  /*08b0*/  IMAD.HI.U32 R9, P2, R5, R11, R8 ;  /* 0x0000000b05097227 */ /* 0x000fc80007840008 */
[----:B------:R-:W-:Y:S01]  /*08c0*/  IMAD.HI.U32 R8, R5, R6, RZ ;  /* 0x0000000605087227 */ /* 0x000fe200078e00ff */
[----:B------:R-:W-:-:S03]  /*08d0*/  IADD3 R9, P3, R10, R9, RZ ;  /* 0x000000090a097210 */ /* 0x000fc60007f7e0ff */
[----:B------:R-:W-:Y:S02]  /*08e0*/  IMAD.X R5, R8, 0x1, R5, P0 ;  /* 0x0000000108057824 */ /* 0x000fe400000e0605 */
[----:B------:R-:W-:-:S03]  /*08f0*/  IMAD.HI.U32 R6, R9, R4, RZ ;  /* 0x0000000409067227 */ /* 0x000fc600078e00ff */
[----:B------:R-:W-:-:S03]  /*0900*/  IADD3.X R5, RZ, RZ, R5, P3, P2 ;  /* 0x000000ffff057210 */ /* 0x000fc60001fe4405 */
[----:B------:R-:W-:-:S06]  /*0910*/  IMAD.WIDE.U32 R6, RZ, R9, R6 ;  /* 0x00000009ff067225 */ /* 0x000fcc00078e0006 */
[----:B------:R-:W-:-:S05]  /*0920*/  IMAD.HI.U32 R5, P0, R4, R5, R6 ;  /* 0x0000000504057227 */ /* 0x000fca0007800006 */
[----:B------:R-:W-:Y:S02]  /*0930*/  IADD3 R9, P2, RZ, R5, RZ ;  /* 0x00000005ff097210 */ /* 0x000fe40007f5e0ff */
[----:B------:R-:W-:-:S03]  /*0940*/  IADD3.X R5, RZ, RZ, RZ, P0, !PT ;  /* 0x000000ffff057210 */ /* 0x000fc600007fe4ff */
[----:B------:R-:W-:-:S04]  /*0950*/  IMAD.WIDE.U32 R6, R9, R2, RZ ;  /* 0x0000000209067225 */ /* 0x000fc800078e00ff */
[----:B------:R-:W-:Y:S01]  /*0960*/  IMAD.X R5, RZ, RZ, R5, P2 ;  /* 0x000000ffff057224 */ /* 0x000fe200010e0605 */
[----:B------:R-:W-:Y:S01]  /*0970*/  IADD3 R11, P2, R4, -R6, RZ ;  /* 0x80000006040b7210 */ /* 0x000fe20007f5e0ff */
[C---:B------:R-:W-:Y:S01]  /*0980*/  IMAD R7, R9.reuse, R3, R7 ;  /* 0x0000000309077224 */ /* 0x040fe200078e0207 */
[----:B------:R-:W-:Y:S02]  /*0990*/  IADD3 R6, R9, 0x1, RZ ;  /* 0x0000000109067810 */ /* 0x000fe40007ffe0ff */
[-C--:B------:R-:W-:Y:S01]  /*09a0*/  ISETP.GE.U32.AND P0, PT, R11, R2.reuse, PT ;  /* 0x000000020b00720c */ /* 0x080fe20003f06070 */
[----:B------:R-:W-:-:S05]  /*09b0*/  IMAD R5, R5, R2, R7 ;  /* 0x0000000205057224 */ /* 0x000fca00078e0207 */
[----:B------:R-:W-:Y:S02]  /*09c0*/  IADD3.X R13, RZ, ~R5, RZ, P2, !PT ;  /* 0x80000005ff0d7210 */ /* 0x000fe400017fe4ff */
[----:B------:R-:W-:Y:S02]  /*09d0*/  IADD3 R5, P2, R11, -R2, RZ ;  /* 0x800000020b057210 */ /* 0x000fe40007f5e0ff */
[CC--:B------:R-:W-:Y:S02]  /*09e0*/  ISETP.GE.U32.AND.EX P0, PT, R13.reuse, R3.reuse, PT, P0 ;  /* 0x000000030d00720c */ /* 0x0c0fe40003f06100 */
[----:B------:R-:W-:Y:S02]  /*09f0*/  IADD3.X R7, R13, ~R3, RZ, P2, !PT ;  /* 0x800000030d077210 */ /* 0x000fe400017fe4ff */
[----:B------:R-:W-:Y:S02]  /*0a00*/  SEL R5, R5, R11, P0 ;  /* 0x0000000b05057207 */ /* 0x000fe40000000000 */
[----:B------:R-:W-:-:S02]  /*0a10*/  SEL R7, R7, R13, P0 ;  /* 0x0000000d07077207 */ /* 0x000fc40000000000 */
[----:B------:R-:W-:Y:S02]  /*0a20*/  SEL R6, R6, R9, P0 ;  /* 0x0000000906067207 */ /* 0x000fe40000000000 */
[----:B------:R-:W-:Y:S02]  /*0a30*/  ISETP.GE.U32.AND P0, PT, R5, R2, PT ;  /* 0x000000020500720c */ /* 0x000fe40003f06070 */
[----:B------:R-:W-:Y:S02]  /*0a40*/  IADD3 R5, R6, 0x1, RZ ;  /* 0x0000000106057810 */ /* 0x000fe40007ffe0ff */
[----:B------:R-:W-:Y:S01]  /*0a50*/  ISETP.GE.U32.AND.EX P0, PT, R7, R3, PT, P0 ;  /* 0x000000030700720c */ /* 0x000fe20003f06100 */
[----:B------:R-:W-:-:S03]  /*0a60*/  HFMA2.MMA R3, -RZ, RZ, 0, 0 ;  /* 0x00000000ff037435 */ /* 0x000fc600000001ff */
[----:B------:R-:W-:Y:S02]  /*0a70*/  SEL R5, R5, R6, P0 ;  /* 0x0000000605057207 */ /* 0x000fe40000000000 */
[----:B------:R-:W-:-:S03]  /*0a80*/  ISETP.NE.U32.AND P0, PT, RZ, c[0x0][0x1d8], PT ;  /* 0x00007600ff007a0c */ /* 0x000fc60003f05070 */
[----:B------:R-:W-:Y:S01]  /*0a90*/  IMAD.MOV R2, RZ, RZ, -R5 ;  /* 0x000000ffff027224 */ /* 0x000fe200078e0a05 */
[----:B------:R-:W-:-:S04]  /*0aa0*/  ISETP.NE.AND.EX P0, PT, RZ, c[0x0][0x1dc], PT, P0 ;  /* 0x00007700ff007a0c */ /* 0x000fc80003f05300 */
[----:B------:R-:W-:Y:S02]  /*0ab0*/  SEL R5, R2, R5, !P1 ;  /* 0x0000000502057207 */ /* 0x000fe40004800000 */
[----:B------:R-:W-:Y:S02]  /*0ac0*/  MOV R2, R0 ;  /* 0x0000000000027202 */ /* 0x000fe40000000f00 */
[----:B------:R-:W-:Y:S02]  /*0ad0*/  SEL R5, R5, 0xffffffff, P0 ;  /* 0xffffffff05057807 */ /* 0x000fe40000000000 */
[----:B------:R-:W-:Y:S05]  /*0ae0*/  RET.REL.NODEC R2 `(_ZN2at6native31max_unpooling3d_backward_kernelIN3c108BFloat16EEEvPKT_lllNS_27GenericPackedTensorAccessorIlLm4ENS_16DefaultPtrTraitsElEENS7_IS4_Lm4ES8_lEEi) ;  /* 0xfffff51002007950 */ /* 0x000fea0003c3ffff */
.L_x_2:
[----:B------:R-:W-:-:S00]  /*0af0*/  BRA `(.L_x_2) ;  /* 0xfffffff000007947 */ /* 0x000fc0000383ffff */
[----:B------:R-:W-:-:S00]  /*0b00*/  NOP ;  /* 0x0000000000007918 */ /* 0x000fc00000000000 */
[----:B------:R-:W-:-:S00]  /*0b10*/  NOP ;  /* 0x0000000000007918 */ /* 0x000fc00000000000 */
[----:B------:R-:W-:-:S00]  /*0b20*/  NOP ;  /* 0x0000000000007918 */ /* 0x000fc00000000000 */
[----:B------:R-:W-:-:S00]  /*0b30*/  NOP ;  /* 0x0000000000007918 */ /* 0x000fc00000000000 */
[----:B------:R-:W-:-:S00]  /*0b40*/  NOP ;  /* 0x0000000000007918 */ /* 0x000fc00000000000 */
[----:B------:R-:W-:-:S00]  /*0b50*/  NOP ;  /* 0x0000000000007918 */ /* 0x000fc00000000000 */
[----:B------:R-:W-:-:S00]  /*0b60*/  NOP ;  /* 0x0000000000007918 */ /* 0x000fc00000000000 */
[----:B------:R-:W-:-:S00]  /*0b70*/  NOP ;  /* 0x0000000000007918 */ /* 0x000fc00000000000 */
.L_x_675:


//--------------------- .text._ZN2at6native31max_unpooling3d_backward_kernelIN3c104HalfEEEvPKT_lllNS_27GenericPackedTensorAccessorIlLm4ENS_16DefaultPtrTraitsElEENS7_IS4_Lm4ES8_lEEi --------------------------
	.section	.text._ZN2at6native31max_unpooling3d_backward_kernelIN3c104HalfEEEvPKT_lllNS_27GenericPackedTensorAccessorIlLm4ENS_16DefaultPtrTraitsElEENS7_IS4_Lm4ES8_lEEi,"ax",@progbits
	.sectioninfo	@"SHI_REGISTERS=18"
	.align	128
        .global         _ZN2at6native31max_unpooling3d_backward_kernelIN3c104HalfEEEvPKT_lllNS_27GenericPackedTensorAccessorIlLm4ENS_16DefaultPtrTraitsElEENS7_IS4_Lm4ES8_lEEi
        .type           _ZN2at6native31max_unpooling3d_backward_kernelIN3c104HalfEEEvPKT_lllNS_27GenericPackedTensorAccessorIlLm4ENS_16DefaultPtrTraitsElEENS7_IS4_Lm4ES8_lEEi,@function
        .size           _ZN2at6native31max_unpooling3d_backward_kernelIN3c104HalfEEEvPKT_lllNS_27GenericPackedTensorAccessorIlLm4ENS_16DefaultPtrTraitsElEENS7_IS4_Lm4ES8_lEEi,(.L_x_676 - _ZN2at6native31max_unpooling3d_backward_kernelIN3c104HalfEEEvPKT_lllNS_27GenericPackedTensorAccessorIlLm4ENS_16DefaultPtrTraitsElEENS7_IS4_Lm4ES8_lEEi)
        .other          _ZN2at6native31max_unpooling3d_backward_kernelIN3c104HalfEEEvPKT_lllNS_27GenericPackedTensorAccessorIlLm4ENS_16DefaultPtrTraitsElEENS7_IS4_Lm4ES8_lEEi,@"STO_CUDA_ENTRY STV_DEFAULT"
_ZN2at6native31max_unpooling3d_backward_kernelIN3c104HalfEEEvPKT_lllNS_27GenericPackedTensorAccessorIlLm4ENS_16DefaultPtrTraitsElEENS7_IS4_Lm4ES8_lEEi:
.text._ZN2at6native31max_unpooling3d_backward_kernelIN3c104HalfEEEvPKT_lllNS_27GenericPackedTensorAccessorIlLm4ENS_16DefaultPtrTraitsElEENS7_IS4_Lm4ES8_lEEi:
[----:B------:R-:W-:Y:S02]  /*0000*/  MOV R1, c[0x0][0x28] ;  /* 0x00000a0000017a02 */ /* 0x000fe40000000f00 */
[----:B------:R-:W-:-:S13]  /*0010*/  ISETP.NE.U32.AND P0, PT, RZ, c[0x0][0x1dc], PT ;  /* 0x00007700ff007a0c */ /* 0x000fda0003f05070 */
[----:B------:R-:W-:Y:S05]  /*0020*/  @!P0 BRA `(.L_x_3) ;  /* 0x0000008000008947 */ /* 0x000fea0003800000 */
[----:B------:R-:W0:Y:S01]  /*0030*/  S2R R4, SR_CTAID.Z ;  /* 0x0000000000047919 */ /* 0x000e220000002700 */
[----:B------:R-:W-:Y:S02]  /*0040*/  MOV R0, 0x70 ;  /* 0x0000007000007802 */ /* 0x000fe40000000f00 */
[----:B0-----:R-:W-:Y:S02]  /*0050*/  IADD3 R4, R4, c[0x0][0x210], RZ ;  /* 0x0000840004047a10 */ /* 0x001fe40007ffe0ff */
[----:B------:R-:W-:Y:S05]  /*0060*/  CALL.REL.NOINC `($__internal_1_$__cuda_sm20_div_s64) ;  /* 0x0000064000007944 */ /* 0x000fea0003c00000 */
[----:B------:R-:W-:Y:S01]  /*0070*/  IMAD.MOV R3, RZ, RZ, -R5 ;  /* 0x000000ffff037224 */ /* 0x000fe200078e0a05 */
[----:B------:R-:W-:-:S03]  /*0080*/  MOV R0, R5 ;  /* 0x0000000500007202 */ /* 0x000fc60000000f00 */
[----:B------:R-:W-:Y:S01]  /*0090*/  IMAD R4, R3, c[0x0][0x1d8], R4 ;  /* 0x0000760003047a24 */ /* 0x000fe200078e0204 */
[----:B------:R-:W-:Y:S05]  /*00a0*/  BRA `(.L_x_4) ;  /* 0x0000016000007947 */ /* 0x000fea0003800000 */
.L_x_3:
        /* <DEDUP_REMOVED lines=22> */
.L_x_4:
        /* <DEDUP_REMOVED lines=74> */
        .weak           $__internal_1_$__cuda_sm20_div_s64
        .type           $__internal_1_$__cuda_sm20_div_s64,@function
        .size           $__internal_1_$__cuda_sm20_div_s64,(.L_x_676 - $__internal_1_$__cuda_sm20_div_s64)
$__internal_1_$__cuda_sm20_div_s64:
        /* <DEDUP_REMOVED lines=67> */
[----:B------:R-:W-:Y:S05]  /*0ae0*/  RET.REL.NODEC R2 `(_ZN2at6native31max_unpooling3d_backward_kernelIN3c104HalfEEEvPKT_lllNS_27GenericPackedTensorAccessorIlLm4ENS_16DefaultPtrTraitsElEENS7_IS4_Lm4ES8_lEEi) ;  /* 0xfffff51002007950 */ /* 0x000fea0003c3ffff */
.L_x_5:
        /* <DEDUP_REMOVED lines=9> */
.L_x_676:


//--------------------- .text._ZN2at6native31max_unpooling3d_backward_kernelIfEEvPKT_lllNS_27GenericPackedTensorAccessorIlLm4ENS_16DefaultPtrTraitsElEENS5_IS2_Lm4ES6_lEEi --------------------------
	.section	.text._ZN2at6native31max_unpooling3d_backward_kernelIfEEvPKT_lllNS_27GenericPackedTensorAccessorIlLm4ENS_16DefaultPtrTraitsElEENS5_IS2_Lm4ES6_lEEi,"ax",@progbits
	.sectioninfo	@"SHI_REGISTERS=18"
	.align	128
        .global         _ZN2at6native31max_unpooling3d_backward_kernelIfEEvPKT_lllNS_27GenericPackedTensorAccessorIlLm4ENS_16DefaultPtrTraitsElEENS5_IS2_Lm4ES6_lEEi
        .type           _ZN2at6native31max_unpooling3d_backward_kernelIfEEvPKT_lllNS_27GenericPackedTensorAccessorIlLm4ENS_16DefaultPtrTraitsElEENS5_IS2_Lm4ES6_lEEi,@function
        .size           _ZN2at6native31max_unpooling3d_backward_kernelIfEEvPKT_lllNS_27GenericPackedTensorAccessorIlLm4ENS_16DefaultPtrTraitsElEENS5_IS2_Lm4ES6_lEEi,(.L_x_677 - _ZN2at6native31max_unpooling3d_backward_kernelIfEEvPKT_lllNS_27GenericPackedTensorAccessorIlLm4ENS_16DefaultPtrTraitsElEENS5_IS2_Lm4ES6_lEEi)
        .other          _ZN2at6native31max_unpooling3d_backward_kernelIfEEvPKT_lllNS_27GenericPackedTensorAccessorIlLm4ENS_16DefaultPtrTraitsElEENS5_IS2_Lm4ES6_lEEi,@"STO_CUDA_ENTRY STV_DEFAULT"
_ZN2at6native31max_unpooling3d_backward_kernelIfEEvPKT_lllNS_27GenericPackedTensorAccessorIlLm4ENS_16DefaultPtrTraitsElEENS5_IS2_Lm4ES6_lEEi:
.text._ZN2at6native31max_unpooling3d_backward_kernelIfEEvPKT_lllNS_27GenericPackedTensorAccessorIlLm4ENS_16DefaultPtrTraitsElEENS5_IS2_Lm4ES6_lEEi:
[----:B------:R-:W-:Y:S02]  /*0000*/  MOV R1, c[0x0][0x28] ;  /* 0x00000a0000017a02 */ /* 0x000fe40000000f00 */
[----:B------:R-:W-:-:S13]  /*0010*/  ISETP.NE.U32.AND P0, PT, RZ, c[0x0][0x1dc], PT ;  /* 0x00007700ff007a0c */ /* 0x000fda0003f05070 */
[----:B------:R-:W-:Y:S05]  /*0020*/  @!P0 BRA `(.L_x_6) ;  /* 0x0000008000008947 */ /* 0x000fea0003800000 */
[----:B------:R-:W0:Y:S01]  /*0030*/  S2R R4, SR_CTAID.Z ;  /* 0x0000000000047919 */ /* 0x000e220000002700 */
[----:B------:R-:W-:Y:S02]  /*0040*/  MOV R0, 0x70 ;  /* 0x0000007000007802 */ /* 0x000fe40000000f00 */
[----:B0-----:R-:W-:Y:S02]  /*0050*/  IADD3 R4, R4, c[0x0][0x210], RZ ;  /* 0x0000840004047a10 */ /* 0x001fe40007ffe0ff */
[----:B------:R-:W-:Y:S05]  /*0060*/  CALL.REL.NOINC `($__internal_2_$__cuda_sm20_div_s64) ;  /* 0x0000064000007944 */ /* 0x000fea0003c00000 */
[----:B------:R-:W-:Y:S01]  /*0070*/  IMAD.MOV R3, RZ, RZ, -R5 ;  /* 0x000000ffff037224 */ /* 0x000fe200078e0a05 */
[----:B------:R-:W-:-:S03]  /*0080*/  MOV R0, R5 ;  /* 0x0000000500007202 */ /* 0x000fc60000000f00 */
[----:B------:R-:W-:Y:S01]  /*0090*/  IMAD R4, R3, c[0x0][0x1d8], R4 ;  /* 0x0000760003047a24 */ /* 0x000fe200078e0204 */
[----:B------:R-:W-:Y:S05]  /*00a0*/  BRA `(.L_x_7) ;  /* 0x0000016000007947 */ /* 0x000fea0003800000 */
.L_x_6:
        /* <DEDUP_REMOVED lines=22> */
.L_x_7:
        /* <DEDUP_REMOVED lines=53> */
[----:B------:R-:W2:Y:S01]  /*0560*/  LDG.E R9, [R12.64] ;  /* 0x0000000c0c097981 */ /* 0x000ea2000c1e1900 */
        /* <DEDUP_REMOVED lines=18> */
[----:B--2---:R-:W-:Y:S01]  /*0690*/  STG.E [R4.64], R9 ;  /* 0x0000000904007986 */ /* 0x004fe2000c10190c */
[----:B------:R-:W-:Y:S05]  /*06a0*/  EXIT ;  /* 0x000000000000794d */ /* 0x000fea0003800000 */
        .weak           $__internal_2_$__cuda_sm20_div_s64
        .type           $__internal_2_$__cuda_sm20_div_s64,@function
        .size           $__internal_2_$__cuda_sm20_div_s64,(.L_x_677 - $__internal_2_$__cuda_sm20_div_s64)
$__internal_2_$__cuda_sm20_div_s64:
        /* <DEDUP_REMOVED lines=67> */
[----:B------:R-:W-:Y:S05]  /*0ae0*/  RET.REL.NODEC R2 `(_ZN2at6native31max_unpooling3d_backward_kernelIfEEvPKT_lllNS_27GenericPackedTensorAccessorIlLm4ENS_16DefaultPtrTraitsElEENS5_IS2_Lm4ES6_lEEi) ;  /* 0xfffff51002007950 */ /* 0x000fea0003c3ffff */
.L_x_8:
        /* <DEDUP_REMOVED lines=9> */
.L_x_677:


//--------------------- .text._ZN2at6native31max_unpooling3d_backward_kernelIdEEvPKT_lllNS_27GenericPackedTensorAccessorIlLm4ENS_16DefaultPtrTraitsElEENS5_IS2_Lm4ES6_lEEi --------------------------
	.section	.text._ZN2at6native31max_unpooling3d_backward_kernelIdEEvPKT_lllNS_27GenericPackedTensorAccessorIlLm4ENS_16DefaultPtrTraitsElEENS5_IS2_Lm4ES6_lEEi,"ax",@progbits
	.sectioninfo	@"SHI_REGISTERS=18"
	.align	128
        .global         _ZN2at6native31max_unpooling3d_backward_kernelIdEEvPKT_lllNS_27GenericPackedTensorAccessorIlLm4ENS_16DefaultPtrTraitsElEENS5_IS2_Lm4ES6_lEEi
        .type           _ZN2at6native31max_unpooling3d_backward_kernelIdEEvPKT_lllNS_27GenericPackedTensorAccessorIlLm4ENS_16DefaultPtrTraitsElEENS5_IS2_Lm4ES6_lEEi,@function
        .size           _ZN2at6native31max_unpooling3d_backward_kernelIdEEvPKT_lllNS_27GenericPackedTensorAccessorIlLm4ENS_16DefaultPtrTraitsElEENS5_IS2_Lm4ES6_lEEi,(.L_x_678 - _ZN2at6native31max_unpooling3d_backward_kernelIdEEvPKT_lllNS_27GenericPackedTensorAccessorIlLm4ENS_16DefaultPtrTraitsElEENS5_IS2_Lm4ES6_lEEi)
        .other          _ZN2at6native31max_unpooling3d_backward_kernelIdEEvPKT_lllNS_27GenericPackedTensorAccessorIlLm4ENS_16DefaultPtrTraitsElEENS5_IS2_Lm4ES6_lEEi,@"STO_CUDA_ENTRY STV_DEFAULT"
_ZN2at6native31max_unpooling3d_backward_kernelIdEEvPKT_lllNS_27GenericPackedTensorAccessorIlLm4ENS_16DefaultPtrTraitsElEENS5_IS2_Lm4ES6_lEEi:
.text._ZN2at6native31max_unpooling3d_backward_kernelIdEEvPKT_lllNS_27GenericPackedTensorAccessorIlLm4ENS_16DefaultPtrTraitsElEENS5_IS2_Lm4ES6_lEEi:
[----:B------:R-:W-:Y:S02]  /*0000*/  MOV R1, c[0x0][0x28] ;  /* 0x00000a0000017a02 */ /* 0x000fe40000000f00 */
[----:B------:R-:W-:-:S13]  /*0010*/  ISETP.NE.U32.AND P0, PT, RZ, c[0x0][0x1dc], PT ;  /* 0x00007700ff007a0c */ /* 0x000fda0003f05070 */
[----:B------:R-:W-:Y:S05]  /*0020*/  @!P0 BRA `(.L_x_9) ;  /* 0x0000008000008947 */ /* 0x000fea0003800000 */
[----:B------:R-:W0:Y:S01]  /*0030*/  S2R R4, SR_CTAID.Z ;  /* 0x0000000000047919 */ /* 0x000e220000002700 */
[----:B------:R-:W-:Y:S02]  /*0040*/  MOV R0, 0x70 ;  /* 0x0000007000007802 */ /* 0x000fe40000000f00 */
[----:B0-----:R-:W-:Y:S02]  /*0050*/  IADD3 R4, R4, c[0x0][0x210], RZ ;  /* 0x0000840004047a10 */ /* 0x001fe40007ffe0ff */
[----:B------:R-:W-:Y:S05]  /*0060*/  CALL.REL.NOINC `($__internal_3_$__cuda_sm20_div_s64) ;  /* 0x0000064000007944 */ /* 0x000fea0003c00000 */
[----:B------:R-:W-:Y:S01]  /*0070*/  IMAD.MOV R7, RZ, RZ, -R5 ;  /* 0x000000ffff077224 */ /* 0x000fe200078e0a05 */
[----:B------:R-:W-:-:S03]  /*0080*/  MOV R3, R5 ;  /* 0x0000000500037202 */ /* 0x000fc60000000f00 */
[----:B------:R-:W-:Y:S01]  /*0090*/  IMAD R4, R7, c[0x0][0x1d8], R4 ;  /* 0x0000760007047a24 */ /* 0x000fe200078e0204 */
[----:B------:R-:W-:Y:S05]  /*00a0*/  BRA `(.L_x_10) ;  /* 0x0000016000007947 */ /* 0x000fea0003800000 */
.L_x_9:
[----:B------:R-:W0:Y:S01]  /*00b0*/  I2F.U32.RP R0, c[0x0][0x1d8] ;  /* 0x0000760000007b06 */ /* 0x000e220000209000 */
[----:B------:R-:W1:Y:S01]  /*00c0*/  S2R R4, SR_CTAID.Z ;  /* 0x0000000000047919 */ /* 0x000e620000002700 */
[----:B------:R-:W-:-:S06]  /*00d0*/  ISETP.NE.U32.AND P2, PT, RZ, c[0x0][0x1d8], PT ;  /* 0x00007600ff007a0c */ /* 0x000fcc0003f45070 */
[----:B0-----:R-:W0:Y:S02]  /*00e0*/  MUFU.RCP R0, R0 ;  /* 0x0000000000007308 */ /* 0x001e240000001000 */
[----:B0-----:R-:W-:-:S06]  /*00f0*/  IADD3 R2, R0, 0xffffffe, RZ ;  /* 0x0ffffffe00027810 */ /* 0x001fcc0007ffe0ff */
[----:B------:R0:W2:Y:S02]  /*0100*/  F2I.FTZ.U32.TRUNC.NTZ R3, R2 ;  /* 0x0000000200037305 */ /* 0x0000a4000021f000 */
[----:B0-----:R-:W-:Y:S01]  /*0110*/  HFMA2.MMA R2, -RZ, RZ, 0, 0 ;  /* 0x00000000ff027435 */ /* 0x001fe200000001ff */
[----:B--2---:R-:W-:-:S04]  /*0120*/  IMAD.MOV R5, RZ, RZ, -R3 ;  /* 0x000000ffff057224 */ /* 0x004fc800078e0a03 */
[----:B------:R-:W-:-:S05]  /*0130*/  IMAD R5, R5, c[0x0][0x1d8], RZ ;  /* 0x0000760005057a24 */ /* 0x000fca00078e02ff */
[----:B------:R-:W-:Y:S01]  /*0140*/  IMAD.HI.U32 R3, R3, R5, R2 ;  /* 0x0000000503037227 */ /* 0x000fe200078e0002 */
[----:B-1----:R-:W-:-:S05]  /*0150*/  IADD3 R5, R4, c[0x0][0x210], RZ ;  /* 0x0000840004057a10 */ /* 0x002fca0007ffe0ff */
        /* <DEDUP_REMOVED lines=11> */
.L_x_10:
        /* <DEDUP_REMOVED lines=53> */
[----:B------:R-:W2:Y:S01]  /*0560*/  LDG.E.64 R10, [R12.64] ;  /* 0x0000000c0c0a7981 */ /* 0x000ea2000c1e1b00 */
[----:B------:R-:W-:Y:S02]  /*0570*/  IMAD R0, R0, c[0x0][0x200], RZ ;  /* 0x0000800000007a24 */ /* 0x000fe400078e02ff */
[----:B------:R-:W-:-:S04]  /*0580*/  IMAD.WIDE.U32 R14, R7, c[0x0][0x200], RZ ;  /* 0x00008000070e7a25 */ /* 0x000fc800078e00ff */
[----:B------:R-:W-:Y:S02]  /*0590*/  IMAD R7, R7, c[0x0][0x204], R0 ;  /* 0x0000810007077a24 */ /* 0x000fe400078e0200 */
[----:B------:R-:W-:Y:S02]  /*05a0*/  IMAD R9, R2, c[0x0][0x208], RZ ;  /* 0x0000820002097a24 */ /* 0x000fe400078e02ff */
[----:B------:R-:W-:Y:S01]  /*05b0*/  IMAD R5, R5, c[0x0][0x1f8], RZ ;  /* 0x00007e0005057a24 */ /* 0x000fe200078e02ff */
[----:B------:R-:W-:Y:S01]  /*05c0*/  IADD3 R15, R15, R7, RZ ;  /* 0x000000070f0f7210 */ /* 0x000fe20007ffe0ff */
[----:B------:R-:W-:Y:S02]  /*05d0*/  IMAD R9, R6, c[0x0][0x20c], R9 ;  /* 0x0000830006097a24 */ /* 0x000fe400078e0209 */
[----:B------:R-:W-:Y:S02]  /*05e0*/  IMAD R8, R8, c[0x0][0x1f0], RZ ;  /* 0x00007c0008087a24 */ /* 0x000fe400078e02ff */
[----:B------:R-:W-:-:S04]  /*05f0*/  IMAD.WIDE.U32 R6, R6, c[0x0][0x208], R14 ;  /* 0x0000820006067a25 */ /* 0x000fc800078e000e */
[----:B------:R-:W-:Y:S02]  /*0600*/  IMAD.IADD R7, R7, 0x1, R9 ;  /* 0x0000000107077824 */ /* 0x000fe400078e0209 */
[C---:B------:R-:W-:Y:S02]  /*0610*/  IMAD R9, R4.reuse, c[0x0][0x1fc], R5 ;  /* 0x00007f0004097a24 */ /* 0x040fe400078e0205 */
[----:B------:R-:W-:-:S04]  /*0620*/  IMAD.WIDE.U32 R4, R4, c[0x0][0x1f8], R6 ;  /* 0x00007e0004047a25 */ /* 0x000fc800078e0006 */
[----:B------:R-:W-:Y:S01]  /*0630*/  IMAD R7, R3, c[0x0][0x1f4], R8 ;  /* 0x00007d0003077a24 */ /* 0x000fe200078e0208 */
[----:B------:R-:W-:-:S05]  /*0640*/  IADD3 R5, R5, R9, RZ ;  /* 0x0000000905057210 */ /* 0x000fca0007ffe0ff */
[----:B------:R-:W-:-:S04]  /*0650*/  IMAD.WIDE.U32 R2, R3, c[0x0][0x1f0], R4 ;  /* 0x00007c0003027a25 */ /* 0x000fc800078e0004 */
[----:B------:R-:W-:Y:S01]  /*0660*/  IMAD.IADD R3, R3, 0x1, R7 ;  /* 0x0000000103037824 */ /* 0x000fe200078e0207 */
[----:B------:R-:W-:-:S04]  /*0670*/  LEA R4, P0, R2, c[0x0][0x1c8], 0x3 ;  /* 0x0000720002047a11 */ /* 0x000fc800078018ff */
[----:B------:R-:W-:-:S05]  /*0680*/  LEA.HI.X R5, R2, c[0x0][0x1cc], R3, 0x3, P0 ;  /* 0x0000730002057a11 */ /* 0x000fca00000f1c03 */
[----:B--2---:R-:W-:Y:S01]  /*0690*/  STG.E.64 [R4.64], R10 ;  /* 0x0000000a04007986 */ /* 0x004fe2000c101b0c */
[----:B------:R-:W-:Y:S05]  /*06a0*/  EXIT ;  /* 0x000000000000794d */ /* 0x000fea0003800000 */
        .weak           $__internal_3_$__cuda_sm20_div_s64
        .type           $__internal_3_$__cuda_sm20_div_s64,@function
        .size           $__internal_3_$__cuda_sm20_div_s64,(.L_x_678 - $__internal_3_$__cuda_sm20_div_s64)
$__internal_3_$__cuda_sm20_div_s64:
        /* <DEDUP_REMOVED lines=67> */
[----:B------:R-:W-:Y:S05]  /*0ae0*/  RET.REL.NODEC R2 `(_ZN2at6native31max_unpooling3d_backward_kernelIdEEvPKT_lllNS_27GenericPackedTensorAccessorIlLm4ENS_16DefaultPtrTraitsElEENS5_IS2_Lm4ES6_lEEi) ;  /* 0xfffff51002007950 */ /* 0x000fea0003c3ffff */
.L_x_11:
        /* <DEDUP_REMOVED lines=9> */
.L_x_678:


//--------------------- .text._ZN2at6native31max_unpooling3d_backward_kernelIsEEvPKT_lllNS_27GenericPackedTensorAccessorIlLm4ENS_16DefaultPtrTraitsElEENS5_IS2_Lm4ES6_lEEi --------------------------
	.section	.text._ZN2at6native31max_unpooling3d_backward_kernelIsEEvPKT_lllNS_27GenericPackedTensorAccessorIlLm4ENS_16DefaultPtrTraitsElEENS5_IS2_Lm4ES6_lEEi,"ax",@progbits
	.sectioninfo	@"SHI_REGISTERS=18"
	.align	128
        .global         _ZN2at6native31max_unpooling3d_backward_kernelIsEEvPKT_lllNS_27GenericPackedTensorAccessorIlLm4ENS_16DefaultPtrTraitsElEENS5_IS2_Lm4ES6_lEEi
        .type           _ZN2at6native31max_unpooling3d_backward_kernelIsEEvPKT_lllNS_27GenericPackedTensorAccessorIlLm4ENS_16DefaultPtrTraitsElEENS5_IS2_Lm4ES6_lEEi,@function
        .size           _ZN2at6native31max_unpooling3d_backward_kernelIsEEvPKT_lllNS_27GenericPackedTensorAccessorIlLm4ENS_16DefaultPtrTraitsElEENS5_IS2_Lm4ES6_lEEi,(.L_x_679 - _ZN2at6native31max_unpooling3d_backward_kernelIsEEvPKT_lllNS_27GenericPackedTensorAccessorIlLm4ENS_16DefaultPtrTraitsElEENS5_IS2_Lm4ES6_lEEi)
        .other          _ZN2at6native31max_unpooling3d_backward_kernelIsEEvPKT_lllNS_27GenericPackedTensorAccessorIlLm4ENS_16DefaultPtrTraitsElEENS5_IS2_Lm4ES6_lEEi,@"STO_CUDA_ENTRY STV_DEFAULT"
_ZN2at6native31max_unpooling3d_backward_kernelIsEEvPKT_lllNS_27GenericPackedTensorAccessorIlLm4ENS_16DefaultPtrTraitsElEENS5_IS2_Lm4ES6_lEEi:
.text._ZN2at6native31max_unpooling3d_backward_kernelIsEEvPKT_lllNS_27GenericPackedTensorAccessorIlLm4ENS_16DefaultPtrTraitsElEENS5_IS2_Lm4ES6_lEEi:
[----:B------:R-:W-:Y:S02]  /*0000*/  MOV R1, c[0x0][0x28] ;  /* 0x00000a0000017a02 */ /* 0x000fe40000000f00 */
[----:B------:R-:W-:-:S13]  /*0010*/  ISETP.NE.U32.AND P0, PT, RZ, c[0x0][0x1dc], PT ;  /* 0x00007700ff007a0c */ /* 0x000fda0003f05070 */
[----:B------:R-:W-:Y:S05]  /*0020*/  @!P0 BRA `(.L_x_12) ;  /* 0x0000008000008947 */ /* 0x000fea0003800000 */
[----:B------:R-:W0:Y:S01]  /*0030*/  S2R R4, SR_CTAID.Z ;  /* 0x0000000000047919 */ /* 0x000e220000002700 */
[----:B------:R-:W-:Y:S02]  /*0040*/  MOV R0, 0x70 ;  /* 0x0000007000007802 */ /* 0x000fe40000000f00 */
[----:B0-----:R-:W-:Y:S02]  /*0050*/  IADD3 R4, R4, c[0x0][0x210], RZ ;  /* 0x0000840004047a10 */ /* 0x001fe40007ffe0ff */
[----:B------:R-:W-:Y:S05]  /*0060*/  CALL.REL.NOINC `($__internal_4_$__cuda_sm20_div_s64) ;  /* 0x0000064000007944 */ /* 0x000fea0003c00000 */
[----:B------:R-:W-:Y:S01]  /*0070*/  IMAD.MOV R3, RZ, RZ, -R5 ;  /* 0x000000ffff037224 */ /* 0x000fe200078e0a05 */
[----:B------:R-:W-:-:S03]  /*0080*/  MOV R0, R5 ;  /* 0x0000000500007202 */ /* 0x000fc60000000f00 */
[----:B------:R-:W-:Y:S01]  /*0090*/  IMAD R4, R3, c[0x0][0x1d8], R4 ;  /* 0x0000760003047a24 */ /* 0x000fe200078e0204 */
[----:B------:R-:W-:Y:S05]  /*00a0*/  BRA `(.L_x_13) ;  /* 0x0000016000007947 */ /* 0x000fea0003800000 */
.L_x_12:
        /* <DEDUP_REMOVED lines=22> */
.L_x_13:
        /* <DEDUP_REMOVED lines=74> */
        .weak           $__internal_4_$__cuda_sm20_div_s64
        .type           $__internal_4_$__cuda_sm20_div_s64,@function
        .size           $__internal_4_$__cuda_sm20_div_s64,(.L_x_679 - $__internal_4_$__cuda_sm20_div_s64)
$__internal_4_$__cuda_sm20_div_s64:
        /* <DEDUP_REMOVED lines=67> */
[----:B------:R-:W-:Y:S05]  /*0ae0*/  RET.REL.NODEC R2 `(_ZN2at6native31max_unpooling3d_backward_kernelIsEEvPKT_lllNS_27GenericPackedTensorAccessorIlLm4ENS_16DefaultPtrTraitsElEENS5_IS2_Lm4ES6_lEEi) ;  /* 0xfffff51002007950 */ /* 0x000fea0003c3ffff */
.L_x_14:
        /* <DEDUP_REMOVED lines=9> */
.L_x_679:


//--------------------- .text._ZN2at6native31max_unpooling3d_backward_kernelIlEEvPKT_lllNS_27GenericPackedTensorAccessorIlLm4ENS_16DefaultPtrTraitsElEENS5_IS2_Lm4ES6_lEEi --------------------------
	.section	.text._ZN2at6native31max_unpooling3d_backward_kernelIlEEvPKT_lllNS_27GenericPackedTensorAccessorIlLm4ENS_16DefaultPtrTraitsElEENS5_IS2_Lm4ES6_lEEi,"ax",@progbits
	.sectioninfo	@"SHI_REGISTERS=18"
	.align	128
        .global         _ZN2at6native31max_unpooling3d_backward_kernelIlEEvPKT_lllNS_27GenericPackedTensorAccessorIlLm4ENS_16DefaultPtrTraitsElEENS5_IS2_Lm4ES6_lEEi
        .type           _ZN2at6native31max_unpooling3d_backward_kernelIlEEvPKT_lllNS_27GenericPackedTensorAccessorIlLm4ENS_16DefaultPtrTraitsElEENS5_IS2_Lm4ES6_lEEi,@function
        .size           _ZN2at6native31max_unpooling3d_backward_kernelIlEEvPKT_lllNS_27GenericPackedTensorAccessorIlLm4ENS_16DefaultPtrTraitsElEENS5_IS2_Lm4ES6_lEEi,(.L_x_680 - _ZN2at6native31max_unpooling3d_backward_kernelIlEEvPKT_lllNS_27GenericPackedTensorAccessorIlLm4ENS_16DefaultPtrTraitsElEENS5_IS2_Lm4ES6_lEEi)
        .other          _ZN2at6native31max_unpooling3d_backward_kernelIlEEvPKT_lllNS_27GenericPackedTensorAccessorIlLm4ENS_16DefaultPtrTraitsElEENS5_IS2_Lm4ES6_lEEi,@"STO_CUDA_ENTRY STV_DEFAULT"
_ZN2at6native31max_unpooling3d_backward_kernelIlEEvPKT_lllNS_27GenericPackedTensorAccessorIlLm4ENS_16DefaultPtrTraitsElEENS5_IS2_Lm4ES6_lEEi:
.text._ZN2at6native31max_unpooling3d_backward_kernelIlEEvPKT_lllNS_27GenericPackedTensorAccessorIlLm4ENS_16DefaultPtrTraitsElEENS5_IS2_Lm4ES6_lEEi:
[----:B------:R-:W-:Y:S02]  /*0000*/  MOV R1, c[0x0][0x28] ;  /* 0x00000a0000017a02 */ /* 0x000fe40000000f00 */
[----:B------:R-:W-:-:S13]  /*0010*/  ISETP.NE.U32.AND P0, PT, RZ, c[0x0][0x1dc], PT ;  /* 0x00007700ff007a0c */ /* 0x000fda0003f05070 */
[----:B------:R-:W-:Y:S05]  /*0020*/  @!P0 BRA `(.L_x_15) ;  /* 0x0000008000008947 */ /* 0x000fea0003800000 */
[----:B------:R-:W0:Y:S01]  /*0030*/  S2R R4, SR_CTAID.Z ;  /* 0x0000000000047919 */ /* 0x000e220000002700 */
[----:B------:R-:W-:Y:S02]  /*0040*/  MOV R0, 0x70 ;  /* 0x0000007000007802 */ /* 0x000fe40000000f00 */
[----:B0-----:R-:W-:Y:S02]  /*0050*/  IADD3 R4, R4, c[0x0][0x210], RZ ;  /* 0x0000840004047a10 */ /* 0x001fe40007ffe0ff */
[----:B------:R-:W-:Y:S05]  /*0060*/  CALL.REL.NOINC `($__internal_5_$__cuda_sm20_div_s64) ;  /* 0x0000064000007944 */ /* 0x000fea0003c00000 */
[----:B------:R-:W-:Y:S01]  /*0070*/  IMAD.MOV R7, RZ, RZ, -R5 ;  /* 0x000000ffff077224 */ /* 0x000fe200078e0a05 */
[----:B------:R-:W-:-:S03]  /*0080*/  MOV R3, R5 ;  /* 0x0000000500037202 */ /* 0x000fc60000000f00 */
[----:B------:R-:W-:Y:S01]  /*0090*/  IMAD R4, R7, c[0x0][0x1d8], R4 ;  /* 0x0000760007047a24 */ /* 0x000fe200078e0204 */
[----:B------:R-:W-:Y:S05]  /*00a0*/  BRA `(.L_x_16) ;  /* 0x0000016000007947 */ /* 0x000fea0003800000 */
.L_x_15:
        /* <DEDUP_REMOVED lines=22> */
.L_x_16:
        /* <DEDUP_REMOVED lines=74> */
        .weak           $__internal_5_$__cuda_sm20_div_s64
        .type           $__internal_5_$__cuda_sm20_div_s64,@function
        .size           $__internal_5_$__cuda_sm20_div_s64,(.L_x_680 - $__internal_5_$__cuda_sm20_div_s64)
$__internal_5_$__cuda_sm20_div_s64:
        /* <DEDUP_REMOVED lines=67> */
[----:B------:R-:W-:Y:S05]  /*0ae0*/  RET.REL.NODEC R2 `(_ZN2at6native31max_unpooling3d_backward_kernelIlEEvPKT_lllNS_27GenericPackedTensorAccessorIlLm4ENS_16DefaultPtrTraitsElEENS5_IS2_Lm4ES6_lEEi) ;  /* 0xfffff51002007950 */ /* 0x000fea0003c3ffff */
.L_x_17:
        /* <DEDUP_REMOVED lines=9> */
.L_x_680:


//--------------------- .text._ZN2at6native31max_unpooling3d_backward_kernelIiEEvPKT_lllNS_27GenericPackedTensorAccessorIlLm4ENS_16DefaultPtrTraitsElEENS5_IS2_Lm4ES6_lEEi --------------------------
	.section	.text._ZN2at6native31max_unpooling3d_backward_kernelIiEEvPKT_lllNS_27GenericPackedTensorAccessorIlLm4ENS_16DefaultPtrTraitsElEENS5_IS2_Lm4ES6_lEEi,"ax",@progbits
	.sectioninfo	@"SHI_REGISTERS=18"
	.align	128
        .global         _ZN2at6native31max_unpooling3d_backward_kernelIiEEvPKT_lllNS_27GenericPackedTensorAccessorIlLm4ENS_16DefaultPtrTraitsElEENS5_IS2_Lm4ES6_lEEi
        .type           _ZN2at6native31max_unpooling3d_backward_kernelIiEEvPKT_lllNS_27GenericPackedTensorAccessorIlLm4ENS_16DefaultPtrTraitsElEENS5_IS2_Lm4ES6_lEEi,@function
        .size           _ZN2at6native31max_unpooling3d_backward_kernelIiEEvPKT_lllNS_27GenericPackedTensorAccessorIlLm4ENS_16DefaultPtrTraitsElEENS5_IS2_Lm4ES6_lEEi,(.L_x_681 - _ZN2at6native31max_unpooling3d_backward_kernelIiEEvPKT_lllNS_27GenericPackedTensorAccessorIlLm4ENS_16DefaultPtrTraitsElEENS5_IS2_Lm4ES6_lEEi)
        .other          _ZN2at6native31max_unpooling3d_backward_kernelIiEEvPKT_lllNS_27GenericPackedTensorAccessorIlLm4ENS_16DefaultPtrTraitsElEENS5_IS2_Lm4ES6_lEEi,@"STO_CUDA_ENTRY STV_DEFAULT"
_ZN2at6native31max_unpooling3d_backward_kernelIiEEvPKT_lllNS_27GenericPackedTensorAccessorIlLm4ENS_16DefaultPtrTraitsElEENS5_IS2_Lm4ES6_lEEi:
.text._ZN2at6native31max_unpooling3d_backward_kernelIiEEvPKT_lllNS_27GenericPackedTensorAccessorIlLm4ENS_16DefaultPtrTraitsElEENS5_IS2_Lm4ES6_lEEi:
[----:B------:R-:W-:Y:S02]  /*0000*/  MOV R1, c[0x0][0x28] ;  /* 0x00000a0000017a02 */ /* 0x000fe40000000f00 */
[----:B------:R-:W-:-:S13]  /*0010*/  ISETP.NE.U32.AND P0, PT, RZ, c[0x0][0x1dc], PT ;  /* 0x00007700ff007a0c */ /* 0x000fda0003f05070 */
[----:B------:R-:W-:Y:S05]  /*0020*/  @!P0 BRA `(.L_x_18) ;  /* 0x0000008000008947 */ /* 0x000fea0003800000 */
[----:B------:R-:W0:Y:S01]  /*0030*/  S2R R4, SR_CTAID.Z ;  /* 0x0000000000047919 */ /* 0x000e220000002700 */
[----:B------:R-:W-:Y:S02]  /*0040*/  MOV R0, 0x70 ;  /* 0x0000007000007802 */ /* 0x000fe40000000f00 */
[----:B0-----:R-:W-:Y:S02]  /*0050*/  IADD3 R4, R4, c[0x0][0x210], RZ ;  /* 0x0000840004047a10 */ /* 0x001fe40007ffe0ff */
[----:B------:R-:W-:Y:S05]  /*0060*/  CALL.REL.NOINC `($__internal_6_$__cuda_sm20_div_s64) ;  /* 0x0000064000007944 */ /* 0x000fea0003c00000 */
[----:B------:R-:W-:Y:S01]  /*0070*/  IMAD.MOV R3, RZ, RZ, -R5 ;  /* 0x000000ffff037224 */ /* 0x000fe200078e0a05 */
[----:B------:R-:W-:-:S03]  /*0080*/  MOV R0, R5 ;  /* 0x0000000500007202 */ /* 0x000fc60000000f00 */
[----:B------:R-:W-:Y:S01]  /*0090*/  IMAD R4, R3, c[0x0][0x1d8], R4 ;  /* 0x0000760003047a24 */ /* 0x000fe200078e0204 */
[----:B------:R-:W-:Y:S05]  /*00a0*/  BRA `(.L_x_19) ;  /* 0x0000016000007947 */ /* 0x000fea0003800000 */
.L_x_18:
        /* <DEDUP_REMOVED lines=22> */
.L_x_19:
        /* <DEDUP_REMOVED lines=74> */
        .weak           $__internal_6_$__cuda_sm20_div_s64
        .type           $__internal_6_$__cuda_sm20_div_s64,@function
        .size           $__internal_6_$__cuda_sm20_div_s64,(.L_x_681 - $__internal_6_$__cuda_sm20_div_s64)
$__internal_6_$__cuda_sm20_div_s64:
        /* <DEDUP_REMOVED lines=67> */
[----:B------:R-:W-:Y:S05]  /*0ae0*/  RET.REL.NODEC R2 `(_ZN2at6native31max_unpooling3d_backward_kernelIiEEvPKT_lllNS_27GenericPackedTensorAccessorIlLm4ENS_16DefaultPtrTraitsElEENS5_IS2_Lm4ES6_lEEi) ;  /* 0xfffff51002007950 */ /* 0x000fea0003c3ffff */
.L_x_20:
        /* <DEDUP_REMOVED lines=9> */
.L_x_681:


//--------------------- .text._ZN2at6native31max_unpooling3d_backward_kernelIaEEvPKT_lllNS_27GenericPackedTensorAccessorIlLm4ENS_16DefaultPtrTraitsElEENS5_IS2_Lm4ES6_lEEi --------------------------
	.section	.text._ZN2at6native31max_unpooling3d_backward_kernelIaEEvPKT_lllNS_27GenericPackedTensorAccessorIlLm4ENS_16DefaultPtrTraitsElEENS5_IS2_Lm4ES6_lEEi,"ax",@progbits
	.sectioninfo	@"SHI_REGISTERS=18"
	.align	128
        .global         _ZN2at6native31max_unpooling3d_backward_kernelIaEEvPKT_lllNS_27GenericPackedTensorAccessorIlLm4ENS_16DefaultPtrTraitsElEENS5_IS2_Lm4ES6_lEEi
        .type           _ZN2at6native31max_unpooling3d_backward_kernelIaEEvPKT_lllNS_27GenericPackedTensorAccessorIlLm4ENS_16DefaultPtrTraitsElEENS5_IS2_Lm4ES6_lEEi,@function
        .size           _ZN2at6native31max_unpooling3d_backward_kernelIaEEvPKT_lllNS_27GenericPackedTensorAccessorIlLm4ENS_16DefaultPtrTraitsElEENS5_IS2_Lm4ES6_lEEi,(.L_x_682 - _ZN2at6native31max_unpooling3d_backward_kernelIaEEvPKT_lllNS_27GenericPackedTensorAccessorIlLm4ENS_16DefaultPtrTraitsElEENS5_IS2_Lm4ES6_lEEi)
        .other          _ZN2at6native31max_unpooling3d_backward_kernelIaEEvPKT_lllNS_27GenericPackedTensorAccessorIlLm4ENS_16DefaultPtrTraitsElEENS5_IS2_Lm4ES6_lEEi,@"STO_CUDA_ENTRY STV_DEFAULT"
_ZN2at6native31max_unpooling3d_backward_kernelIaEEvPKT_lllNS_27GenericPackedTensorAccessorIlLm4ENS_16DefaultPtrTraitsElEENS5_IS2_Lm4ES6_lEEi:
.text._ZN2at6native31max_unpooling3d_backward_kernelIaEEvPKT_lllNS_27GenericPackedTensorAccessorIlLm4ENS_16DefaultPtrTraitsElEENS5_IS2_Lm4ES6_lEEi:
[----:B------:R-:W-:Y:S02]  /*0000*/  MOV R1, c[0x0][0x28] ;  /* 0x00000a0000017a02 */ /* 0x000fe40000000f00 */
[----:B------:R-:W-:-:S13]  /*0010*/  ISETP.NE.U32.AND P0, PT, RZ, c[0x0][0x1dc], PT ;  /* 0x00007700ff007a0c */ /* 0x000fda0003f05070 */
[----:B------:R-:W-:Y:S05]  /*0020*/  @!P0 BRA `(.L_x_21) ;  /* 0x0000008000008947 */ /* 0x000fea0003800000 */
[----:B------:R-:W0:Y:S01]  /*0030*/  S2R R4, SR_CTAID.Z ;  /* 0x0000000000047919 */ /* 0x000e220000002700 */
[----:B------:R-:W-:Y:S02]  /*0040*/  MOV R0, 0x70 ;  /* 0x0000007000007802 */ /* 0x000fe40000000f00 */
[----:B0-----:R-:W-:Y:S02]  /*0050*/  IADD3 R4, R4, c[0x0][0x210], RZ ;  /* 0x0000840004047a10 */ /* 0x001fe40007ffe0ff */
[----:B------:R-:W-:Y:S05]  /*0060*/  CALL.REL.NOINC `($__internal_7_$__cuda_sm20_div_s64) ;  /* 0x0000062000007944 */ /* 0x000fea0003c00000 */
[----:B------:R-:W-:Y:S01]  /*0070*/  IMAD.MOV R3, RZ, RZ, -R5 ;  /* 0x000000ffff037224 */ /* 0x000fe200078e0a05 */
[----:B------:R-:W-:-:S03]  /*0080*/  MOV R0, R5 ;  /* 0x0000000500007202 */ /* 0x000fc60000000f00 */
[----:B------:R-:W-:Y:S01]  /*0090*/  IMAD R4, R3, c[0x0][0x1d8], R4 ;  /* 0x0000760003047a24 */ /* 0x000fe200078e0204 */
[----:B------:R-:W-:Y:S05]  /*00a0*/  BRA `(.L_x_22) ;  /* 0x0000016000007947 */ /* 0x000fea0003800000 */
.L_x_21:
        /* <DEDUP_REMOVED lines=22> */
.L_x_22:
        /* <DEDUP_REMOVED lines=49> */
[----:B--2---:R-:W-:-:S05]  /*0520*/  IMAD.WIDE.U32 R10, R0, UR6, R10 ;  /* 0x00000006000a7c25 */ /* 0x004fca000f8e000a */
[----:B------:R-:W-:-:S04]  /*0530*/  IADD3 R10, P0, R10, c[0x0][0x160], RZ ;  /* 0x000058000a0a7a10 */ /* 0x000fc80007f1e0ff */
[----:B------:R-:W-:-:S05]  /*0540*/  IADD3.X R11, R11, c[0x0][0x164], R9, P0, !PT ;  /* 0x000059000b0b7a10 */ /* 0x000fca00007fe409 */
[----:B------:R-:W2:Y:S01]  /*0550*/  LDG.E.U8 R9, [R10.64] ;  /* 0x0000000c0a097981 */ /* 0x000ea2000c1e1100 */
[----:B------:R-:W-:Y:S02]  /*0560*/  IMAD R2, R2, c[0x0][0x200], RZ ;  /* 0x0000800002027a24 */ /* 0x000fe400078e02ff */
[----:B------:R-:W-:-:S04]  /*0570*/  IMAD.WIDE.U32 R12, R7, c[0x0][0x200], RZ ;  /* 0x00008000070c7a25 */ /* 0x000fc800078e00ff */
[----:B------:R-:W-:Y:S02]  /*0580*/  IMAD R7, R7, c[0x0][0x204], R2 ;  /* 0x0000810007077a24 */ /* 0x000fe400078e0202 */
[----:B------:R-:W-:Y:S02]  /*0590*/  IMAD R3, R3, c[0x0][0x208], RZ ;  /* 0x0000820003037a24 */ /* 0x000fe400078e02ff */
[----:B------:R-:W-:Y:S02]  /*05a0*/  IMAD.IADD R13, R13, 0x1, R7 ;  /* 0x000000010d0d7824 */ /* 0x000fe400078e0207 */
[C---:B------:R-:W-:Y:S02]  /*05b0*/  IMAD R3, R6.reuse, c[0x0][0x20c], R3 ;  /* 0x0000830006037a24 */ /* 0x040fe400078e0203 */
[----:B------:R-:W-:-:S04]  /*05c0*/  IMAD.WIDE.U32 R6, R6, c[0x0][0x208], R12 ;  /* 0x0000820006067a25 */ /* 0x000fc800078e000c */
[----:B------:R-:W-:Y:S01]  /*05d0*/  IMAD R5, R5, c[0x0][0x1f8], RZ ;  /* 0x00007e0005057a24 */ /* 0x000fe200078e02ff */
[----:B------:R-:W-:-:S03]  /*05e0*/  IADD3 R7, R7, R3, RZ ;  /* 0x0000000307077210 */ /* 0x000fc60007ffe0ff */
[C---:B------:R-:W-:Y:S02]  /*05f0*/  IMAD R3, R4.reuse, c[0x0][0x1fc], R5 ;  /* 0x00007f0004037a24 */ /* 0x040fe400078e0205 */
[----:B------:R-:W-:-:S04]  /*0600*/  IMAD.WIDE.U32 R4, R4, c[0x0][0x1f8], R6 ;  /* 0x00007e0004047a25 */ /* 0x000fc800078e0006 */
[----:B------:R-:W-:Y:S02]  /*0610*/  IMAD.IADD R5, R5, 0x1, R3 ;  /* 0x0000000105057824 */ /* 0x000fe400078e0203 */
[----:B------:R-:W-:Y:S02]  /*0620*/  IMAD R7, R8, c[0x0][0x1f0], RZ ;  /* 0x00007c0008077a24 */ /* 0x000fe400078e02ff */
[----:B------:R-:W-:-:S04]  /*0630*/  IMAD.WIDE.U32 R2, R0, c[0x0][0x1f0], R4 ;  /* 0x00007c0000027a25 */ /* 0x000fc800078e0004 */
[----:B------:R-:W-:Y:S01]  /*0640*/  IMAD R7, R0, c[0x0][0x1f4], R7 ;  /* 0x00007d0000077a24 */ /* 0x000fe200078e0207 */
[----:B------:R-:W-:-:S04]  /*0650*/  IADD3 R2, P0, R2, c[0x0][0x1c8], RZ ;  /* 0x0000720002027a10 */ /* 0x000fc80007f1e0ff */
[----:B------:R-:W-:-:S05]  /*0660*/  IADD3.X R3, R3, c[0x0][0x1cc], R7, P0, !PT ;  /* 0x0000730003037a10 */ /* 0x000fca00007fe407 */
[----:B--2---:R-:W-:Y:S01]  /*0670*/  STG.E.U8 [R2.64], R9 ;  /* 0x0000000902007986 */ /* 0x004fe2000c10110c */
[----:B------:R-:W-:Y:S05]  /*0680*/  EXIT ;  /* 0x000000000000794d */ /* 0x000fea0003800000 */
        .weak           $__internal_7_$__cuda_sm20_div_s64
        .type           $__internal_7_$__cuda_sm20_div_s64,@function
        .size           $__internal_7_$__cuda_sm20_div_s64,(.L_x_682 - $__internal_7_$__cuda_sm20_div_s64)
$__internal_7_$__cuda_sm20_div_s64:
        /* <DEDUP_REMOVED lines=67> */
[----:B------:R-:W-:Y:S05]  /*0ac0*/  RET.REL.NODEC R2 `(_ZN2at6native31max_unpooling3d_backward_kernelIaEEvPKT_lllNS_27GenericPackedTensorAccessorIlLm4ENS_16DefaultPtrTraitsElEENS5_IS2_Lm4ES6_lEEi) ;  /* 0xfffff53002007950 */ /* 0x000fea0003c3ffff */
.L_x_23:
        /* <DEDUP_REMOVED lines=11> */
.L_x_682:


//--------------------- .text._ZN2at6native31max_unpooling3d_backward_kernelIhEEvPKT_lllNS_27GenericPackedTensorAccessorIlLm4ENS_16DefaultPtrTraitsElEENS5_IS2_Lm4ES6_lEEi --------------------------
	.section	.text._ZN2at6native31max_unpooling3d_backward_kernelIhEEvPKT_lllNS_27GenericPackedTensorAccessorIlLm4ENS_16DefaultPtrTraitsElEENS5_IS2_Lm4ES6_lEEi,"ax",@progbits
	.sectioninfo	@"SHI_REGISTERS=18"
	.align	128
        .global         _ZN2at6native31max_unpooling3d_backward_kernelIhEEvPKT_lllNS_27GenericPackedTensorAccessorIlLm4ENS_16DefaultPtrTraitsElEENS5_IS2_Lm4ES6_lEEi
        .type           _ZN2at6native31max_unpooling3d_backward_kernelIhEEvPKT_lllNS_27GenericPackedTensorAccessorIlLm4ENS_16DefaultPtrTraitsElEENS5_IS2_Lm4ES6_lEEi,@function
        .size           _ZN2at6native31max_unpooling3d_backward_kernelIhEEvPKT_lllNS_27GenericPackedTensorAccessorIlLm4ENS_16DefaultPtrTraitsElEENS5_IS2_Lm4ES6_lEEi,(.L_x_683 - _ZN2at6native31max_unpooling3d_backward_kernelIhEEvPKT_lllNS_27GenericPackedTensorAccessorIlLm4ENS_16DefaultPtrTraitsElEENS5_IS2_Lm4ES6_lEEi)
        .other          _ZN2at6native31max_unpooling3d_backward_kernelIhEEvPKT_lllNS_27GenericPackedTensorAccessorIlLm4ENS_16DefaultPtrTraitsElEENS5_IS2_Lm4ES6_lEEi,@"STO_CUDA_ENTRY STV_DEFAULT"
_ZN2at6native31max_unpooling3d_backward_kernelIhEEvPKT_lllNS_27GenericPackedTensorAccessorIlLm4ENS_16DefaultPtrTraitsElEENS5_IS2_Lm4ES6_lEEi:
.text._ZN2at6native31max_unpooling3d_backward_kernelIhEEvPKT_lllNS_27GenericPackedTensorAccessorIlLm4ENS_16DefaultPtrTraitsElEENS5_IS2_Lm4ES6_lEEi:
[----:B------:R-:W-:Y:S02]  /*0000*/  MOV R1, c[0x0][0x28] ;  /* 0x00000a0000017a02 */ /* 0x000fe40000000f00 */
[----:B------:R-:W-:-:S13]  /*0010*/  ISETP.NE.U32.AND P0, PT, RZ, c[0x0][0x1dc], PT ;  /* 0x00007700ff007a0c */ /* 0x000fda0003f05070 */
[----:B------:R-:W-:Y:S05]  /*0020*/  @!P0 BRA `(.L_x_24) ;  /* 0x0000008000008947 */ /* 0x000fea0003800000 */
[----:B------:R-:W0:Y:S01]  /*0030*/  S2R R4, SR_CTAID.Z ;  /* 0x0000000000047919 */ /* 0x000e220000002700 */
[----:B------:R-:W-:Y:S02]  /*0040*/  MOV R0, 0x70 ;  /* 0x0000007000007802 */ /* 0x000fe40000000f00 */
[----:B0-----:R-:W-:Y:S02]  /*0050*/  IADD3 R4, R4, c[0x0][0x210], RZ ;  /* 0x0000840004047a10 */ /* 0x001fe40007ffe0ff */
[----:B------:R-:W-:Y:S05]  /*0060*/  CALL.REL.NOINC `($__internal_8_$__cuda_sm20_div_s64) ;  /* 0x0000062000007944 */ /* 0x000fea0003c00000 */
[----:B------:R-:W-:Y:S01]  /*0070*/  IMAD.MOV R3, RZ, RZ, -R5 ;  /* 0x000000ffff037224 */ /* 0x000fe200078e0a05 */
[----:B------:R-:W-:-:S03]  /*0080*/  MOV R0, R5 ;  /* 0x0000000500007202 */ /* 0x000fc60000000f00 */
[----:B------:R-:W-:Y:S01]  /*0090*/  IMAD R4, R3, c[0x0][0x1d8], R4 ;  /* 0x0000760003047a24 */ /* 0x000fe200078e0204 */
[----:B------:R-:W-:Y:S05]  /*00a0*/  BRA `(.L_x_25) ;  /* 0x0000016000007947 */ /* 0x000fea0003800000 */
.L_x_24:
        /* <DEDUP_REMOVED lines=22> */
.L_x_25:
        /* <DEDUP_REMOVED lines=72> */
        .weak           $__internal_8_$__cuda_sm20_div_s64
        .type           $__internal_8_$__cuda_sm20_div_s64,@function
        .size           $__internal_8_$__cuda_sm20_div_s64,(.L_x_683 - $__internal_8_$__cuda_sm20_div_s64)
$__internal_8_$__cuda_sm20_div_s64:
        /* <DEDUP_REMOVED lines=67> */
[----:B------:R-:W-:Y:S05]  /*0ac0*/  RET.REL.NODEC R2 `(_ZN2at6native31max_unpooling3d_backward_kernelIhEEvPKT_lllNS_27GenericPackedTensorAccessorIlLm4ENS_16DefaultPtrTraitsElEENS5_IS2_Lm4ES6_lEEi) ;  /* 0xfffff53002007950 */ /* 0x000fea0003c3ffff */
.L_x_26:
        /* <DEDUP_REMOVED lines=11> */
.L_x_683:


//--------------------- .text._ZN2at6native31max_unpooling2d_backward_kernelIN3c108BFloat16EEEvlPKT_PKllllllPS4_ --------------------------
	.section	.text._ZN2at6native31max_unpooling2d_backward_kernelIN3c108BFloat16EEEvlPKT_PKllllllPS4_,"ax",@progbits
	.sectioninfo	@"SHI_REGISTERS=32"
	.align	128
        .global         _ZN2at6native31max_unpooling2d_backward_kernelIN3c108BFloat16EEEvlPKT_PKllllllPS4_
        .type           _ZN2at6native31max_unpooling2d_backward_kernelIN3c108BFloat16EEEvlPKT_PKllllllPS4_,@function
        .size           _ZN2at6native31max_unpooling2d_backward_kernelIN3c108BFloat16EEEvlPKT_PKllllllPS4_,(.L_x_685 - _ZN2at6native31max_unpooling2d_backward_kernelIN3c108BFloat16EEEvlPKT_PKllllllPS4_)
        .other          _ZN2at6native31max_unpooling2d_backward_kernelIN3c108BFloat16EEEvlPKT_PKllllllPS4_,@"STO_CUDA_ENTRY STV_DEFAULT"
_ZN2at6native31max_unpooling2d_backward_kernelIN3c108BFloat16EEEvlPKT_PKllllllPS4_:
.text._ZN2at6native31max_unpooling2d_backward_kernelIN3c108BFloat16EEEvlPKT_PKllllllPS4_:
[----:B------:R-:W-:Y:S02]  /*0000*/  IMAD.MOV.U32 R1, RZ, RZ, c[0x0][0x28] ;  /* 0x00000a00ff017624 */ /* 0x000fe400078e00ff */
[----:B------:R-:W0:Y:S01]  /*0010*/  S2R R2, SR_TID.X ;  /* 0x0000000000027919 */ /* 0x000e220000002100 */
[----:B------:R-:W-:-:S03]  /*0020*/  IMAD.MOV.U32 R3, RZ, RZ, RZ ;  /* 0x000000ffff037224 */ /* 0x000fc600078e00ff */
[----:B------:R-:W0:Y:S02]  /*0030*/  S2R R11, SR_CTAID.X ;  /* 0x00000000000b7919 */ /* 0x000e240000002500 */
[----:B0-----:R-:W-:-:S05]  /*0040*/  IMAD.WIDE.U32 R10, R11, c[0x0][0x0], R2 ;  /* 0x000000000b0a7a25 */ /* 0x001fca00078e0002 */
[----:B------:R-:W-:-:S04]  /*0050*/  ISETP.GE.U32.AND P0, PT, R10, c[0x0][0x160], PT ;  /* 0x000058000a007a0c */ /* 0x000fc80003f06070 */
[----:B------:R-:W-:-:S13]  /*0060*/  ISETP.GE.AND.EX P0, PT, R11, c[0x0][0x164], PT, P0 ;  /* 0x000059000b007a0c */ /* 0x000fda0003f06300 */
[----:B------:R-:W-:Y:S05]  /*0070*/  @P0 EXIT ;  /* 0x000000000000094d */ /* 0x000fea0003800000 */
[----:B------:R-:W-:Y:S01]  /*0080*/  IMAD.MOV.U32 R21, RZ, RZ, R10 ;  /* 0x000000ffff157224 */ /* 0x000fe200078e000a */
[----:B------:R-:W-:Y:S01]  /*0090*/  LOP3.LUT R5, RZ, R11, RZ, 0x33, !PT ;  /* 0x0000000bff057212 */ /* 0x000fe200078e33ff */
[----:B------:R-:W-:Y:S01]  /*00a0*/  IMAD.MOV.U32 R4, RZ, RZ, c[0x0][0x0] ;  /* 0x00000000ff047624 */ /* 0x000fe200078e00ff */
[----:B------:R-:W-:Y:S01]  /*00b0*/  BSSY B0, `(.L_x_27) ;  /* 0x000001f000007945 */ /* 0x000fe20003800000 */
[----:B------:R-:W-:Y:S01]  /*00c0*/  IMAD.MOV.U32 R0, RZ, RZ, c[0x0][0x168] ;  /* 0x00005a00ff007624 */ /* 0x000fe200078e00ff */
[----:B------:R-:W-:Y:S01]  /*00d0*/  LOP3.LUT R3, RZ, R21, RZ, 0x33, !PT ;  /* 0x00000015ff037212 */ /* 0x000fe200078e33ff */
[----:B------:R-:W-:Y:S02]  /*00e0*/  IMAD.MOV.U32 R2, RZ, RZ, c[0x0][0x16c] ;  /* 0x00005b00ff027624 */ /* 0x000fe400078e00ff */
[----:B------:R-:W-:Y:S01]  /*00f0*/  IMAD R4, R4, c[0x0][0xc], RZ ;  /* 0x0000030004047a24 */ /* 0x000fe200078e02ff */
[----:B------:R-:W-:-:S04]  /*0100*/  IADD3 R3, P0, R3, c[0x0][0x160], RZ ;  /* 0x0000580003037a10 */ /* 0x000fc80007f1e0ff */
[----:B------:R-:W-:-:S04]  /*0110*/  IADD3.X R5, R5, c[0x0][0x164], RZ, P0, !PT ;  /* 0x0000590005057a10 */ /* 0x000fc800007fe4ff */
[----:B------:R-:W-:-:S13]  /*0120*/  ISETP.NE.U32.AND P0, PT, R5, RZ, PT ;  /* 0x000000ff0500720c */ /* 0x000fda0003f05070 */
[----:B------:R-:W-:Y:S05]  /*0130*/  @!P0 BRA `(.L_x_28) ;  /* 0x0000003000008947 */ /* 0x000fea0003800000 */
[----:B------:R-:W-:Y:S02]  /*0140*/  MOV R6, 0x160 ;  /* 0x0000016000067802 */ /* 0x000fe40000000f00 */
[----:B------:R-:W-:Y:S05]  /*0150*/  CALL.REL.NOINC `($__internal_10_$__cuda_sm20_div_u64) ;  /* 0x00002e4000007944 */ /* 0x000fea0003c00000 */
[----:B------:R-:W-:Y:S05]  /*0160*/  BRA `(.L_x_29) ;  /* 0x0000013000007947 */ /* 0x000fea0003800000 */
.L_x_28:
[----:B------:R-:W0:Y:S01]  /*0170*/  I2F.U32.RP R5, R4 ;  /* 0x0000000400057306 */ /* 0x000e220000209000 */
[----:B------:R-:W-:Y:S01]  /*0180*/  IMAD.MOV R9, RZ, RZ, -R4 ;  /* 0x000000ffff097224 */ /* 0x000fe200078e0a04 */
[----:B------:R-:W-:Y:S01]  /*0190*/  ISETP.NE.U32.AND P2, PT, R4, RZ, PT ;  /* 0x000000ff0400720c */ /* 0x000fe20003f45070 */
[----:B------:R-:W-:-:S05]  /*01a0*/  IMAD.MOV.U32 R29, RZ, RZ, RZ ;  /* 0x000000ffff1d7224 */ /* 0x000fca00078e00ff */
[----:B0-----:R-:W0:Y:S02]  /*01b0*/  MUFU.RCP R5, R5 ;  /* 0x0000000500057308 */ /* 0x001e240000001000 */
[----:B0-----:R-:W-:-:S06]  /*01c0*/  IADD3 R6, R5, 0xffffffe, RZ ;  /* 0x0ffffffe05067810 */ /* 0x001fcc0007ffe0ff */
[----:B------:R0:W1:Y:S02]  /*01d0*/  F2I.FTZ.U32.TRUNC.NTZ R7, R6 ;  /* 0x0000000600077305 */ /* 0x000064000021f000 */
[----:B0-----:R-:W-:Y:S02]  /*01e0*/  IMAD.MOV.U32 R6, RZ, RZ, RZ ;  /* 0x000000ffff067224 */ /* 0x001fe400078e00ff */
[----:B-1----:R-:W-:-:S04]  /*01f0*/  IMAD R9, R9, R7, RZ ;  /* 0x0000000709097224 */ /* 0x002fc800078e02ff */
[----:B------:R-:W-:-:S06]  /*0200*/  IMAD.HI.U32 R8, R7, R9, R6 ;  /* 0x0000000907087227 */ /* 0x000fcc00078e0006 */
[----:B------:R-:W-:-:S04]  /*0210*/  IMAD.HI.U32 R28, R8, R3, RZ ;  /* 0x00000003081c7227 */ /* 0x000fc800078e00ff */
[----:B------:R-:W-:-:S04]  /*0220*/  IMAD.MOV R7, RZ, RZ, -R28 ;  /* 0x000000ffff077224 */ /* 0x000fc800078e0a1c */
[----:B------:R-:W-:-:S05]  /*0230*/  IMAD R3, R4, R7, R3 ;  /* 0x0000000704037224 */ /* 0x000fca00078e0203 */
[----:B------:R-:W-:-:S13]  /*0240*/  ISETP.GE.U32.AND P0, PT, R3, R4, PT ;  /* 0x000000040300720c */ /* 0x000fda0003f06070 */
[----:B------:R-:W-:Y:S02]  /*0250*/  @P0 IADD3 R3, -R4, R3, RZ ;  /* 0x0000000304030210 */ /* 0x000fe40007ffe1ff */
[----:B------:R-:W-:Y:S02]  /*0260*/  @P0 IADD3 R28, R28, 0x1, RZ ;  /* 0x000000011c1c0810 */ /* 0x000fe40007ffe0ff */
[----:B------:R-:W-:-:S13]  /*0270*/  ISETP.GE.U32.AND P1, PT, R3, R4, PT ;  /* 0x000000040300720c */ /* 0x000fda0003f26070 */
[----:B------:R-:W-:Y:S02]  /*0280*/  @P1 IADD3 R28, R28, 0x1, RZ ;  /* 0x000000011c1c1810 */ /* 0x000fe40007ffe0ff */
[----:B------:R-:W-:Y:S02]  /*0290*/  @!P2 LOP3.LUT R28, RZ, R4, RZ, 0x33, !PT ;  /* 0x00000004ff1ca212 */ /* 0x000fe400078e33ff */
.L_x_29:
[----:B------:R-:W-:Y:S05]  /*02a0*/  BSYNC B0 ;  /* 0x0000000000007941 */ /* 0x000fea0003800000 */
.L_x_27:
[----:B------:R-:W-:Y:S01]  /*02b0*/  IADD3 R3, R28, 0x1, RZ ;  /* 0x000000011c037810 */ /* 0x000fe20007ffe0ff */
[----:B------:R-:W-:Y:S01]  /*02c0*/  ULDC.64 UR8, c[0x0][0x190] ;  /* 0x0000640000087ab9 */ /* 0x000fe20000000a00 */
[----:B------:R-:W-:Y:S01]  /*02d0*/  BSSY B0, `(.L_x_30) ;  /* 0x000008f000007945 */ /* 0x000fe20003800000 */
[----:B------:R-:W-:Y:S01]  /*02e0*/  ULDC.64 UR10, c[0x0][0x198] ;  /* 0x00006600000a7ab9 */ /* 0x000fe20000000a00 */
[----:B------:R-:W-:Y:S01]  /*02f0*/  LOP3.LUT R3, R3, 0x3, RZ, 0xc0, !PT ;  /* 0x0000000303037812 */ /* 0x000fe200078ec0ff */
[----:B------:R-:W-:Y:S02]  /*0300*/  UIMAD UR6, UR8, UR11, URZ ;  /* 0x0000000b080672a4 */ /* 0x000fe4000f8e023f */
[----:B------:R-:W-:Y:S01]  /*0310*/  UIMAD.WIDE.U32 UR4, UR8, UR10, URZ ;  /* 0x0000000a080472a5 */ /* 0x000fe2000f8e003f */
[----:B------:R-:W-:Y:S01]  /*0320*/  ISETP.NE.U32.AND P0, PT, R3, RZ, PT ;  /* 0x000000ff0300720c */ /* 0x000fe20003f05070 */
[----:B------:R-:W-:-:S03]  /*0330*/  UIMAD UR6, UR10, UR9, UR6 ;  /* 0x000000090a0672a4 */ /* 0x000fc6000f8e0206 */
[----:B------:R-:W-:Y:S01]  /*0340*/  ISETP.NE.AND.EX P0, PT, RZ, RZ, PT, P0 ;  /* 0x000000ffff00720c */ /* 0x000fe20003f05300 */
[----:B------:R-:W-:Y:S02]  /*0350*/  UIADD3 UR6, UR5, UR6, URZ ;  /* 0x0000000605067290 */ /* 0x000fe4000fffe03f */
[----:B------:R-:W-:-:S10]  /*0360*/  ULDC.64 UR8, c[0x0][0x118] ;  /* 0x0000460000087ab9 */ /* 0x000fd40000000a00 */
[----:B------:R-:W-:Y:S05]  /*0370*/  @!P0 BRA `(.L_x_31) ;  /* 0x0000084000008947 */ /* 0x000fea0003800000 */
[----:B------:R-:W-:Y:S01]  /*0380*/  CS2R R12, SRZ ;  /* 0x00000000000c7805 */ /* 0x000fe2000001ff00 */
[----:B------:R-:W-:-:S05]  /*0390*/  IMAD.MOV.U32 R15, RZ, RZ, R21 ;  /* 0x000000ffff0f7224 */ /* 0x000fca00078e0015 */
.L_x_41:
[----:B------:R-:W-:Y:S01]  /*03a0*/  SHF.R.S32.HI R14, RZ, 0x1f, R15 ;  /* 0x0000001fff0e7819 */ /* 0x000fe2000001140f */
[----:B------:R-:W-:Y:S03]  /*03b0*/  BSSY B1, `(.L_x_32) ;  /* 0x000001e000017945 */ /* 0x000fe60003800000 */
[----:B------:R-:W-:-:S04]  /*03c0*/  LOP3.LUT R5, R14, c[0x0][0x18c], RZ, 0xfc, !PT ;  /* 0x000063000e057a12 */ /* 0x000fc800078efcff */
[----:B------:R-:W-:-:S13]  /*03d0*/  ISETP.NE.U32.AND P0, PT, R5, RZ, PT ;  /* 0x000000ff0500720c */ /* 0x000fda0003f05070 */
[----:B0-----:R-:W-:Y:S05]  /*03e0*/  @!P0 BRA `(.L_x_33) ;  /* 0x0000007000008947 */ /* 0x001fea0003800000 */
[----:B------:R-:W-:Y:S01]  /*03f0*/  IMAD.MOV.U32 R8, RZ, RZ, R15 ;  /* 0x000000ffff087224 */ /* 0x000fe200078e000f */
[----:B------:R-:W-:Y:S01]  /*0400*/  MOV R6, 0x450 ;  /* 0x0000045000067802 */ /* 0x000fe20000000f00 */
[----:B------:R-:W-:Y:S02]  /*0410*/  IMAD.MOV.U32 R9, RZ, RZ, R14 ;  /* 0x000000ffff097224 */ /* 0x000fe400078e000e */
[----:B------:R-:W-:Y:S02]  /*0420*/  IMAD.MOV.U32 R7, RZ, RZ, c[0x0][0x188] ;  /* 0x00006200ff077624 */ /* 0x000fe400078e00ff */
[----:B------:R-:W-:Y:S02]  /*0430*/  IMAD.MOV.U32 R5, RZ, RZ, c[0x0][0x18c] ;  /* 0x00006300ff057624 */ /* 0x000fe400078e00ff */
[----:B------:R-:W-:Y:S05]  /*0440*/  CALL.REL.NOINC `($__internal_9_$__cuda_sm20_div_s64) ;  /* 0x0000262000007944 */ /* 0x000fea0003c00000 */
[----:B------:R-:W-:Y:S05]  /*0450*/  BRA `(.L_x_34) ;  /* 0x0000013000007947 */ /* 0x000fea0003800000 */
.L_x_33:
[----:B------:R-:W0:Y:S01]  /*0460*/  I2F.U32.RP R5, c[0x0][0x188] ;  /* 0x0000620000057b06 */ /* 0x000e220000209000 */
[----:B------:R-:W-:-:S07]  /*0470*/  ISETP.NE.U32.AND P2, PT, RZ, c[0x0][0x188], PT ;  /* 0x00006200ff007a0c */ /* 0x000fce0003f45070 */
[----:B0-----:R-:W0:Y:S02]  /*0480*/  MUFU.RCP R5, R5 ;  /* 0x0000000500057308 */ /* 0x001e240000001000 */
[----:B0-----:R-:W-:-:S06]  /*0490*/  IADD3 R6, R5, 0xffffffe, RZ ;  /* 0x0ffffffe05067810 */ /* 0x001fcc0007ffe0ff */
[----:B------:R0:W1:Y:S02]  /*04a0*/  F2I.FTZ.U32.TRUNC.NTZ R7, R6 ;  /* 0x0000000600077305 */ /* 0x000064000021f000 */
[----:B0-----:R-:W-:Y:S02]  /*04b0*/  IMAD.MOV.U32 R6, RZ, RZ, RZ ;  /* 0x000000ffff067224 */ /* 0x001fe400078e00ff */
[----:B-1----:R-:W-:-:S04]  /*04c0*/  IMAD.MOV R9, RZ, RZ, -R7 ;  /* 0x000000ffff097224 */ /* 0x002fc800078e0a07 */
[----:B------:R-:W-:-:S04]  /*04d0*/  IMAD R9, R9, c[0x0][0x188], RZ ;  /* 0x0000620009097a24 */ /* 0x000fc800078e02ff */
[----:B------:R-:W-:Y:S01]  /*04e0*/  IMAD.HI.U32 R8, R7, R9, R6 ;  /* 0x0000000907087227 */ /* 0x000fe200078e0006 */
[----:B------:R-:W-:-:S05]  /*04f0*/  HFMA2.MMA R9, -RZ, RZ, 0, 0 ;  /* 0x00000000ff097435 */ /* 0x000fca00000001ff */
        /* <DEDUP_REMOVED lines=8> */
[----:B------:R-:W-:Y:S02]  /*0580*/  @!P2 LOP3.LUT R8, RZ, c[0x0][0x188], RZ, 0x33, !PT ;  /* 0x00006200ff08aa12 */ /* 0x000fe400078e33ff */
.L_x_34:
[----:B------:R-:W-:Y:S05]  /*0590*/  BSYNC B1 ;  /* 0x0000000000017941 */ /* 0x000fea0003800000 */
.L_x_32:
[----:B------:R-:W-:Y:S01]  /*05a0*/  LOP3.LUT R5, R9, c[0x0][0x184], RZ, 0xfc, !PT ;  /* 0x0000610009057a12 */ /* 0x000fe200078efcff */
[----:B------:R-:W-:Y:S03]  /*05b0*/  BSSY B1, `(.L_x_35) ;  /* 0x000001d000017945 */ /* 0x000fe60003800000 */
[----:B------:R-:W-:-:S13]  /*05c0*/  ISETP.NE.U32.AND P0, PT, R5, RZ, PT ;  /* 0x000000ff0500720c */ /* 0x000fda0003f05070 */
[----:B------:R-:W-:Y:S05]  /*05d0*/  @!P0 BRA `(.L_x_36) ;  /* 0x0000007000008947 */ /* 0x000fea0003800000 */
[----:B------:R-:W-:Y:S01]  /*05e0*/  IMAD.MOV.U32 R7, RZ, RZ, c[0x0][0x180] ;  /* 0x00006000ff077624 */ /* 0x000fe200078e00ff */
[----:B------:R-:W-:Y:S01]  /*05f0*/  MOV R6, 0x620 ;  /* 0x0000062000067802 */ /* 0x000fe20000000f00 */
[----:B------:R-:W-:Y:S02]  /*0600*/  IMAD.MOV.U32 R5, RZ, RZ, c[0x0][0x184] ;  /* 0x00006100ff057624 */ /* 0x000fe400078e00ff */
[----:B------:R-:W-:Y:S05]  /*0610*/  CALL.REL.NOINC `($__internal_9_$__cuda_sm20_div_s64) ;  /* 0x0000245000007944 */ /* 0x000fea0003c00000 */
[----:B------:R-:W-:Y:S02]  /*0620*/  IMAD.MOV.U32 R16, RZ, RZ, R8 ;  /* 0x000000ffff107224 */ /* 0x000fe400078e0008 */
[----:B------:R-:W-:Y:S01]  /*0630*/  IMAD.MOV.U32 R17, RZ, RZ, R9 ;  /* 0x000000ffff117224 */ /* 0x000fe200078e0009 */
[----:B------:R-:W-:Y:S05]  /*0640*/  BRA `(.L_x_37) ;  /* 0x0000013000007947 */ /* 0x000fea0003800000 */
.L_x_36:
[----:B------:R-:W0:Y:S01]  /*0650*/  I2F.U32.RP R5, c[0x0][0x180] ;  /* 0x0000600000057b06 */ /* 0x000e220000209000 */
[----:B------:R-:W-:Y:S01]  /*0660*/  ISETP.NE.U32.AND P2, PT, RZ, c[0x0][0x180], PT ;  /* 0x00006000ff007a0c */ /* 0x000fe20003f45070 */
[----:B------:R-:W-:-:S06]  /*0670*/  IMAD.MOV.U32 R17, RZ, RZ, RZ ;  /* 0x000000ffff117224 */ /* 0x000fcc00078e00ff */
[----:B0-----:R-:W0:Y:S02]  /*0680*/  MUFU.RCP R5, R5 ;  /* 0x0000000500057308 */ /* 0x001e240000001000 */
[----:B0-----:R-:W-:-:S06]  /*0690*/  IADD3 R6, R5, 0xffffffe, RZ ;  /* 0x0ffffffe05067810 */ /* 0x001fcc0007ffe0ff */
[----:B------:R0:W1:Y:S02]  /*06a0*/  F2I.FTZ.U32.TRUNC.NTZ R7, R6 ;  /* 0x0000000600077305 */ /* 0x000064000021f000 */
[----:B0-----:R-:W-:Y:S02]  /*06b0*/  IMAD.MOV.U32 R6, RZ, RZ, RZ ;  /* 0x000000ffff067224 */ /* 0x001fe400078e00ff */
[----:B-1----:R-:W-:-:S04]  /*06c0*/  IMAD.MOV R9, RZ, RZ, -R7 ;  /* 0x000000ffff097224 */ /* 0x002fc800078e0a07 */
[----:B------:R-:W-:-:S04]  /*06d0*/  IMAD R9, R9, c[0x0][0x180], RZ ;  /* 0x0000600009097a24 */ /* 0x000fc800078e02ff */
        /* <DEDUP_REMOVED lines=10> */
.L_x_37:
[----:B------:R-:W-:Y:S05]  /*0780*/  BSYNC B1 ;  /* 0x0000000000017941 */ /* 0x000fea0003800000 */
.L_x_35:
[----:B------:R-:W-:Y:S01]  /*0790*/  LOP3.LUT R5, R17, c[0x0][0x17c], RZ, 0xfc, !PT ;  /* 0x00005f0011057a12 */ /* 0x000fe200078efcff */
[----:B------:R-:W-:Y:S03]  /*07a0*/  BSSY B1, `(.L_x_38) ;  /* 0x0000021000017945 */ /* 0x000fe60003800000 */
[----:B------:R-:W-:-:S13]  /*07b0*/  ISETP.NE.U32.AND P0, PT, R5, RZ, PT ;  /* 0x000000ff0500720c */ /* 0x000fda0003f05070 */
[----:B------:R-:W-:Y:S05]  /*07c0*/  @!P0 BRA `(.L_x_39) ;  /* 0x000000a000008947 */ /* 0x000fea0003800000 */
[----:B------:R-:W-:Y:S01]  /*07d0*/  IMAD.MOV.U32 R8, RZ, RZ, R16 ;  /* 0x000000ffff087224 */ /* 0x000fe200078e0010 */
[----:B------:R-:W-:Y:S01]  /*07e0*/  MOV R9, R17 ;  /* 0x0000001100097202 */ /* 0x000fe20000000f00 */
[----:B------:R-:W-:Y:S01]  /*07f0*/  IMAD.MOV.U32 R7, RZ, RZ, c[0x0][0x178] ;  /* 0x00005e00ff077624 */ /* 0x000fe200078e00ff */
[----:B------:R-:W-:Y:S01]  /*0800*/  MOV R6, 0x830 ;  /* 0x0000083000067802 */ /* 0x000fe20000000f00 */
[----:B------:R-:W-:Y:S02]  /*0810*/  IMAD.MOV.U32 R5, RZ, RZ, c[0x0][0x17c] ;  /* 0x00005f00ff057624 */ /* 0x000fe400078e00ff */
[----:B------:R-:W-:Y:S05]  /*0820*/  CALL.REL.NOINC `($__internal_9_$__cuda_sm20_div_s64) ;  /* 0x0000224000007944 */ /* 0x000fea0003c00000 */
[--C-:B------:R-:W-:Y:S02]  /*0830*/  IMAD.MOV R19, RZ, RZ, -R8.reuse ;  /* 0x000000ffff137224 */ /* 0x100fe400078e0a08 */
[----:B------:R-:W-:Y:S02]  /*0840*/  IMAD.MOV.U32 R17, RZ, RZ, R8 ;  /* 0x000000ffff117224 */ /* 0x000fe400078e0008 */
[----:B------:R-:W-:Y:S01]  /*0850*/  IMAD R19, R19, c[0x0][0x178], R16 ;  /* 0x00005e0013137a24 */ /* 0x000fe200078e0210 */
[----:B------:R-:W-:Y:S05]  /*0860*/  BRA `(.L_x_40) ;  /* 0x0000014000007947 */ /* 0x000fea0003800000 */
.L_x_39:
        /* <DEDUP_REMOVED lines=17> */
[----:B------:R-:W-:-:S05]  /*0980*/  @!P2 LOP3.LUT R17, RZ, c[0x0][0x178], RZ, 0x33, !PT ;  /* 0x00005e00ff11aa12 */ /* 0x000fca00078e33ff */
[----:B------:R-:W-:-:S04]  /*0990*/  IMAD.MOV R19, RZ, RZ, -R17 ;  /* 0x000000ffff137224 */ /* 0x000fc800078e0a11 */
[----:B------:R-:W-:Y:S02]  /*09a0*/  IMAD R19, R19, c[0x0][0x178], R16 ;  /* 0x00005e0013137a24 */ /* 0x000fe400078e0210 */
.L_x_40:
[----:B------:R-:W-:Y:S05]  /*09b0*/  BSYNC B1 ;  /* 0x0000000000017941 */ /* 0x000fea0003800000 */
.L_x_38:
[----:B------:R-:W-:-:S04]  /*09c0*/  LEA R8, P0, R15, c[0x0][0x170], 0x3 ;  /* 0x00005c000f087a11 */ /* 0x000fc800078018ff */
[----:B------:R-:W-:-:S05]  /*09d0*/  LEA.HI.X R9, R15, c[0x0][0x174], R14, 0x3, P0 ;  /* 0x00005d000f097a11 */ /* 0x000fca00000f1c0e */
[----:B------:R-:W2:Y:S01]  /*09e0*/  LDG.E R5, [R8.64] ;  /* 0x0000000808057981 */ /* 0x000ea2000c1e1900 */
[----:B------:R-:W-:Y:S02]  /*09f0*/  SHF.R.S32.HI R6, RZ, 0x1f, R17 ;  /* 0x0000001fff067819 */ /* 0x000fe40000011411 */
[----:B------:R-:W-:-:S03]  /*0a00*/  SHF.R.S32.HI R7, RZ, 0x1f, R19 ;  /* 0x0000001fff077819 */ /* 0x000fc60000011413 */
[----:B------:R-:W-:Y:S02]  /*0a10*/  IMAD R10, R6, c[0x0][0x178], RZ ;  /* 0x00005e00060a7a24 */ /* 0x000fe400078e02ff */
[----:B------:R-:W-:-:S04]  /*0a20*/  IMAD.MOV.U32 R6, RZ, RZ, R19 ;  /* 0x000000ffff067224 */ /* 0x000fc800078e0013 */
[----:B------:R-:W-:-:S04]  /*0a30*/  IMAD.WIDE.U32 R6, R17, c[0x0][0x178], R6 ;  /* 0x00005e0011067a25 */ /* 0x000fc800078e0006 */
[----:B------:R-:W-:-:S05]  /*0a40*/  IMAD R17, R17, c[0x0][0x17c], R10 ;  /* 0x00005f0011117a24 */ /* 0x000fca00078e020a */
[----:B------:R-:W-:Y:S01]  /*0a50*/  IADD3 R10, R7, R17, RZ ;  /* 0x00000011070a7210 */ /* 0x000fe20007ffe0ff */
[C---:B------:R-:W-:Y:S02]  /*0a60*/  IMAD R17, R6.reuse, UR6, RZ ;  /* 0x0000000606117c24 */ /* 0x040fe4000f8e02ff */
[----:B------:R-:W-:-:S04]  /*0a70*/  IMAD.WIDE.U32 R6, R6, UR4, RZ ;  /* 0x0000000406067c25 */ /* 0x000fc8000f8e00ff */
[----:B------:R-:W-:Y:S01]  /*0a80*/  IMAD R17, R10, UR4, R17 ;  /* 0x000000040a117c24 */ /* 0x000fe2000f8e0211 */
[----:B------:R-:W-:-:S03]  /*0a90*/  LEA R0, P0, R6, R0, 0x1 ;  /* 0x0000000006007211 */ /* 0x000fc600078008ff */
[----:B------:R-:W-:-:S05]  /*0aa0*/  IMAD.IADD R7, R7, 0x1, R17 ;  /* 0x0000000107077824 */ /* 0x000fca00078e0211 */
[----:B------:R-:W-:Y:S02]  /*0ab0*/  LEA.HI.X R2, R6, R2, R7, 0x1, P0 ;  /* 0x0000000206027211 */ /* 0x000fe400000f0c07 */
[----:B--2---:R-:W-:-:S04]  /*0ac0*/  SHF.R.S64 R9, RZ, 0x1f, R5 ;  /* 0x0000001fff097819 */ /* 0x004fc80000001005 */
[----:B------:R-:W-:-:S04]  /*0ad0*/  IADD3 R8, P1, R9, R0, RZ ;  /* 0x0000000009087210 */ /* 0x000fc80007f3e0ff */
[----:B------:R-:W-:-:S06]  /*0ae0*/  LEA.HI.X.SX32 R9, R5, R2, 0x1, P1 ;  /* 0x0000000205097211 */ /* 0x000fcc00008f0eff */
[----:B------:R-:W2:Y:S01]  /*0af0*/  LDG.E.U16 R9, [R8.64] ;  /* 0x0000000808097981 */ /* 0x000ea2000c1e1500 */
[C---:B------:R-:W-:Y:S02]  /*0b00*/  LEA R6, P0, R15.reuse, c[0x0][0x1a0], 0x1 ;  /* 0x000068000f067a11 */ /* 0x040fe400078008ff */
[----:B------:R-:W-:Y:S02]  /*0b10*/  IADD3 R21, P1, R4, R21, RZ ;  /* 0x0000001504157210 */ /* 0x000fe40007f3e0ff */
[----:B------:R-:W-:Y:S02]  /*0b20*/  LEA.HI.X R7, R15, c[0x0][0x1a4], R14, 0x1, P0 ;  /* 0x000069000f077a11 */ /* 0x000fe400000f0c0e */
[----:B------:R-:W-:Y:S01]  /*0b30*/  IADD3 R3, P0, R3, -0x1, RZ ;  /* 0xffffffff03037810 */ /* 0x000fe20007f1e0ff */
[----:B------:R-:W-:Y:S01]  /*0b40*/  IMAD.X R11, RZ, RZ, R11, P1 ;  /* 0x000000ffff0b7224 */ /* 0x000fe200008e060b */
[----:B------:R-:W-:Y:S02]  /*0b50*/  IADD3 R13, P2, RZ, R13, RZ ;  /* 0x0000000dff0d7210 */ /* 0x000fe40007f5e0ff */
[----:B------:R-:W-:-:S02]  /*0b60*/  IADD3.X R12, R12, -0x1, RZ, P0, !PT ;  /* 0xffffffff0c0c7810 */ /* 0x000fc400007fe4ff */
[----:B------:R-:W-:Y:S01]  /*0b70*/  ISETP.NE.U32.AND P0, PT, R3, RZ, PT ;  /* 0x000000ff0300720c */ /* 0x000fe20003f05070 */
[----:B------:R-:W-:-:S03]  /*0b80*/  IMAD.X R15, R4, 0x1, R15, P2 ;  /* 0x00000001040f7824 */ /* 0x000fc600010e060f */
[----:B------:R-:W-:Y:S01]  /*0b90*/  ISETP.NE.AND.EX P0, PT, R12, RZ, PT, P0 ;  /* 0x000000ff0c00720c */ /* 0x000fe20003f05300 */
[----:B--2---:R0:W-:-:S12]  /*0ba0*/  STG.E.U16 [R6.64], R9 ;  /* 0x0000000906007986 */ /* 0x0041d8000c101508 */
[----:B------:R-:W-:Y:S05]  /*0bb0*/  @P0 BRA `(.L_x_41) ;  /* 0xfffff7e000000947 */ /* 0x000fea000383ffff */
.L_x_31:
[----:B------:R-:W-:Y:S05]  /*0bc0*/  BSYNC B0 ;  /* 0x0000000000007941 */ /* 0x000fea0003800000 */
.L_x_30:
[----:B------:R-:W-:-:S04]  /*0bd0*/  ISETP.GE.U32.AND P0, PT, R28, 0x3, PT ;  /* 0x000000031c00780c */ /* 0x000fc80003f06070 */
[----:B------:R-:W-:-:S13]  /*0be0*/  ISETP.GE.U32.AND.EX P0, PT, R29, RZ, PT, P0 ;  /* 0x000000ff1d00720c */ /* 0x000fda0003f06100 */
[----:B------:R-:W-:Y:S05]  /*0bf0*/  @!P0 EXIT ;  /* 0x000000000000894d */ /* 0x000fea0003800000 */
.L_x_79:
[----:B------:R-:W-:Y:S01]  /*0c00*/  SHF.R.S32.HI R20, RZ, 0x1f, R21 ;  /* 0x0000001fff147819 */ /* 0x000fe20000011415 */
[----:B------:R-:W-:Y:S03]  /*0c10*/  BSSY B0, `(.L_x_42) ;  /* 0x000001e000007945 */ /* 0x000fe60003800000 */
[----:B------:R-:W-:-:S04]  /*0c20*/  LOP3.LUT R3, R20, c[0x0][0x18c], RZ, 0xfc, !PT ;  /* 0x0000630014037a12 */ /* 0x000fc800078efcff */
[----:B------:R-:W-:-:S13]  /*0c30*/  ISETP.NE.U32.AND P0, PT, R3, RZ, PT ;  /* 0x000000ff0300720c */ /* 0x000fda0003f05070 */
[----:B0-----:R-:W-:Y:S05]  /*0c40*/  @!P0 BRA `(.L_x_43) ;  /* 0x0000007000008947 */ /* 0x001fea0003800000 */
[----:B------:R-:W-:Y:S01]  /*0c50*/  IMAD.MOV.U32 R8, RZ, RZ, R21 ;  /* 0x000000ffff087224 */ /* 0x000fe200078e0015 */
[----:B0-----:R-:W-:Y:S01]  /*0c60*/  MOV R6, 0xcb0 ;  /* 0x00000cb000067802 */ /* 0x001fe20000000f00 */
[----:B------:R-:W-:Y:S02]  /*0c70*/  IMAD.MOV.U32 R9, RZ, RZ, R20 ;  /* 0x000000ffff097224 */ /* 0x000fe400078e0014 */
[----:B------:R-:W-:Y:S02]  /*0c80*/  IMAD.MOV.U32 R7, RZ, RZ, c[0x0][0x188] ;  /* 0x00006200ff077624 */ /* 0x000fe400078e00ff */
[----:B------:R-:W-:Y:S02]  /*0c90*/  IMAD.MOV.U32 R5, RZ, RZ, c[0x0][0x18c] ;  /* 0x00006300ff057624 */ /* 0x000fe400078e00ff */
[----:B------:R-:W-:Y:S05]  /*0ca0*/  CALL.REL.NOINC `($__internal_9_$__cuda_sm20_div_s64) ;  /* 0x00001dc000007944 */ /* 0x000fea0003c00000 */
[----:B------:R-:W-:Y:S05]  /*0cb0*/  BRA `(.L_x_44) ;  /* 0x0000013000007947 */ /* 0x000fea0003800000 */
.L_x_43:
[----:B------:R-:W1:Y:S01]  /*0cc0*/  I2F.U32.RP R5, c[0x0][0x188] ;  /* 0x0000620000057b06 */ /* 0x000e620000209000 */
[----:B0-----:R-:W-:Y:S01]  /*0cd0*/  IMAD.MOV.U32 R6, RZ, RZ, RZ ;  /* 0x000000ffff067224 */ /* 0x001fe200078e00ff */
[----:B------:R-:W-:Y:S01]  /*0ce0*/  ISETP.NE.U32.AND P2, PT, RZ, c[0x0][0x188], PT ;  /* 0x00006200ff007a0c */ /* 0x000fe20003f45070 */
[----:B------:R-:W-:-:S05]  /*0cf0*/  IMAD.MOV.U32 R9, RZ, RZ, RZ ;  /* 0x000000ffff097224 */ /* 0x000fca00078e00ff */
[----:B-1----:R-:W0:Y:S02]  /*0d00*/  MUFU.RCP R5, R5 ;  /* 0x0000000500057308 */ /* 0x002e240000001000 */
[----:B0-----:R-:W-:-:S06]  /*0d10*/  IADD3 R7, R5, 0xffffffe, RZ ;  /* 0x0ffffffe05077810 */ /* 0x001fcc0007ffe0ff */
[----:B------:R-:W0:Y:S02]  /*0d20*/  F2I.FTZ.U32.TRUNC.NTZ R7, R7 ;  /* 0x0000000700077305 */ /* 0x000e24000021f000 */
[----:B0-----:R-:W-:-:S04]  /*0d30*/  IMAD.MOV R3, RZ, RZ, -R7 ;  /* 0x000000ffff037224 */ /* 0x001fc800078e0a07 */
[----:B------:R-:W-:-:S04]  /*0d40*/  IMAD R3, R3, c[0x0][0x188], RZ ;  /* 0x0000620003037a24 */ /* 0x000fc800078e02ff */
[----:B------:R-:W-:-:S06]  /*0d50*/  IMAD.HI.U32 R6, R7, R3, R6 ;  /* 0x0000000307067227 */ /* 0x000fcc00078e0006 */
[----:B------:R-:W-:-:S05]  /*0d60*/  IMAD.HI.U32 R8, R6, R21, RZ ;  /* 0x0000001506087227 */ /* 0x000fca00078e00ff */
[----:B------:R-:W-:-:S05]  /*0d70*/  IADD3 R6, -R8, RZ, RZ ;  /* 0x000000ff08067210 */ /* 0x000fca0007ffe1ff */
[----:B------:R-:W-:-:S05]  /*0d80*/  IMAD R3, R6, c[0x0][0x188], R21 ;  /* 0x0000620006037a24 */ /* 0x000fca00078e0215 */
[----:B------:R-:W-:-:S13]  /*0d90*/  ISETP.GE.U32.AND P0, PT, R3, c[0x0][0x188], PT ;  /* 0x0000620003007a0c */ /* 0x000fda0003f06070 */
[----:B------:R-:W-:Y:S02]  /*0da0*/  @P0 IADD3 R3, R3, -c[0x0][0x188], RZ ;  /* 0x8000620003030a10 */ /* 0x000fe40007ffe0ff */
[----:B------:R-:W-:Y:S02]  /*0db0*/  @P0 IADD3 R8, R8, 0x1, RZ ;  /* 0x0000000108080810 */ /* 0x000fe40007ffe0ff */
[----:B------:R-:W-:-:S13]  /*0dc0*/  ISETP.GE.U32.AND P1, PT, R3, c[0x0][0x188], PT ;  /* 0x0000620003007a0c */ /* 0x000fda0003f26070 */
[----:B------:R-:W-:Y:S02]  /*0dd0*/  @P1 IADD3 R8, R8, 0x1, RZ ;  /* 0x0000000108081810 */ /* 0x000fe40007ffe0ff */
[----:B------:R-:W-:Y:S02]  /*0de0*/  @!P2 LOP3.LUT R8, RZ, c[0x0][0x188], RZ, 0x33, !PT ;  /* 0x00006200ff08aa12 */ /* 0x000fe400078e33ff */
.L_x_44:
[----:B------:R-:W-:Y:S05]  /*0df0*/  BSYNC B0 ;  /* 0x0000000000007941 */ /* 0x000fea0003800000 */
.L_x_42:
        /* <DEDUP_REMOVED lines=11> */
.L_x_46:
        /* <DEDUP_REMOVED lines=19> */
.L_x_47:
[----:B------:R-:W-:Y:S05]  /*0fe0*/  BSYNC B0 ;  /* 0x0000000000007941 */ /* 0x000fea0003800000 */
.L_x_45:
[----:B------:R-:W-:Y:S01]  /*0ff0*/  LOP3.LUT R3, R13, c[0x0][0x17c], RZ, 0xfc, !PT ;  /* 0x00005f000d037a12 */ /* 0x000fe200078efcff */
[----:B------:R-:W-:Y:S03]  /*1000*/  BSSY B0, `(.L_x_48) ;  /* 0x0000020000007945 */ /* 0x000fe60003800000 */
[----:B------:R-:W-:-:S13]  /*1010*/  ISETP.NE.U32.AND P0, PT, R3, RZ, PT ;  /* 0x000000ff0300720c */ /* 0x000fda0003f05070 */
[----:B------:R-:W-:Y:S05]  /*1020*/  @!P0 BRA `(.L_x_49) ;  /* 0x0000009000008947 */ /* 0x000fea0003800000 */
[----:B------:R-:W-:Y:S01]  /*1030*/  MOV R8, R12 ;  /* 0x0000000c00087202 */ /* 0x000fe20000000f00 */
[----:B------:R-:W-:Y:S01]  /*1040*/  IMAD.MOV.U32 R9, RZ, RZ, R13 ;  /* 0x000000ffff097224 */ /* 0x000fe200078e000d */
[----:B------:R-:W-:Y:S01]  /*1050*/  MOV R6, 0x1090 ;  /* 0x0000109000067802 */ /* 0x000fe20000000f00 */
[----:B------:R-:W-:Y:S02]  /*1060*/  IMAD.MOV.U32 R7, RZ, RZ, c[0x0][0x178] ;  /* 0x00005e00ff077624 */ /* 0x000fe400078e00ff */
[----:B------:R-:W-:Y:S02]  /*1070*/  IMAD.MOV.U32 R5, RZ, RZ, c[0x0][0x17c] ;  /* 0x00005f00ff057624 */ /* 0x000fe400078e00ff */
[----:B------:R-:W-:Y:S05]  /*1080*/  CALL.REL.NOINC `($__internal_9_$__cuda_sm20_div_s64) ;  /* 0x000019e000007944 */ /* 0x000fea0003c00000 */
[----:B------:R-:W-:-:S04]  /*1090*/  IMAD.MOV R3, RZ, RZ, -R8 ;  /* 0x000000ffff037224 */ /* 0x000fc800078e0a08 */
[----:B------:R-:W-:Y:S01]  /*10a0*/  IMAD R14, R3, c[0x0][0x178], R12 ;  /* 0x00005e00030e7a24 */ /* 0x000fe200078e020c */
[----:B------:R-:W-:Y:S05]  /*10b0*/  BRA `(.L_x_50) ;  /* 0x0000014000007947 */ /* 0x000fea0003800000 */
.L_x_49:
        /* <DEDUP_REMOVED lines=20> */
.L_x_50:
[----:B------:R-:W-:Y:S05]  /*1200*/  BSYNC B0 ;  /* 0x0000000000007941 */ /* 0x000fea0003800000 */
.L_x_48:
[----:B------:R-:W-:-:S04]  /*1210*/  LEA R12, P0, R21, c[0x0][0x170], 0x3 ;  /* 0x00005c00150c7a11 */ /* 0x000fc800078018ff */
[----:B------:R-:W-:-:S05]  /*1220*/  LEA.HI.X R13, R21, c[0x0][0x174], R20, 0x3, P0 ;  /* 0x00005d00150d7a11 */ /* 0x000fca00000f1c14 */
[----:B------:R-:W2:Y:S01]  /*1230*/  LDG.E R5, [R12.64] ;  /* 0x000000080c057981 */ /* 0x000ea2000c1e1900 */
[----:B------:R-:W-:Y:S02]  /*1240*/  SHF.R.S32.HI R3, RZ, 0x1f, R8 ;  /* 0x0000001fff037819 */ /* 0x000fe40000011408 */
[----:B------:R-:W-:-:S03]  /*1250*/  SHF.R.S32.HI R15, RZ, 0x1f, R14 ;  /* 0x0000001fff0f7819 */ /* 0x000fc6000001140e */
[----:B------:R-:W-:Y:S02]  /*1260*/  IMAD R3, R3, c[0x0][0x178], RZ ;  /* 0x00005e0003037a24 */ /* 0x000fe400078e02ff */
[----:B------:R-:W-:-:S04]  /*1270*/  IMAD.WIDE.U32 R14, R8, c[0x0][0x178], R14 ;  /* 0x00005e00080e7a25 */ /* 0x000fc800078e000e */
[----:B------:R-:W-:Y:S02]  /*1280*/  IMAD R3, R8, c[0x0][0x17c], R3 ;  /* 0x00005f0008037a24 */ /* 0x000fe400078e0203 */
[C---:B------:R-:W-:Y:S02]  /*1290*/  IMAD R6, R14.reuse, UR6, RZ ;  /* 0x000000060e067c24 */ /* 0x040fe4000f8e02ff */
[----:B------:R-:W-:Y:S02]  /*12a0*/  IMAD.IADD R3, R15, 0x1, R3 ;  /* 0x000000010f037824 */ /* 0x000fe400078e0203 */
[----:B------:R-:W-:-:S04]  /*12b0*/  IMAD.WIDE.U32 R14, R14, UR4, RZ ;  /* 0x000000040e0e7c25 */ /* 0x000fc8000f8e00ff */
[----:B------:R-:W-:-:S05]  /*12c0*/  IMAD R3, R3, UR4, R6 ;  /* 0x0000000403037c24 */ /* 0x000fca000f8e0206 */
[----:B------:R-:W-:Y:S02]  /*12d0*/  IADD3 R3, R15, R3, RZ ;  /* 0x000000030f037210 */ /* 0x000fe40007ffe0ff */
[----:B--2---:R-:W-:-:S04]  /*12e0*/  IADD3 R7, P0, R5, R14, RZ ;  /* 0x0000000e05077210 */ /* 0x004fc80007f1e0ff */
[----:B------:R-:W-:Y:S02]  /*12f0*/  LEA R6, P1, R7, R0, 0x1 ;  /* 0x0000000007067211 */ /* 0x000fe400078208ff */
[----:B------:R-:W-:-:S04]  /*1300*/  LEA.HI.X.SX32 R5, R5, R3, 0x1, P0 ;  /* 0x0000000305057211 */ /* 0x000fc800000f0eff */
[----:B------:R-:W-:-:S06]  /*1310*/  LEA.HI.X R7, R7, R2, R5, 0x1, P1 ;  /* 0x0000000207077211 */ /* 0x000fcc00008f0c05 */
[----:B------:R-:W2:Y:S01]  /*1320*/  LDG.E.U16 R7, [R6.64] ;  /* 0x0000000806077981 */ /* 0x000ea2000c1e1500 */
[C---:B------:R-:W-:Y:S01]  /*1330*/  LEA R16, P0, R21.reuse, c[0x0][0x1a0], 0x1 ;  /* 0x0000680015107a11 */ /* 0x040fe200078008ff */
[----:B------:R-:W-:Y:S03]  /*1340*/  BSSY B0, `(.L_x_51) ;  /* 0x0000022000007945 */ /* 0x000fe60003800000 */
[----:B------:R-:W-:Y:S02]  /*1350*/  LEA.HI.X R17, R21, c[0x0][0x1a4], R20, 0x1, P0 ;  /* 0x0000690015117a11 */ /* 0x000fe400000f0c14 */
[----:B------:R-:W-:-:S04]  /*1360*/  IADD3 R21, P1, R4, R21, RZ ;  /* 0x0000001504157210 */ /* 0x000fc80007f3e0ff */
[----:B------:R-:W-:Y:S01]  /*1370*/  SHF.R.S32.HI R9, RZ, 0x1f, R21 ;  /* 0x0000001fff097819 */ /* 0x000fe20000011415 */
[----:B------:R-:W-:-:S03]  /*1380*/  IMAD.X R11, RZ, RZ, R11, P1 ;  /* 0x000000ffff0b7224 */ /* 0x000fc600008e060b */
[----:B------:R-:W-:-:S04]  /*1390*/  LOP3.LUT R5, R9, c[0x0][0x18c], RZ, 0xfc, !PT ;  /* 0x0000630009057a12 */ /* 0x000fc800078efcff */
[----:B------:R-:W-:Y:S01]  /*13a0*/  ISETP.NE.U32.AND P0, PT, R5, RZ, PT ;  /* 0x000000ff0500720c */ /* 0x000fe20003f05070 */
[----:B--2---:R0:W-:-:S12]  /*13b0*/  STG.E.U16 [R16.64], R7 ;  /* 0x0000000710007986 */ /* 0x0041d8000c101508 */
[----:B------:R-:W-:Y:S05]  /*13c0*/  @!P0 BRA `(.L_x_52) ;  /* 0x0000006000008947 */ /* 0x000fea0003800000 */
[----:B------:R-:W-:Y:S01]  /*13d0*/  IMAD.MOV.U32 R8, RZ, RZ, R21 ;  /* 0x000000ffff087224 */ /* 0x000fe200078e0015 */
[----:B------:R-:W-:Y:S01]  /*13e0*/  MOV R6, 0x1420 ;  /* 0x0000142000067802 */ /* 0x000fe20000000f00 */
[----:B0-----:R-:W-:Y:S02]  /*13f0*/  IMAD.MOV.U32 R7, RZ, RZ, c[0x0][0x188] ;  /* 0x00006200ff077624 */ /* 0x001fe400078e00ff */
[----:B------:R-:W-:Y:S02]  /*1400*/  IMAD.MOV.U32 R5, RZ, RZ, c[0x0][0x18c] ;  /* 0x00006300ff057624 */ /* 0x000fe400078e00ff */
[----:B------:R-:W-:Y:S05]  /*1410*/  CALL.REL.NOINC `($__internal_9_$__cuda_sm20_div_s64) ;  /* 0x0000165000007944 */ /* 0x000fea0003c00000 */
[----:B------:R-:W-:Y:S05]  /*1420*/  BRA `(.L_x_53) ;  /* 0x0000013000007947 */ /* 0x000fea0003800000 */
.L_x_52:
[----:B------:R-:W1:Y:S01]  /*1430*/  I2F.U32.RP R9, c[0x0][0x188] ;  /* 0x0000620000097b06 */ /* 0x000e620000209000 */
[----:B------:R-:W-:Y:S01]  /*1440*/  IMAD.MOV.U32 R6, RZ, RZ, RZ ;  /* 0x000000ffff067224 */ /* 0x000fe200078e00ff */
[----:B------:R-:W-:-:S06]  /*1450*/  ISETP.NE.U32.AND P2, PT, RZ, c[0x0][0x188], PT ;  /* 0x00006200ff007a0c */ /* 0x000fcc0003f45070 */
[----:B-1----:R-:W1:Y:S02]  /*1460*/  MUFU.RCP R9, R9 ;  /* 0x0000000900097308 */ /* 0x002e640000001000 */
[----:B01----:R-:W-:Y:S01]  /*1470*/  IADD3 R7, R9, 0xffffffe, RZ ;  /* 0x0ffffffe09077810 */ /* 0x003fe20007ffe0ff */
[----:B------:R-:W-:-:S05]  /*1480*/  IMAD.MOV.U32 R9, RZ, RZ, RZ ;  /* 0x000000ffff097224 */ /* 0x000fca00078e00ff */
[----:B------:R-:W0:Y:S02]  /*1490*/  F2I.FTZ.U32.TRUNC.NTZ R7, R7 ;  /* 0x0000000700077305 */ /* 0x000e24000021f000 */
[----:B0-----:R-:W-:-:S04]  /*14a0*/  IMAD.MOV R5, RZ, RZ, -R7 ;  /* 0x000000ffff057224 */ /* 0x001fc800078e0a07 */
        /* <DEDUP_REMOVED lines=11> */
.L_x_53:
[----:B------:R-:W-:Y:S05]  /*1560*/  BSYNC B0 ;  /* 0x0000000000007941 */ /* 0x000fea0003800000 */
.L_x_51:
[----:B------:R-:W-:Y:S01]  /*1570*/  LOP3.LUT R5, R9, c[0x0][0x184], RZ, 0xfc, !PT ;  /* 0x0000610009057a12 */ /* 0x000fe200078efcff */
[----:B------:R-:W-:Y:S03]  /*1580*/  BSSY B0, `(.L_x_54) ;  /* 0x000001d000007945 */ /* 0x000fe60003800000 */
[----:B------:R-:W-:-:S13]  /*1590*/  ISETP.NE.U32.AND P0, PT, R5, RZ, PT ;  /* 0x000000ff0500720c */ /* 0x000fda0003f05070 */
[----:B------:R-:W-:Y:S05]  /*15a0*/  @!P0 BRA `(.L_x_55) ;  /* 0x0000007000008947 */ /* 0x000fea0003800000 */
[----:B------:R-:W-:Y:S01]  /*15b0*/  IMAD.MOV.U32 R7, RZ, RZ, c[0x0][0x180] ;  /* 0x00006000ff077624 */ /* 0x000fe200078e00ff */
[----:B------:R-:W-:Y:S02]  /*15c0*/  MOV R5, c[0x0][0x184] ;  /* 0x0000610000057a02 */ /* 0x000fe40000000f00 */
[----:B------:R-:W-:Y:S02]  /*15d0*/  MOV R6, 0x15f0 ;  /* 0x000015f000067802 */ /* 0x000fe40000000f00 */
[----:B------:R-:W-:Y:S05]  /*15e0*/  CALL.REL.NOINC `($__internal_9_$__cuda_sm20_div_s64) ;  /* 0x0000148000007944 */ /* 0x000fea0003c00000 */
[----:B------:R-:W-:Y:S02]  /*15f0*/  IMAD.MOV.U32 R28, RZ, RZ, R8 ;  /* 0x000000ffff1c7224 */ /* 0x000fe400078e0008 */
[----:B------:R-:W-:Y:S01]  /*1600*/  IMAD.MOV.U32 R29, RZ, RZ, R9 ;  /* 0x000000ffff1d7224 */ /* 0x000fe200078e0009 */
[----:B------:R-:W-:Y:S05]  /*1610*/  BRA `(.L_x_56) ;  /* 0x0000013000007947 */ /* 0x000fea0003800000 */
.L_x_55:
        /* <DEDUP_REMOVED lines=19> */
.L_x_56:
[----:B------:R-:W-:Y:S05]  /*1750*/  BSYNC B0 ;  /* 0x0000000000007941 */ /* 0x000fea0003800000 */
.L_x_54:
[----:B------:R-:W-:Y:S01]  /*1760*/  LOP3.LUT R5, R29, c[0x0][0x17c], RZ, 0xfc, !PT ;  /* 0x00005f001d057a12 */ /* 0x000fe200078efcff */
[----:B------:R-:W-:Y:S03]  /*1770*/  BSSY B0, `(.L_x_57) ;  /* 0x0000020000007945 */ /* 0x000fe60003800000 */
[----:B------:R-:W-:-:S13]  /*1780*/  ISETP.NE.U32.AND P0, PT, R5, RZ, PT ;  /* 0x000000ff0500720c */ /* 0x000fda0003f05070 */
[----:B------:R-:W-:Y:S05]  /*1790*/  @!P0 BRA `(.L_x_58) ;  /* 0x0000009000008947 */ /* 0x000fea0003800000 */
[----:B------:R-:W-:Y:S01]  /*17a0*/  IMAD.MOV.U32 R8, RZ, RZ, R28 ;  /* 0x000000ffff087224 */ /* 0x000fe200078e001c */
[----:B------:R-:W-:Y:S01]  /*17b0*/  MOV R5, c[0x0][0x17c] ;  /* 0x00005f0000057a02 */ /* 0x000fe20000000f00 */
[----:B------:R-:W-:Y:S01]  /*17c0*/  IMAD.MOV.U32 R9, RZ, RZ, R29 ;  /* 0x000000ffff097224 */ /* 0x000fe200078e001d */
[----:B------:R-:W-:Y:S01]  /*17d0*/  MOV R6, 0x1800 ;  /* 0x0000180000067802 */ /* 0x000fe20000000f00 */
[----:B------:R-:W-:Y:S02]  /*17e0*/  IMAD.MOV.U32 R7, RZ, RZ, c[0x0][0x178] ;  /* 0x00005e00ff077624 */ /* 0x000fe400078e00ff */
[----:B------:R-:W-:Y:S05]  /*17f0*/  CALL.REL.NOINC `($__internal_9_$__cuda_sm20_div_s64) ;  /* 0x0000127000007944 */ /* 0x000fea0003c00000 */
[----:B------:R-:W-:-:S04]  /*1800*/  IMAD.MOV R29, RZ, RZ, -R8 ;  /* 0x000000ffff1d7224 */ /* 0x000fc800078e0a08 */
[----:B------:R-:W-:Y:S01]  /*1810*/  IMAD R29, R29, c[0x0][0x178], R28 ;  /* 0x00005e001d1d7a24 */ /* 0x000fe200078e021c */
[----:B------:R-:W-:Y:S05]  /*1820*/  BRA `(.L_x_59) ;  /* 0x0000014000007947 */ /* 0x000fea0003800000 */
.L_x_58:
        /* <DEDUP_REMOVED lines=20> */
.L_x_59:
[----:B------:R-:W-:Y:S05]  /*1970*/  BSYNC B0 ;  /* 0x0000000000007941 */ /* 0x000fea0003800000 */
.L_x_57:
[----:B------:R-:W-:-:S05]  /*1980*/  IMAD.WIDE R12, R4, 0x8, R12 ;  /* 0x00000008040c7825 */ /* 0x000fca00078e020c */
[----:B------:R-:W2:Y:S01]  /*1990*/  LDG.E R5, [R12.64] ;  /* 0x000000080c057981 */ /* 0x000ea2000c1e1900 */
[----:B------:R-:W-:Y:S01]  /*19a0*/  SHF.R.S32.HI R6, RZ, 0x1f, R8 ;  /* 0x0000001fff067819 */ /* 0x000fe20000011408 */
[----:B------:R-:W-:Y:S01]  /*19b0*/  IMAD.MOV.U32 R15, RZ, RZ, R3 ;  /* 0x000000ffff0f7224 */ /* 0x000fe200078e0003 */
[----:B------:R-:W-:-:S03]  /*19c0*/  SHF.R.S32.HI R7, RZ, 0x1f, R29 ;  /* 0x0000001fff077819 */ /* 0x000fc6000001141d */
[----:B------:R-:W-:Y:S02]  /*19d0*/  IMAD R9, R6, c[0x0][0x178], RZ ;  /* 0x00005e0006097a24 */ /* 0x000fe400078e02ff */
[----:B------:R-:W-:Y:S02]  /*19e0*/  IMAD.MOV.U32 R6, RZ, RZ, R29 ;  /* 0x000000ffff067224 */ /* 0x000fe400078e001d */
[C---:B------:R-:W-:Y:S02]  /*19f0*/  IMAD R9, R8.reuse, c[0x0][0x17c], R9 ;  /* 0x00005f0008097a24 */ /* 0x040fe400078e0209 */
[----:B------:R-:W-:-:S04]  /*1a00*/  IMAD.WIDE.U32 R6, R8, c[0x0][0x178], R6 ;  /* 0x00005e0008067a25 */ /* 0x000fc800078e0006 */
[----:B------:R-:W-:Y:S02]  /*1a10*/  IMAD.IADD R7, R7, 0x1, R9 ;  /* 0x0000000107077824 */ /* 0x000fe400078e0209 */
[C---:B------:R-:W-:Y:S02]  /*1a20*/  IMAD R8, R6.reuse, UR6, RZ ;  /* 0x0000000606087c24 */ /* 0x040fe4000f8e02ff */
[----:B------:R-:W-:-:S04]  /*1a30*/  IMAD.WIDE.U32 R14, R6, UR4, R14 ;  /* 0x00000004060e7c25 */ /* 0x000fc8000f8e000e */
[----:B------:R-:W-:-:S04]  /*1a40*/  IMAD R3, R7, UR4, R8 ;  /* 0x0000000407037c24 */ /* 0x000fc8000f8e0208 */
[----:B------:R-:W-:Y:S01]  /*1a50*/  IMAD.IADD R3, R15, 0x1, R3 ;  /* 0x000000010f037824 */ /* 0x000fe200078e0203 */
[----:B--2---:R-:W-:-:S04]  /*1a60*/  IADD3 R7, P0, R5, R14, RZ ;  /* 0x0000000e05077210 */ /* 0x004fc80007f1e0ff */
[----:B------:R-:W-:Y:S02]  /*1a70*/  LEA R6, P1, R7, R0, 0x1 ;  /* 0x0000000007067211 */ /* 0x000fe400078208ff */
[----:B------:R-:W-:-:S04]  /*1a80*/  LEA.HI.X.SX32 R5, R5, R3, 0x1, P0 ;  /* 0x0000000305057211 */ /* 0x000fc800000f0eff */
[----:B------:R-:W-:-:S06]  /*1a90*/  LEA.HI.X R7, R7, R2, R5, 0x1, P1 ;  /* 0x0000000207077211 */ /* 0x000fcc00008f0c05 */
[----:B------:R-:W2:Y:S01]  /*1aa0*/  LDG.E.U16 R7, [R6.64] ;  /* 0x0000000806077981 */ /* 0x000ea2000c1e1500 */
[C---:B------:R-:W-:Y:S01]  /*1ab0*/  IADD3 R21, P1, R4.reuse, R21, RZ ;  /* 0x0000001504157210 */ /* 0x040fe20007f3e0ff */
[----:B------:R-:W-:Y:S01]  /*1ac0*/  IMAD.WIDE R16, R4, 0x2, R16 ;  /* 0x0000000204107825 */ /* 0x000fe200078e0210 */
[----:B------:R-:W-:Y:S02]  /*1ad0*/  BSSY B0, `(.L_x_60) ;  /* 0x0000020000007945 */ /* 0x000fe40003800000 */
[----:B------:R-:W-:Y:S02]  /*1ae0*/  SHF.R.S32.HI R9, RZ, 0x1f, R21 ;  /* 0x0000001fff097819 */ /* 0x000fe40000011415 */
[----:B------:R-:W-:Y:S02]  /*1af0*/  IADD3.X R11, RZ, R11, RZ, P1, !PT ;  /* 0x0000000bff0b7210 */ /* 0x000fe40000ffe4ff */
        /* <DEDUP_REMOVED lines=10> */
.L_x_61:
        /* <DEDUP_REMOVED lines=19> */
.L_x_62:
[----:B------:R-:W-:Y:S05]  /*1cd0*/  BSYNC B0 ;  /* 0x0000000000007941 */ /* 0x000fea0003800000 */
.L_x_60:
        /* <DEDUP_REMOVED lines=8> */
[----:B------:R-:W-:Y:S01]  /*1d60*/  MOV R28, R8 ;  /* 0x00000008001c7202 */ /* 0x000fe20000000f00 */
[----:B------:R-:W-:Y:S01]  /*1d70*/  IMAD.MOV.U32 R29, RZ, RZ, R9 ;  /* 0x000000ffff1d7224 */ /* 0x000fe200078e0009 */
[----:B------:R-:W-:Y:S05]  /*1d80*/  BRA `(.L_x_65) ;  /* 0x0000013000007947 */ /* 0x000fea0003800000 */
.L_x_64:
        /* <DEDUP_REMOVED lines=19> */
.L_x_65:
[----:B------:R-:W-:Y:S05]  /*1ec0*/  BSYNC B0 ;  /* 0x0000000000007941 */ /* 0x000fea0003800000 */
.L_x_63:
        /* <DEDUP_REMOVED lines=13> */
.L_x_67:
        /* <DEDUP_REMOVED lines=20> */
.L_x_68:
[----:B------:R-:W-:Y:S05]  /*20e0*/  BSYNC B0 ;  /* 0x0000000000007941 */ /* 0x000fea0003800000 */
.L_x_66:
        /* <DEDUP_REMOVED lines=12> */
[----:B------:R-:W-:-:S05]  /*21b0*/  IMAD R3, R7, UR4, R8 ;  /* 0x0000000407037c24 */ /* 0x000fca000f8e0208 */
[----:B------:R-:W-:Y:S02]  /*21c0*/  IADD3 R3, R15, R3, RZ ;  /* 0x000000030f037210 */ /* 0x000fe40007ffe0ff */
        /* <DEDUP_REMOVED lines=20> */
.L_x_70:
        /* <DEDUP_REMOVED lines=19> */
.L_x_71:
[----:B------:R-:W-:Y:S05]  /*2440*/  BSYNC B0 ;  /* 0x0000000000007941 */ /* 0x000fea0003800000 */
.L_x_69:
[----:B------:R-:W-:Y:S01]  /*2450*/  LOP3.LUT R5, R9, c[0x0][0x184], RZ, 0xfc, !PT ;  /* 0x0000610009057a12 */ /* 0x000fe200078efcff */
[----:B------:R-:W-:Y:S03]  /*2460*/  BSSY B0, `(.L_x_72) ;  /* 0x000001d000007945 */ /* 0x000fe60003800000 */
[----:B------:R-:W-:-:S13]  /*2470*/  ISETP.NE.U32.AND P0, PT, R5, RZ, PT ;  /* 0x000000ff0500720c */ /* 0x000fda0003f05070 */
[----:B------:R-:W-:Y:S05]  /*2480*/  @!P0 BRA `(.L_x_73) ;  /* 0x0000007000008947 */ /* 0x000fea0003800000 */
[----:B------:R-:W-:Y:S01]  /*2490*/  MOV R7, c[0x0][0x180] ;  /* 0x0000600000077a02 */ /* 0x000fe20000000f00 */
[----:B------:R-:W-:Y:S01]  /*24a0*/  IMAD.MOV.U32 R5, RZ, RZ, c[0x0][0x184] ;  /* 0x00006100ff057624 */ /* 0x000fe200078e00ff */
[----:B------:R-:W-:Y:S02]  /*24b0*/  MOV R6, 0x24d0 ;  /* 0x000024d000067802 */ /* 0x000fe40000000f00 */
[----:B------:R-:W-:Y:S05]  /*24c0*/  CALL.REL.NOINC `($__internal_9_$__cuda_sm20_div_s64) ;  /* 0x000005a000007944 */ /* 0x000fea0003c00000 */
[----:B------:R-:W-:Y:S02]  /*24d0*/  IMAD.MOV.U32 R28, RZ, RZ, R8 ;  /* 0x000000ffff1c7224 */ /* 0x000fe400078e0008 */
[----:B------:R-:W-:Y:S01]  /*24e0*/  IMAD.MOV.U32 R29, RZ, RZ, R9 ;  /* 0x000000ffff1d7224 */ /* 0x000fe200078e0009 */
[----:B------:R-:W-:Y:S05]  /*24f0*/  BRA `(.L_x_74) ;  /* 0x0000013000007947 */ /* 0x000fea0003800000 */
.L_x_73:
        /* <DEDUP_REMOVED lines=19> */
.L_x_74:
[----:B------:R-:W-:Y:S05]  /*2630*/  BSYNC B0 ;  /* 0x0000000000007941 */ /* 0x000fea0003800000 */
.L_x_72:
        /* <DEDUP_REMOVED lines=14> */
.L_x_76:
[----:B------:R-:W0:Y:S01]  /*2720*/  I2F.U32.RP R8, c[0x0][0x178] ;  /* 0x00005e0000087b06 */ /* 0x000e220000209000 */
[----:B------:R-:W-:Y:S01]  /*2730*/  IMAD.MOV.U32 R6, RZ, RZ, RZ ;  /* 0x000000ffff067224 */ /* 0x000fe200078e00ff */
[----:B------:R-:W-:-:S06]  /*2740*/  ISETP.NE.U32.AND P2, PT, RZ, c[0x0][0x178], PT ;  /* 0x00005e00ff007a0c */ /* 0x000fcc0003f45070 */
[----:B0-----:R-:W0:Y:S02]  /*2750*/  MUFU.RCP R8, R8 ;  /* 0x0000000800087308 */ /* 0x001e240000001000 */
[----:B0-----:R-:W-:-:S06]  /*2760*/  IADD3 R9, R8, 0xffffffe, RZ ;  /* 0x0ffffffe08097810 */ /* 0x001fcc0007ffe0ff */
        /* <DEDUP_REMOVED lines=15> */
.L_x_77:
[----:B------:R-:W-:Y:S05]  /*2860*/  BSYNC B0 ;  /* 0x0000000000007941 */ /* 0x000fea0003800000 */
.L_x_75:
[----:B------:R-:W-:-:S05]  /*2870*/  IMAD.WIDE R12, R4, 0x8, R12 ;  /* 0x00000008040c7825 */ /* 0x000fca00078e020c */
[----:B------:R0:W2:Y:S01]  /*2880*/  LDG.E R8, [R12.64] ;  /* 0x000000080c087981 */ /* 0x0000a2000c1e1900 */
[----:B------:R-:W-:Y:S02]  /*2890*/  SHF.R.S32.HI R6, RZ, 0x1f, R5 ;  /* 0x0000001fff067819 */ /* 0x000fe40000011405 */
[----:B------:R-:W-:-:S03]  /*28a0*/  SHF.R.S32.HI R7, RZ, 0x1f, R29 ;  /* 0x0000001fff077819 */ /* 0x000fc6000001141d */
[----:B------:R-:W-:Y:S01]  /*28b0*/  IMAD R10, R6, c[0x0][0x178], RZ ;  /* 0x00005e00060a7a24 */ /* 0x000fe200078e02ff */
[----:B------:R-:W-:-:S05]  /*28c0*/  MOV R6, R29 ;  /* 0x0000001d00067202 */ /* 0x000fca0000000f00 */
[----:B------:R-:W-:-:S04]  /*28d0*/  IMAD.WIDE.U32 R6, R5, c[0x0][0x178], R6 ;  /* 0x00005e0005067a25 */ /* 0x000fc800078e0006 */
[----:B------:R-:W-:Y:S02]  /*28e0*/  IMAD R5, R5, c[0x0][0x17c], R10 ;  /* 0x00005f0005057a24 */ /* 0x000fe400078e020a */
[----:B------:R-:W-:Y:S02]  /*28f0*/  IMAD R10, R6, UR6, RZ ;  /* 0x00000006060a7c24 */ /* 0x000fe4000f8e02ff */
[----:B------:R-:W-:-:S04]  /*2900*/  IMAD.IADD R5, R7, 0x1, R5 ;  /* 0x0000000107057824 */ /* 0x000fc800078e0205 */
[----:B0-----:R-:W-:Y:S01]  /*2910*/  IMAD R13, R5, UR4, R10 ;  /* 0x00000004050d7c24 */ /* 0x001fe2000f8e020a */
[----:B--2---:R-:W-:-:S05]  /*2920*/  SHF.R.S32.HI R9, RZ, 0x1f, R8 ;  /* 0x0000001fff097819 */ /* 0x004fca0000011408 */
[----:B------:R-:W-:-:S05]  /*2930*/  IMAD.WIDE.U32 R8, R6, UR4, R8 ;  /* 0x0000000406087c25 */ /* 0x000fca000f8e0008 */
[----:B------:R-:W-:-:S04]  /*2940*/  IADD3 R5, P0, R14, R8, RZ ;  /* 0x000000080e057210 */ /* 0x000fc80007f1e0ff */
[----:B------:R-:W-:Y:S02]  /*2950*/  IADD3.X R9, R3, R13, R9, P0, !PT ;  /* 0x0000000d03097210 */ /* 0x000fe400007fe409 */
[----:B------:R-:W-:-:S04]  /*2960*/  LEA R8, P0, R5, R0, 0x1 ;  /* 0x0000000005087211 */ /* 0x000fc800078008ff */
[----:B------:R-:W-:-:S06]  /*2970*/  LEA.HI.X R9, R5, R2, R9, 0x1, P0 ;  /* 0x0000000205097211 */ /* 0x000fcc00000f0c09 */
[----:B------:R-:W2:Y:S01]  /*2980*/  LDG.E.U16 R9, [R8.64] ;  /* 0x0000000808097981 */ /* 0x000ea2000c1e1500 */
[C---:B------:R-:W-:Y:S01]  /*2990*/  IMAD.WIDE R16, R4.reuse, 0x2, R16 ;  /* 0x0000000204107825 */ /* 0x040fe200078e0210 */
[----:B------:R-:W-:-:S03]  /*29a0*/  IADD3 R21, P0, R4, R21, RZ ;  /* 0x0000001504157210 */ /* 0x000fc60007f1e0ff */
[----:B------:R-:W-:Y:S02]  /*29b0*/  IMAD.MOV.U32 R15, RZ, RZ, R3 ;  /* 0x000000ffff0f7224 */ /* 0x000fe400078e0003 */
[----:B------:R-:W-:Y:S01]  /*29c0*/  IMAD.X R11, RZ, RZ, R11, P0 ;  /* 0x000000ffff0b7224 */ /* 0x000fe200000e060b */
[----:B------:R-:W-:Y:S01]  /*29d0*/  ISETP.GE.U32.AND P0, PT, R21, c[0x0][0x160], PT ;  /* 0x0000580015007a0c */ /* 0x000fe20003f06070 */
[----:B------:R-:W-:-:S03]  /*29e0*/  IMAD.WIDE.U32 R6, R6, UR4, R14 ;  /* 0x0000000406067c25 */ /* 0x000fc6000f8e000e */
[----:B------:R-:W-:Y:S01]  /*29f0*/  ISETP.GE.AND.EX P0, PT, R11, c[0x0][0x164], PT, P0 ;  /* 0x000059000b007a0c */ /* 0x000fe20003f06300 */
[----:B------:R-:W-:Y:S01]  /*2a00*/  IMAD.IADD R3, R7, 0x1, R13 ;  /* 0x0000000107037824 */ /* 0x000fe200078e020d */
[----:B------:R-:W-:-:S04]  /*2a10*/  LEA R0, P1, R6, R0, 0x1 ;  /* 0x0000000006007211 */ /* 0x000fc800078208ff */
[----:B------:R-:W-:Y:S01]  /*2a20*/  LEA.HI.X R2, R6, R2, R3, 0x1, P1 ;  /* 0x0000000206027211 */ /* 0x000fe200008f0c03 */
[----:B--2---:R0:W-:Y:S06]  /*2a30*/  STG.E.U16 [R16.64], R9 ;  /* 0x0000000910007986 */ /* 0x0041ec000c101508 */
[----:B------:R-:W-:Y:S01]  /*2a40*/  @P0 CALL.REL.NOINC `(.L_x_78) ;  /* 0x0000001000000944 */ /* 0x000fe20003c00000 */
[----:B------:R-:W-:Y:S05]  /*2a50*/  BRA `(.L_x_79) ;  /* 0xffffe1a000007947 */ /* 0x000fea000383ffff */
.L_x_78:
[----:B------:R-:W-:Y:S05]  /*2a60*/  EXIT ;  /* 0x000000000000794d */ /* 0x000fea0003800000 */
        .weak           $__internal_9_$__cuda_sm20_div_s64
        .type           $__internal_9_$__cuda_sm20_div_s64,@function
        .size           $__internal_9_$__cuda_sm20_div_s64,($__internal_10_$__cuda_sm20_div_u64 - $__internal_9_$__cuda_sm20_div_s64)
$__internal_9_$__cuda_sm20_div_s64:
[-C--:B------:R-:W-:Y:S02]  /*2a70*/  IADD3 R18, P1, RZ, -R7.reuse, RZ ;  /* 0x80000007ff127210 */ /* 0x080fe40007f3e0ff */
[----:B------:R-:W-:Y:S02]  /*2a80*/  ISETP.GE.AND P0, PT, R5, RZ, PT ;  /* 0x000000ff0500720c */ /* 0x000fe40003f06270 */
[----:B------:R-:W-:Y:S01]  /*2a90*/  ISETP.GE.AND P3, PT, R9, RZ, PT ;  /* 0x000000ff0900720c */ /* 0x000fe20003f66270 */
[----:B------:R-:W-:Y:S01]  /*2aa0*/  IMAD.X R10, RZ, RZ, ~R5, P1 ;  /* 0x000000ffff0a7224 */ /* 0x000fe200008e0e05 */
[----:B------:R-:W-:-:S04]  /*2ab0*/  SEL R18, R18, R7, !P0 ;  /* 0x0000000712127207 */ /* 0x000fc80004000000 */
[----:B------:R-:W-:-:S04]  /*2ac0*/  SEL R19, R10, R5, !P0 ;  /* 0x000000050a137207 */ /* 0x000fc80004000000 */
        /* <DEDUP_REMOVED lines=9> */
[----:B------:R-:W-:Y:S02]  /*2b60*/  IMAD.X R22, RZ, RZ, ~R22, P0 ;  /* 0x000000ffff167224 */ /* 0x000fe400000e0e16 */
[----:B------:R-:W-:Y:S02]  /*2b70*/  IMAD.MOV.U32 R25, RZ, RZ, R26 ;  /* 0x000000ffff197224 */ /* 0x000fe400078e001a */
        /* <DEDUP_REMOVED lines=12> */
[----:B------:R-:W-:-:S05]  /*2c40*/  IADD3.X R10, RZ, ~R10, RZ, P0, !PT ;  /* 0x8000000aff0a7210 */ /* 0x000fca00007fe4ff */
[----:B------:R-:W-:-:S06]  /*2c50*/  IMAD.WIDE.U32 R24, P0, R25, R10, R24 ;  /* 0x0000000a19187225 */ /* 0x000fcc0007800018 */
[----:B------:R-:W-:Y:S01]  /*2c60*/  IMAD.HI.U32 R27, P1, R23, R22, R24 ;  /* 0x00000016171b7227 */ /* 0x000fe20007820018 */
[----:B------:R-:W-:-:S03]  /*2c70*/  IADD3 R25, P4, RZ, -R8, RZ ;  /* 0x80000008ff197210 */ /* 0x000fc60007f9e0ff */
[----:B------:R-:W-:Y:S01]  /*2c80*/  IMAD R22, R23, R10, RZ ;  /* 0x0000000a17167224 */ /* 0x000fe200078e02ff */
[----:B------:R-:W-:Y:S01]  /*2c90*/  SEL R25, R25, R8, !P3 ;  /* 0x0000000819197207 */ /* 0x000fe20005800000 */
[----:B------:R-:W-:Y:S02]  /*2ca0*/  IMAD.X R8, RZ, RZ, ~R9, P4 ;  /* 0x000000ffff087224 */ /* 0x000fe400020e0e09 */
[----:B------:R-:W-:Y:S01]  /*2cb0*/  IMAD.HI.U32 R10, R23, R10, RZ ;  /* 0x0000000a170a7227 */ /* 0x000fe200078e00ff */
[----:B------:R-:W-:Y:S02]  /*2cc0*/  IADD3 R22, P2, R22, R27, RZ ;  /* 0x0000001b16167210 */ /* 0x000fe40007f5e0ff */
[-C--:B------:R-:W-:Y:S01]  /*2cd0*/  SEL R8, R8, R9.reuse, !P3 ;  /* 0x0000000908087207 */ /* 0x080fe20005800000 */
[----:B------:R-:W-:Y:S01]  /*2ce0*/  IMAD.X R10, R10, 0x1, R23, P0 ;  /* 0x000000010a0a7824 */ /* 0x000fe200000e0617 */
[----:B------:R-:W-:Y:S01]  /*2cf0*/  LOP3.LUT R9, R5, R9, RZ, 0x3c, !PT ;  /* 0x0000000905097212 */ /* 0x000fe200078e3cff */
[----:B------:R-:W-:-:S04]  /*2d00*/  IMAD.HI.U32 R26, R22, R25, RZ ;  /* 0x00000019161a7227 */ /* 0x000fc800078e00ff */
[----:B------:R-:W-:-:S04]  /*2d10*/  IMAD.MOV.U32 R27, RZ, RZ, RZ ;  /* 0x000000ffff1b7224 */ /* 0x000fc800078e00ff */
[----:B------:R-:W-:Y:S01]  /*2d20*/  IMAD.WIDE.U32 R22, R22, R8, R26 ;  /* 0x0000000816167225 */ /* 0x000fe200078e001a */
[----:B------:R-:W-:-:S05]  /*2d30*/  IADD3.X R27, RZ, RZ, R10, P2, P1 ;  /* 0x000000ffff1b7210 */ /* 0x000fca00017e240a */
[----:B------:R-:W-:-:S04]  /*2d40*/  IMAD.HI.U32 R22, P0, R27, R25, R22 ;  /* 0x000000191b167227 */ /* 0x000fc80007800016 */
[CC--:B------:R-:W-:Y:S02]  /*2d50*/  IMAD R23, R27.reuse, R8.reuse, RZ ;  /* 0x000000081b177224 */ /* 0x0c0fe400078e02ff */
[----:B------:R-:W-:-:S03]  /*2d60*/  IMAD.HI.U32 R10, R27, R8, RZ ;  /* 0x000000081b0a7227 */ /* 0x000fc600078e00ff */
[----:B------:R-:W-:Y:S01]  /*2d70*/  IADD3 R23, P1, R23, R22, RZ ;  /* 0x0000001617177210 */ /* 0x000fe20007f3e0ff */
[----:B------:R-:W-:-:S03]  /*2d80*/  IMAD.X R10, RZ, RZ, R10, P0 ;  /* 0x000000ffff0a7224 */ /* 0x000fc600000e060a */
[C---:B------:R-:W-:Y:S01]  /*2d90*/  IADD3 R22, P2, R23.reuse, 0x1, RZ ;  /* 0x0000000117167810 */ /* 0x040fe20007f5e0ff */
[----:B------:R-:W-:-:S04]  /*2da0*/  IMAD.WIDE.U32 R26, R23, R18, RZ ;  /* 0x00000012171a7225 */ /* 0x000fc800078e00ff */
[----:B------:R-:W-:Y:S01]  /*2db0*/  IMAD.X R10, RZ, RZ, R10, P1 ;  /* 0x000000ffff0a7224 */ /* 0x000fe200008e060a */
[----:B------:R-:W-:Y:S01]  /*2dc0*/  IADD3 R25, P1, -R26, R25, RZ ;  /* 0x000000191a197210 */ /* 0x000fe20007f3e1ff */
[----:B------:R-:W-:-:S03]  /*2dd0*/  IMAD R27, R23, R19, R27 ;  /* 0x00000013171b7224 */ /* 0x000fc600078e021b */
[-C--:B------:R-:W-:Y:S01]  /*2de0*/  ISETP.GE.U32.AND P0, PT, R25, R18.reuse, PT ;  /* 0x000000121900720c */ /* 0x080fe20003f06070 */
[----:B------:R-:W-:-:S04]  /*2df0*/  IMAD R27, R10, R18, R27 ;  /* 0x000000120a1b7224 */ /* 0x000fc800078e021b */
[----:B------:R-:W-:Y:S01]  /*2e00*/  IMAD.X R8, R8, 0x1, ~R27, P1 ;  /* 0x0000000108087824 */ /* 0x000fe200008e0e1b */
[----:B------:R-:W-:-:S04]  /*2e10*/  IADD3 R24, P1, R25, -R18, RZ ;  /* 0x8000001219187210 */ /* 0x000fc80007f3e0ff */
[C---:B------:R-:W-:Y:S01]  /*2e20*/  ISETP.GE.U32.AND.EX P0, PT, R8.reuse, R19, PT, P0 ;  /* 0x000000130800720c */ /* 0x040fe20003f06100 */
[----:B------:R-:W-:-:S03]  /*2e30*/  IMAD.X R27, R8, 0x1, ~R19, P1 ;  /* 0x00000001081b7824 */ /* 0x000fc600008e0e13 */
[----:B------:R-:W-:Y:S02]  /*2e40*/  SEL R25, R24, R25, P0 ;  /* 0x0000001918197207 */ /* 0x000fe40000000000 */
[----:B------:R-:W-:Y:S01]  /*2e50*/  SEL R22, R22, R23, P0 ;  /* 0x0000001716167207 */ /* 0x000fe20000000000 */
[----:B------:R-:W-:Y:S01]  /*2e60*/  IMAD.X R23, RZ, RZ, R10, P2 ;  /* 0x000000ffff177224 */ /* 0x000fe200010e060a */
[----:B------:R-:W-:Y:S02]  /*2e70*/  SEL R27, R27, R8, P0 ;  /* 0x000000081b1b7207 */ /* 0x000fe40000000000 */
[----:B------:R-:W-:Y:S02]  /*2e80*/  ISETP.GE.U32.AND P1, PT, R25, R18, PT ;  /* 0x000000121900720c */ /* 0x000fe40003f26070 */
[----:B------:R-:W-:Y:S02]  /*2e90*/  SEL R23, R23, R10, P0 ;  /* 0x0000000a17177207 */ /* 0x000fe40000000000 */
[----:B------:R-:W-:-:S02]  /*2ea0*/  IADD3 R25, P2, R22, 0x1, RZ ;  /* 0x0000000116197810 */ /* 0x000fc40007f5e0ff */
[----:B------:R-:W-:Y:S02]  /*2eb0*/  ISETP.GE.U32.AND.EX P0, PT, R27, R19, PT, P1 ;  /* 0x000000131b00720c */ /* 0x000fe40003f06110 */
[-C--:B------:R-:W-:Y:S02]  /*2ec0*/  IADD3.X R8, RZ, R23.reuse, RZ, P2, !PT ;  /* 0x00000017ff087210 */ /* 0x080fe400017fe4ff */
[----:B------:R-:W-:Y:S02]  /*2ed0*/  SEL R25, R25, R22, P0 ;  /* 0x0000001619197207 */ /* 0x000fe40000000000 */
[----:B------:R-:W-:Y:S02]  /*2ee0*/  SEL R23, R8, R23, P0 ;  /* 0x0000001708177207 */ /* 0x000fe40000000000 */
[----:B------:R-:W-:Y:S02]  /*2ef0*/  IADD3 R8, P2, RZ, -R25, RZ ;  /* 0x80000019ff087210 */ /* 0x000fe40007f5e0ff */
[----:B------:R-:W-:Y:S01]  /*2f00*/  ISETP.NE.U32.AND P0, PT, R7, RZ, PT ;  /* 0x000000ff0700720c */ /* 0x000fe20003f05070 */
[----:B------:R-:W-:Y:S01]  /*2f10*/  IMAD.MOV.U32 R7, RZ, RZ, 0x0 ;  /* 0x00000000ff077424 */ /* 0x000fe200078e00ff */
[----:B------:R-:W-:Y:S01]  /*2f20*/  ISETP.GE.AND P1, PT, R9, RZ, PT ;  /* 0x000000ff0900720c */ /* 0x000fe20003f26270 */
[----:B------:R-:W-:Y:S01]  /*2f30*/  IMAD.X R10, RZ, RZ, ~R23, P2 ;  /* 0x000000ffff0a7224 */ /* 0x000fe200010e0e17 */
[----:B------:R-:W-:-:S02]  /*2f40*/  ISETP.NE.AND.EX P0, PT, R5, RZ, PT, P0 ;  /* 0x000000ff0500720c */ /* 0x000fc40003f05300 */
[----:B------:R-:W-:Y:S02]  /*2f50*/  SEL R8, R8, R25, !P1 ;  /* 0x0000001908087207 */ /* 0x000fe40004800000 */
[----:B------:R-:W-:Y:S02]  /*2f60*/  SEL R10, R10, R23, !P1 ;  /* 0x000000170a0a7207 */ /* 0x000fe40004800000 */
[----:B------:R-:W-:Y:S02]  /*2f70*/  SEL R8, R8, 0xffffffff, P0 ;  /* 0xffffffff08087807 */ /* 0x000fe40000000000 */
[----:B------:R-:W-:Y:S01]  /*2f80*/  SEL R9, R10, 0xffffffff, P0 ;  /* 0xffffffff0a097807 */ /* 0x000fe20000000000 */
[----:B------:R-:W-:Y:S06]  /*2f90*/  RET.REL.NODEC R6 `(_ZN2at6native31max_unpooling2d_backward_kernelIN3c108BFloat16EEEvlPKT_PKllllllPS4_) ;  /* 0xffffd06006007950 */ /* 0x000fec0003c3ffff */
        .weak           $__internal_10_$__cuda_sm20_div_u64
        .type           $__internal_10_$__cuda_sm20_div_u64,@function
        .size           $__internal_10_$__cuda_sm20_div_u64,(.L_x_685 - $__internal_10_$__cuda_sm20_div_u64)
$__internal_10_$__cuda_sm20_div_u64:
[----:B------:R-:W-:Y:S02]  /*2fa0*/  IMAD.MOV.U32 R14, RZ, RZ, R4 ;  /* 0x000000ffff0e7224 */ /* 0x000fe400078e0004 */
[----:B------:R-:W-:-:S04]  /*2fb0*/  IMAD.MOV.U32 R15, RZ, RZ, RZ ;  /* 0x000000ffff0f7224 */ /* 0x000fc800078e00ff */
[----:B------:R-:W0:Y:S08]  /*2fc0*/  I2F.U64.RP R7, R14 ;  /* 0x0000000e00077312 */ /* 0x000e300000309000 */
[----:B0-----:R-:W0:Y:S02]  /*2fd0*/  MUFU.RCP R7, R7 ;  /* 0x0000000700077308 */ /* 0x001e240000001000 */
[----:B0-----:R-:W-:-:S06]  /*2fe0*/  IADD3 R8, R7, 0x1ffffffe, RZ ;  /* 0x1ffffffe07087810 */ /* 0x001fcc0007ffe0ff */
[----:B------:R-:W0:Y:S02]  /*2ff0*/  F2I.U64.TRUNC R8, R8 ;  /* 0x0000000800087311 */ /* 0x000e24000020d800 */
[----:B0-----:R-:W-:-:S04]  /*3000*/  IMAD.WIDE.U32 R12, R8, R4, RZ ;  /* 0x00000004080c7225 */ /* 0x001fc800078e00ff */
[----:B------:R-:W-:Y:S01]  /*3010*/  IMAD R13, R9, R4, R13 ;  /* 0x00000004090d7224 */ /* 0x000fe200078e020d */
[----:B------:R-:W-:-:S05]  /*3020*/  IADD3 R17, P0, RZ, -R12, RZ ;  /* 0x8000000cff117210 */ /* 0x000fca0007f1e0ff */
        /* <DEDUP_REMOVED lines=10> */
[----:B------:R-:W-:-:S05]  /*30d0*/  IMAD.WIDE.U32 R8, R13, R4, RZ ;  /* 0x000000040d087225 */ /* 0x000fca00078e00ff */
[----:B------:R-:W-:Y:S01]  /*30e0*/  IADD3 R15, P0, RZ, -R8, RZ ;  /* 0x80000008ff0f7210 */ /* 0x000fe20007f1e0ff */
[----:B------:R-:W-:-:S04]  /*30f0*/  IMAD R8, R7, R4, R9 ;  /* 0x0000000407087224 */ /* 0x000fc800078e0209 */
[----:B------:R-:W-:-:S04]  /*3100*/  IMAD.HI.U32 R12, R13, R15, RZ ;  /* 0x0000000f0d0c7227 */ /* 0x000fc800078e00ff */
[----:B------:R-:W-:-:S04]  /*3110*/  IMAD.X R8, RZ, RZ, ~R8, P0 ;  /* 0x000000ffff087224 */ /* 0x000fc800000e0e08 */
[----:B------:R-:W-:-:S04]  /*3120*/  IMAD.WIDE.U32 R12, P0, R13, R8, R12 ;  /* 0x000000080d0c7225 */ /* 0x000fc8000780000c */
[C---:B------:R-:W-:Y:S02]  /*3130*/  IMAD R9, R7.reuse, R8, RZ ;  /* 0x0000000807097224 */ /* 0x040fe400078e02ff */
[----:B------:R-:W-:-:S04]  /*3140*/  IMAD.HI.U32 R10, P1, R7, R15, R12 ;  /* 0x0000000f070a7227 */ /* 0x000fc8000782000c */
[----:B------:R-:W-:Y:S01]  /*3150*/  IMAD.HI.U32 R8, R7, R8, RZ ;  /* 0x0000000807087227 */ /* 0x000fe200078e00ff */
[----:B------:R-:W-:-:S03]  /*3160*/  IADD3 R10, P2, R9, R10, RZ ;  /* 0x0000000a090a7210 */ /* 0x000fc60007f5e0ff */
[----:B------:R-:W-:Y:S01]  /*3170*/  IMAD.MOV.U32 R9, RZ, RZ, RZ ;  /* 0x000000ffff097224 */ /* 0x000fe200078e00ff */
[----:B------:R-:W-:Y:S01]  /*3180*/  IADD3.X R7, R8, R7, RZ, P0, !PT ;  /* 0x0000000708077210 */ /* 0x000fe200007fe4ff */
[----:B------:R-:W-:-:S03]  /*3190*/  IMAD.HI.U32 R8, R10, R3, RZ ;  /* 0x000000030a087227 */ /* 0x000fc600078e00ff */
[----:B------:R-:W-:-:S03]  /*31a0*/  IADD3.X R12, RZ, RZ, R7, P2, P1 ;  /* 0x000000ffff0c7210 */ /* 0x000fc600017e2407 */
[----:B------:R-:W-:-:S04]  /*31b0*/  IMAD.WIDE.U32 R8, R10, R5, R8 ;  /* 0x000000050a087225 */ /* 0x000fc800078e0008 */
[C---:B------:R-:W-:Y:S02]  /*31c0*/  IMAD R13, R12.reuse, R5, RZ ;  /* 0x000000050c0d7224 */ /* 0x040fe400078e02ff */
[----:B------:R-:W-:-:S04]  /*31d0*/  IMAD.HI.U32 R8, P0, R12, R3, R8 ;  /* 0x000000030c087227 */ /* 0x000fc80007800008 */
[----:B------:R-:W-:Y:S01]  /*31e0*/  IMAD.HI.U32 R7, R12, R5, RZ ;  /* 0x000000050c077227 */ /* 0x000fe200078e00ff */
[----:B------:R-:W-:-:S03]  /*31f0*/  IADD3 R13, P1, R13, R8, RZ ;  /* 0x000000080d0d7210 */ /* 0x000fc60007f3e0ff */
[----:B------:R-:W-:Y:S02]  /*3200*/  IMAD.X R7, RZ, RZ, R7, P0 ;  /* 0x000000ffff077224 */ /* 0x000fe400000e0607 */
[----:B------:R-:W-:-:S04]  /*3210*/  IMAD.WIDE.U32 R8, R13, R4, RZ ;  /* 0x000000040d087225 */ /* 0x000fc800078e00ff */
[----:B------:R-:W-:-:S04]  /*3220*/  IMAD.X R7, RZ, RZ, R7, P1 ;  /* 0x000000ffff077224 */ /* 0x000fc800008e0607 */
[-C--:B------:R-:W-:Y:S01]  /*3230*/  IMAD R10, R7, R4.reuse, R9 ;  /* 0x00000004070a7224 */ /* 0x080fe200078e0209 */
[----:B------:R-:W-:Y:S02]  /*3240*/  IADD3 R9, P0, -R8, R3, RZ ;  /* 0x0000000308097210 */ /* 0x000fe40007f1e1ff */
[----:B------:R-:W-:Y:S02]  /*3250*/  IADD3 R8, P2, R13, 0x1, RZ ;  /* 0x000000010d087810 */ /* 0x000fe40007f5e0ff */
[----:B------:R-:W-:Y:S01]  /*3260*/  IADD3 R3, P1, -R4, R9, RZ ;  /* 0x0000000904037210 */ /* 0x000fe20007f3e1ff */
[----:B------:R-:W-:Y:S01]  /*3270*/  IMAD.X R12, R5, 0x1, ~R10, P0 ;  /* 0x00000001050c7824 */ /* 0x000fe200000e0e0a */
[----:B------:R-:W-:Y:S01]  /*3280*/  ISETP.GE.U32.AND P0, PT, R9, R4, PT ;  /* 0x000000040900720c */ /* 0x000fe20003f06070 */
[----:B------:R-:W-:-:S03]  /*3290*/  IMAD.X R10, RZ, RZ, R7, P2 ;  /* 0x000000ffff0a7224 */ /* 0x000fc600010e0607 */
[C---:B------:R-:W-:Y:S02]  /*32a0*/  ISETP.GE.U32.AND.EX P0, PT, R12.reuse, RZ, PT, P0 ;  /* 0x000000ff0c00720c */ /* 0x040fe40003f06100 */
[----:B------:R-:W-:Y:S02]  /*32b0*/  IADD3.X R5, R12, -0x1, RZ, P1, !PT ;  /* 0xffffffff0c057810 */ /* 0x000fe40000ffe4ff */
[----:B------:R-:W-:Y:S02]  /*32c0*/  SEL R13, R8, R13, P0 ;  /* 0x0000000d080d7207 */ /* 0x000fe40000000000 */
[----:B------:R-:W-:Y:S02]  /*32d0*/  SEL R3, R3, R9, P0 ;  /* 0x0000000903037207 */ /* 0x000fe40000000000 */
[----:B------:R-:W-:Y:S01]  /*32e0*/  SEL R8, R10, R7, P0 ;  /* 0x000000070a087207 */ /* 0x000fe20000000000 */
[----:B------:R-:W-:Y:S01]  /*32f0*/  IMAD.MOV.U32 R7, RZ, RZ, 0x0 ;  /* 0x00000000ff077424 */ /* 0x000fe200078e00ff */
[----:B------:R-:W-:-:S02]  /*3300*/  IADD3 R28, P2, R13, 0x1, RZ ;  /* 0x000000010d1c7810 */ /* 0x000fc40007f5e0ff */
[----:B------:R-:W-:Y:S02]  /*3310*/  SEL R5, R5, R12, P0 ;  /* 0x0000000c05057207 */ /* 0x000fe40000000000 */
[----:B------:R-:W-:Y:S01]  /*3320*/  ISETP.GE.U32.AND P0, PT, R3, R4, PT ;  /* 0x000000040300720c */ /* 0x000fe20003f06070 */
[----:B------:R-:W-:Y:S01]  /*3330*/  IMAD.X R29, RZ, RZ, R8, P2 ;  /* 0x000000ffff1d7224 */ /* 0x000fe200010e0608 */
[----:B------:R-:W-:Y:S02]  /*3340*/  ISETP.NE.U32.AND P1, PT, R4, RZ, PT ;  /* 0x000000ff0400720c */ /* 0x000fe40003f25070 */
[----:B------:R-:W-:Y:S02]  /*3350*/  ISETP.GE.U32.AND.EX P0, PT, R5, RZ, PT, P0 ;  /* 0x000000ff0500720c */ /* 0x000fe40003f06100 */
[----:B------:R-:W-:Y:S02]  /*3360*/  ISETP.NE.AND.EX P1, PT, RZ, RZ, PT, P1 ;  /* 0x000000ffff00720c */ /* 0x000fe40003f25310 */
[----:B------:R-:W-:-:S02]  /*3370*/  SEL R28, R28, R13, P0 ;  /* 0x0000000d1c1c7207 */ /* 0x000fc40000000000 */
[----:B------:R-:W-:Y:S02]  /*3380*/  SEL R29, R29, R8, P0 ;  /* 0x000000081d1d7207 */ /* 0x000fe40000000000 */
[----:B------:R-:W-:Y:S02]  /*3390*/  SEL R28, R28, 0xffffffff, P1 ;  /* 0xffffffff1c1c7807 */ /* 0x000fe40000800000 */
[----:B------:R-:W-:Y:S01]  /*33a0*/  SEL R29, R29, 0xffffffff, P1 ;  /* 0xffffffff1d1d7807 */ /* 0x000fe20000800000 */
[----:B------:R-:W-:Y:S06]  /*33b0*/  RET.REL.NODEC R6 `(_ZN2at6native31max_unpooling2d_backward_kernelIN3c108BFloat16EEEvlPKT_PKllllllPS4_) ;  /* 0xffffcc4006007950 */ /* 0x000fec0003c3ffff */
.L_x_80:
        /* <DEDUP_REMOVED lines=12> */
.L_x_685:


//--------------------- .text._ZN2at6native31max_unpooling2d_backward_kernelIN3c104HalfEEEvlPKT_PKllllllPS4_ --------------------------
	.section	.text._ZN2at6native31max_unpooling2d_backward_kernelIN3c104HalfEEEvlPKT_PKllllllPS4_,"ax",@progbits
	.sectioninfo	@"SHI_REGISTERS=32"
	.align	128
        .global         _ZN2at6native31max_unpooling2d_backward_kernelIN3c104HalfEEEvlPKT_PKllllllPS4_
        .type           _ZN2at6native31max_unpooling2d_backward_kernelIN3c104HalfEEEvlPKT_PKllllllPS4_,@function
        .size           _ZN2at6native31max_unpooling2d_backward_kernelIN3c104HalfEEEvlPKT_PKllllllPS4_,(.L_x_687 - _ZN2at6native31max_unpooling2d_backward_kernelIN3c104HalfEEEvlPKT_PKllllllPS4_)
        .other          _ZN2at6native31max_unpooling2d_backward_kernelIN3c104HalfEEEvlPKT_PKllllllPS4_,@"STO_CUDA_ENTRY STV_DEFAULT"
_ZN2at6native31max_unpooling2d_backward_kernelIN3c104HalfEEEvlPKT_PKllllllPS4_:
.text._ZN2at6native31max_unpooling2d_backward_kernelIN3c104HalfEEEvlPKT_PKllllllPS4_:
        /* <DEDUP_REMOVED lines=21> */
[----:B------:R-:W-:Y:S05]  /*0150*/  CALL.REL.NOINC `($__internal_12_$__cuda_sm20_div_u64) ;  /* 0x00002e4000007944 */ /* 0x000fea0003c00000 */
[----:B------:R-:W-:Y:S05]  /*0160*/  BRA `(.L_x_83) ;  /* 0x0000013000007947 */ /* 0x000fea0003800000 */
.L_x_82:
        /* <DEDUP_REMOVED lines=19> */
.L_x_83:
[----:B------:R-:W-:Y:S05]  /*02a0*/  BSYNC B0 ;  /* 0x0000000000007941 */ /* 0x000fea0003800000 */
.L_x_81:
        /* <DEDUP_REMOVED lines=15> */
.L_x_95:
        /* <DEDUP_REMOVED lines=10> */
[----:B------:R-:W-:Y:S05]  /*0440*/  CALL.REL.NOINC `($__internal_11_$__cuda_sm20_div_s64) ;  /* 0x0000262000007944 */ /* 0x000fea0003c00000 */
[----:B------:R-:W-:Y:S05]  /*0450*/  BRA `(.L_x_88) ;  /* 0x0000013000007947 */ /* 0x000fea0003800000 */
.L_x_87:
        /* <DEDUP_REMOVED lines=19> */
.L_x_88:
[----:B------:R-:W-:Y:S05]  /*0590*/  BSYNC B1 ;  /* 0x0000000000017941 */ /* 0x000fea0003800000 */
.L_x_86:
[----:B------:R-:W-:Y:S01]  /*05a0*/  LOP3.LUT R5, R9, c[0x0][0x184], RZ, 0xfc, !PT ;  /* 0x0000610009057a12 */ /* 0x000fe200078efcff */
[----:B------:R-:W-:Y:S03]  /*05b0*/  BSSY B1, `(.L_x_89) ;  /* 0x000001d000017945 */ /* 0x000fe60003800000 */
[----:B------:R-:W-:-:S13]  /*05c0*/  ISETP.NE.U32.AND P0, PT, R5, RZ, PT ;  /* 0x000000ff0500720c */ /* 0x000fda0003f05070 */
[----:B------:R-:W-:Y:S05]  /*05d0*/  @!P0 BRA `(.L_x_90) ;  /* 0x0000007000008947 */ /* 0x000fea0003800000 */
[----:B------:R-:W-:Y:S01]  /*05e0*/  IMAD.MOV.U32 R7, RZ, RZ, c[0x0][0x180] ;  /* 0x00006000ff077624 */ /* 0x000fe200078e00ff */
[----:B------:R-:W-:Y:S01]  /*05f0*/  MOV R6, 0x620 ;  /* 0x0000062000067802 */ /* 0x000fe20000000f00 */
[----:B------:R-:W-:Y:S02]  /*0600*/  IMAD.MOV.U32 R5, RZ, RZ, c[0x0][0x184] ;  /* 0x00006100ff057624 */ /* 0x000fe400078e00ff */
[----:B------:R-:W-:Y:S05]  /*0610*/  CALL.REL.NOINC `($__internal_11_$__cuda_sm20_div_s64) ;  /* 0x0000245000007944 */ /* 0x000fea0003c00000 */
[----:B------:R-:W-:Y:S02]  /*0620*/  IMAD.MOV.U32 R16, RZ, RZ, R8 ;  /* 0x000000ffff107224 */ /* 0x000fe400078e0008 */
[----:B------:R-:W-:Y:S01]  /*0630*/  IMAD.MOV.U32 R17, RZ, RZ, R9 ;  /* 0x000000ffff117224 */ /* 0x000fe200078e0009 */
[----:B------:R-:W-:Y:S05]  /*0640*/  BRA `(.L_x_91) ;  /* 0x0000013000007947 */ /* 0x000fea0003800000 */
.L_x_90:
        /* <DEDUP_REMOVED lines=19> */
.L_x_91:
[----:B------:R-:W-:Y:S05]  /*0780*/  BSYNC B1 ;  /* 0x0000000000017941 */ /* 0x000fea0003800000 */
.L_x_89:
        /* <DEDUP_REMOVED lines=9> */
[----:B------:R-:W-:Y:S05]  /*0820*/  CALL.REL.NOINC `($__internal_11_$__cuda_sm20_div_s64) ;  /* 0x0000224000007944 */ /* 0x000fea0003c00000 */
[--C-:B------:R-:W-:Y:S02]  /*0830*/  IMAD.MOV R19, RZ, RZ, -R8.reuse ;  /* 0x000000ffff137224 */ /* 0x100fe400078e0a08 */
[----:B------:R-:W-:Y:S02]  /*0840*/  IMAD.MOV.U32 R17, RZ, RZ, R8 ;  /* 0x000000ffff117224 */ /* 0x000fe400078e0008 */
[----:B------:R-:W-:Y:S01]  /*0850*/  IMAD R19, R19, c[0x0][0x178], R16 ;  /* 0x00005e0013137a24 */ /* 0x000fe200078e0210 */
[----:B------:R-:W-:Y:S05]  /*0860*/  BRA `(.L_x_94) ;  /* 0x0000014000007947 */ /* 0x000fea0003800000 */
.L_x_93:
        /* <DEDUP_REMOVED lines=20> */
.L_x_94:
[----:B------:R-:W-:Y:S05]  /*09b0*/  BSYNC B1 ;  /* 0x0000000000017941 */ /* 0x000fea0003800000 */
.L_x_92:
        /* <DEDUP_REMOVED lines=32> */
.L_x_85:
[----:B------:R-:W-:Y:S05]  /*0bc0*/  BSYNC B0 ;  /* 0x0000000000007941 */ /* 0x000fea0003800000 */
.L_x_84:
[----:B------:R-:W-:-:S04]  /*0bd0*/  ISETP.GE.U32.AND P0, PT, R28, 0x3, PT ;  /* 0x000000031c00780c */ /* 0x000fc80003f06070 */
[----:B------:R-:W-:-:S13]  /*0be0*/  ISETP.GE.U32.AND.EX P0, PT, R29, RZ, PT, P0 ;  /* 0x000000ff1d00720c */ /* 0x000fda0003f06100 */
[----:B------:R-:W-:Y:S05]  /*0bf0*/  @!P0 EXIT ;  /* 0x000000000000894d */ /* 0x000fea0003800000 */
.L_x_133:
        /* <DEDUP_REMOVED lines=10> */
[----:B------:R-:W-:Y:S05]  /*0ca0*/  CALL.REL.NOINC `($__internal_11_$__cuda_sm20_div_s64) ;  /* 0x00001dc000007944 */ /* 0x000fea0003c00000 */
[----:B------:R-:W-:Y:S05]  /*0cb0*/  BRA `(.L_x_98) ;  /* 0x0000013000007947 */ /* 0x000fea0003800000 */
.L_x_97:
        /* <DEDUP_REMOVED lines=19> */
.L_x_98:
[----:B------:R-:W-:Y:S05]  /*0df0*/  BSYNC B0 ;  /* 0x0000000000007941 */ /* 0x000fea0003800000 */
.L_x_96:
        /* <DEDUP_REMOVED lines=11> */
.L_x_100:
        /* <DEDUP_REMOVED lines=19> */
.L_x_101:
[----:B------:R-:W-:Y:S05]  /*0fe0*/  BSYNC B0 ;  /* 0x0000000000007941 */ /* 0x000fea0003800000 */
.L_x_99:
        /* <DEDUP_REMOVED lines=9> */
[----:B------:R-:W-:Y:S05]  /*1080*/  CALL.REL.NOINC `($__internal_11_$__cuda_sm20_div_s64) ;  /* 0x000019e000007944 */ /* 0x000fea0003c00000 */
[----:B------:R-:W-:-:S04]  /*1090*/  IMAD.MOV R3, RZ, RZ, -R8 ;  /* 0x000000ffff037224 */ /* 0x000fc800078e0a08 */
[----:B------:R-:W-:Y:S01]  /*10a0*/  IMAD R14, R3, c[0x0][0x178], R12 ;  /* 0x00005e00030e7a24 */ /* 0x000fe200078e020c */
[----:B------:R-:W-:Y:S05]  /*10b0*/  BRA `(.L_x_104) ;  /* 0x0000014000007947 */ /* 0x000fea0003800000 */
.L_x_103:
        /* <DEDUP_REMOVED lines=20> */
.L_x_104:
[----:B------:R-:W-:Y:S05]  /*1200*/  BSYNC B0 ;  /* 0x0000000000007941 */ /* 0x000fea0003800000 */
.L_x_102:
        /* <DEDUP_REMOVED lines=32> */
[----:B------:R-:W-:Y:S05]  /*1410*/  CALL.REL.NOINC `($__internal_11_$__cuda_sm20_div_s64) ;  /* 0x0000165000007944 */ /* 0x000fea0003c00000 */
[----:B------:R-:W-:Y:S05]  /*1420*/  BRA `(.L_x_107) ;  /* 0x0000013000007947 */ /* 0x000fea0003800000 */
.L_x_106:
        /* <DEDUP_REMOVED lines=19> */
.L_x_107:
[----:B------:R-:W-:Y:S05]  /*1560*/  BSYNC B0 ;  /* 0x0000000000007941 */ /* 0x000fea0003800000 */
.L_x_105:
[----:B------:R-:W-:Y:S01]  /*1570*/  LOP3.LUT R5, R9, c[0x0][0x184], RZ, 0xfc, !PT ;  /* 0x0000610009057a12 */ /* 0x000fe200078efcff */
[----:B------:R-:W-:Y:S03]  /*1580*/  BSSY B0, `(.L_x_108) ;  /* 0x000001d000007945 */ /* 0x000fe60003800000 */
[----:B------:R-:W-:-:S13]  /*1590*/  ISETP.NE.U32.AND P0, PT, R5, RZ, PT ;  /* 0x000000ff0500720c */ /* 0x000fda0003f05070 */
[----:B------:R-:W-:Y:S05]  /*15a0*/  @!P0 BRA `(.L_x_109) ;  /* 0x0000007000008947 */ /* 0x000fea0003800000 */
[----:B------:R-:W-:Y:S01]  /*15b0*/  IMAD.MOV.U32 R7, RZ, RZ, c[0x0][0x180] ;  /* 0x00006000ff077624 */ /* 0x000fe200078e00ff */
[----:B------:R-:W-:Y:S02]  /*15c0*/  MOV R5, c[0x0][0x184] ;  /* 0x0000610000057a02 */ /* 0x000fe40000000f00 */
[----:B------:R-:W-:Y:S02]  /*15d0*/  MOV R6, 0x15f0 ;  /* 0x000015f000067802 */ /* 0x000fe40000000f00 */
[----:B------:R-:W-:Y:S05]  /*15e0*/  CALL.REL.NOINC `($__internal_11_$__cuda_sm20_div_s64) ;  /* 0x0000148000007944 */ /* 0x000fea0003c00000 */
[----:B------:R-:W-:Y:S02]  /*15f0*/  IMAD.MOV.U32 R28, RZ, RZ, R8 ;  /* 0x000000ffff1c7224 */ /* 0x000fe400078e0008 */
[----:B------:R-:W-:Y:S01]  /*1600*/  IMAD.MOV.U32 R29, RZ, RZ, R9 ;  /* 0x000000ffff1d7224 */ /* 0x000fe200078e0009 */
[----:B------:R-:W-:Y:S05]  /*1610*/  BRA `(.L_x_110) ;  /* 0x0000013000007947 */ /* 0x000fea0003800000 */
.L_x_109:
        /* <DEDUP_REMOVED lines=19> */
.L_x_110:
[----:B------:R-:W-:Y:S05]  /*1750*/  BSYNC B0 ;  /* 0x0000000000007941 */ /* 0x000fea0003800000 */
.L_x_108:
        /* <DEDUP_REMOVED lines=9> */
[----:B------:R-:W-:Y:S05]  /*17f0*/  CALL.REL.NOINC `($__internal_11_$__cuda_sm20_div_s64) ;  /* 0x0000127000007944 */ /* 0x000fea0003c00000 */
[----:B------:R-:W-:-:S04]  /*1800*/  IMAD.MOV R29, RZ, RZ, -R8 ;  /* 0x000000ffff1d7224 */ /* 0x000fc800078e0a08 */
[----:B------:R-:W-:Y:S01]  /*1810*/  IMAD R29, R29, c[0x0][0x178], R28 ;  /* 0x00005e001d1d7a24 */ /* 0x000fe200078e021c */
[----:B------:R-:W-:Y:S05]  /*1820*/  BRA `(.L_x_113) ;  /* 0x0000014000007947 */ /* 0x000fea0003800000 */
.L_x_112:
        /* <DEDUP_REMOVED lines=20> */
.L_x_113:
[----:B------:R-:W-:Y:S05]  /*1970*/  BSYNC B0 ;  /* 0x0000000000007941 */ /* 0x000fea0003800000 */
.L_x_111:
        /* <DEDUP_REMOVED lines=34> */
.L_x_115:
        /* <DEDUP_REMOVED lines=19> */
.L_x_116:
[----:B------:R-:W-:Y:S05]  /*1cd0*/  BSYNC B0 ;  /* 0x0000000000007941 */ /* 0x000fea0003800000 */
.L_x_114:
        /* <DEDUP_REMOVED lines=8> */
[----:B------:R-:W-:Y:S01]  /*1d60*/  MOV R28, R8 ;  /* 0x00000008001c7202 */ /* 0x000fe20000000f00 */
[----:B------:R-:W-:Y:S01]  /*1d70*/  IMAD.MOV.U32 R29, RZ, RZ, R9 ;  /* 0x000000ffff1d7224 */ /* 0x000fe200078e0009 */
[----:B------:R-:W-:Y:S05]  /*1d80*/  BRA `(.L_x_119) ;  /* 0x0000013000007947 */ /* 0x000fea0003800000 */
.L_x_118:
        /* <DEDUP_REMOVED lines=19> */
.L_x_119:
[----:B------:R-:W-:Y:S05]  /*1ec0*/  BSYNC B0 ;  /* 0x0000000000007941 */ /* 0x000fea0003800000 */
.L_x_117:
        /* <DEDUP_REMOVED lines=13> */
.L_x_121:
        /* <DEDUP_REMOVED lines=20> */
.L_x_122:
[----:B------:R-:W-:Y:S05]  /*20e0*/  BSYNC B0 ;  /* 0x0000000000007941 */ /* 0x000fea0003800000 */
.L_x_120:
        /* <DEDUP_REMOVED lines=34> */
.L_x_124:
        /* <DEDUP_REMOVED lines=19> */
.L_x_125:
[----:B------:R-:W-:Y:S05]  /*2440*/  BSYNC B0 ;  /* 0x0000000000007941 */ /* 0x000fea0003800000 */
.L_x_123:
[----:B------:R-:W-:Y:S01]  /*2450*/  LOP3.LUT R5, R9, c[0x0][0x184], RZ, 0xfc, !PT ;  /* 0x0000610009057a12 */ /* 0x000fe200078efcff */
[----:B------:R-:W-:Y:S03]  /*2460*/  BSSY B0, `(.L_x_126) ;  /* 0x000001d000007945 */ /* 0x000fe60003800000 */
[----:B------:R-:W-:-:S13]  /*2470*/  ISETP.NE.U32.AND P0, PT, R5, RZ, PT ;  /* 0x000000ff0500720c */ /* 0x000fda0003f05070 */
[----:B------:R-:W-:Y:S05]  /*2480*/  @!P0 BRA `(.L_x_127) ;  /* 0x0000007000008947 */ /* 0x000fea0003800000 */
[----:B------:R-:W-:Y:S01]  /*2490*/  MOV R7, c[0x0][0x180] ;  /* 0x0000600000077a02 */ /* 0x000fe20000000f00 */
[----:B------:R-:W-:Y:S01]  /*24a0*/  IMAD.MOV.U32 R5, RZ, RZ, c[0x0][0x184] ;  /* 0x00006100ff057624 */ /* 0x000fe200078e00ff */
[----:B------:R-:W-:Y:S02]  /*24b0*/  MOV R6, 0x24d0 ;  /* 0x000024d000067802 */ /* 0x000fe40000000f00 */
[----:B------:R-:W-:Y:S05]  /*24c0*/  CALL.REL.NOINC `($__internal_11_$__cuda_sm20_div_s64) ;  /* 0x000005a000007944 */ /* 0x000fea0003c00000 */
[----:B------:R-:W-:Y:S02]  /*24d0*/  IMAD.MOV.U32 R28, RZ, RZ, R8 ;  /* 0x000000ffff1c7224 */ /* 0x000fe400078e0008 */
[----:B------:R-:W-:Y:S01]  /*24e0*/  IMAD.MOV.U32 R29, RZ, RZ, R9 ;  /* 0x000000ffff1d7224 */ /* 0x000fe200078e0009 */
[----:B------:R-:W-:Y:S05]  /*24f0*/  BRA `(.L_x_128) ;  /* 0x0000013000007947 */ /* 0x000fea0003800000 */
.L_x_127:
        /* <DEDUP_REMOVED lines=19> */
.L_x_128:
[----:B------:R-:W-:Y:S05]  /*2630*/  BSYNC B0 ;  /* 0x0000000000007941 */ /* 0x000fea0003800000 */
.L_x_126:
        /* <DEDUP_REMOVED lines=14> */
.L_x_130:
        /* <DEDUP_REMOVED lines=20> */
.L_x_131:
[----:B------:R-:W-:Y:S05]  /*2860*/  BSYNC B0 ;  /* 0x0000000000007941 */ /* 0x000fea0003800000 */
.L_x_129:
        /* <DEDUP_REMOVED lines=31> */
.L_x_132:
[----:B------:R-:W-:Y:S05]  /*2a60*/  EXIT ;  /* 0x000000000000794d */ /* 0x000fea0003800000 */
        .weak           $__internal_11_$__cuda_sm20_div_s64
        .type           $__internal_11_$__cuda_sm20_div_s64,@function
        .size           $__internal_11_$__cuda_sm20_div_s64,($__internal_12_$__cuda_sm20_div_u64 - $__internal_11_$__cuda_sm20_div_s64)
$__internal_11_$__cuda_sm20_div_s64:
        /* <DEDUP_REMOVED lines=82> */
[----:B------:R-:W-:Y:S06]  /*2f90*/  RET.REL.NODEC R6 `(_ZN2at6native31max_unpooling2d_backward_kernelIN3c104HalfEEEvlPKT_PKllllllPS4_) ;  /* 0xffffd06006007950 */ /* 0x000fec0003c3ffff */
        .weak           $__internal_12_$__cuda_sm20_div_u64
        .type           $__internal_12_$__cuda_sm20_div_u64,@function
        .size           $__internal_12_$__cuda_sm20_div_u64,(.L_x_687 - $__internal_12_$__cuda_sm20_div_u64)
$__internal_12_$__cuda_sm20_div_u64:
        /* <DEDUP_REMOVED lines=65> */
[----:B------:R-:W-:Y:S06]  /*33b0*/  RET.REL.NODEC R6 `(_ZN2at6native31max_unpooling2d_backward_kernelIN3c104HalfEEEvlPKT_PKllllllPS4_) ;  /* 0xffffcc4006007950 */ /* 0x000fec0003c3ffff */
.L_x_134:
        /* <DEDUP_REMOVED lines=12> */
.L_x_687:


//--------------------- .text._ZN2at6native31max_unpooling2d_backward_kernelIfEEvlPKT_PKllllllPS2_ --------------------------
	.section	.text._ZN2at6native31max_unpooling2d_backward_kernelIfEEvlPKT_PKllllllPS2_,"ax",@progbits
	.sectioninfo	@"SHI_REGISTERS=32"
	.align	128
        .global         _ZN2at6native31max_unpooling2d_backward_kernelIfEEvlPKT_PKllllllPS2_
        .type           _ZN2at6native31max_unpooling2d_backward_kernelIfEEvlPKT_PKllllllPS2_,@function
        .size           _ZN2at6native31max_unpooling2d_backward_kernelIfEEvlPKT_PKllllllPS2_,(.L_x_689 - _ZN2at6native31max_unpooling2d_backward_kernelIfEEvlPKT_PKllllllPS2_)
        .other          _ZN2at6native31max_unpooling2d_backward_kernelIfEEvlPKT_PKllllllPS2_,@"STO_CUDA_ENTRY STV_DEFAULT"
_ZN2at6native31max_unpooling2d_backward_kernelIfEEvlPKT_PKllllllPS2_:
.text._ZN2at6native31max_unpooling2d_backward_kernelIfEEvlPKT_PKllllllPS2_:
        /* <DEDUP_REMOVED lines=21> */
[----:B------:R-:W-:Y:S05]  /*0150*/  CALL.REL.NOINC `($__internal_14_$__cuda_sm20_div_u64) ;  /* 0x00002e4000007944 */ /* 0x000fea0003c00000 */
[----:B------:R-:W-:Y:S05]  /*0160*/  BRA `(.L_x_137) ;  /* 0x0000013000007947 */ /* 0x000fea0003800000 */
.L_x_136:
        /* <DEDUP_REMOVED lines=19> */
.L_x_137:
[----:B------:R-:W-:Y:S05]  /*02a0*/  BSYNC B0 ;  /* 0x0000000000007941 */ /* 0x000fea0003800000 */
.L_x_135:
        /* <DEDUP_REMOVED lines=15> */
.L_x_149:
        /* <DEDUP_REMOVED lines=10> */
[----:B------:R-:W-:Y:S05]  /*0440*/  CALL.REL.NOINC `($__internal_13_$__cuda_sm20_div_s64) ;  /* 0x0000262000007944 */ /* 0x000fea0003c00000 */
[----:B------:R-:W-:Y:S05]  /*0450*/  BRA `(.L_x_142) ;  /* 0x0000013000007947 */ /* 0x000fea0003800000 */
.L_x_141:
        /* <DEDUP_REMOVED lines=19> */
.L_x_142:
[----:B------:R-:W-:Y:S05]  /*0590*/  BSYNC B1 ;  /* 0x0000000000017941 */ /* 0x000fea0003800000 */
.L_x_140:
[----:B------:R-:W-:Y:S01]  /*05a0*/  LOP3.LUT R5, R9, c[0x0][0x184], RZ, 0xfc, !PT ;  /* 0x0000610009057a12 */ /* 0x000fe200078efcff */
[----:B------:R-:W-:Y:S03]  /*05b0*/  BSSY B1, `(.L_x_143) ;  /* 0x000001d000017945 */ /* 0x000fe60003800000 */
[----:B------:R-:W-:-:S13]  /*05c0*/  ISETP.NE.U32.AND P0, PT, R5, RZ, PT ;  /* 0x000000ff0500720c */ /* 0x000fda0003f05070 */
[----:B------:R-:W-:Y:S05]  /*05d0*/  @!P0 BRA `(.L_x_144) ;  /* 0x0000007000008947 */ /* 0x000fea0003800000 */
[----:B------:R-:W-:Y:S01]  /*05e0*/  IMAD.MOV.U32 R7, RZ, RZ, c[0x0][0x180] ;  /* 0x00006000ff077624 */ /* 0x000fe200078e00ff */
[----:B------:R-:W-:Y:S01]  /*05f0*/  MOV R6, 0x620 ;  /* 0x0000062000067802 */ /* 0x000fe20000000f00 */
[----:B------:R-:W-:Y:S02]  /*0600*/  IMAD.MOV.U32 R5, RZ, RZ, c[0x0][0x184] ;  /* 0x00006100ff057624 */ /* 0x000fe400078e00ff */
[----:B------:R-:W-:Y:S05]  /*0610*/  CALL.REL.NOINC `($__internal_13_$__cuda_sm20_div_s64) ;  /* 0x0000245000007944 */ /* 0x000fea0003c00000 */
[----:B------:R-:W-:Y:S02]  /*0620*/  IMAD.MOV.U32 R16, RZ, RZ, R8 ;  /* 0x000000ffff107224 */ /* 0x000fe400078e0008 */
[----:B------:R-:W-:Y:S01]  /*0630*/  IMAD.MOV.U32 R17, RZ, RZ, R9 ;  /* 0x000000ffff117224 */ /* 0x000fe200078e0009 */
[----:B------:R-:W-:Y:S05]  /*0640*/  BRA `(.L_x_145) ;  /* 0x0000013000007947 */ /* 0x000fea0003800000 */
.L_x_144:
        /* <DEDUP_REMOVED lines=19> */
.L_x_145:
[----:B------:R-:W-:Y:S05]  /*0780*/  BSYNC B1 ;  /* 0x0000000000017941 */ /* 0x000fea0003800000 */
.L_x_143:
        /* <DEDUP_REMOVED lines=9> */
[----:B------:R-:W-:Y:S05]  /*0820*/  CALL.REL.NOINC `($__internal_13_$__cuda_sm20_div_s64) ;  /* 0x0000224000007944 */ /* 0x000fea0003c00000 */
[--C-:B------:R-:W-:Y:S02]  /*0830*/  IMAD.MOV R19, RZ, RZ, -R8.reuse ;  /* 0x000000ffff137224 */ /* 0x100fe400078e0a08 */
[----:B------:R-:W-:Y:S02]  /*0840*/  IMAD.MOV.U32 R17, RZ, RZ, R8 ;  /* 0x000000ffff117224 */ /* 0x000fe400078e0008 */
[----:B------:R-:W-:Y:S01]  /*0850*/  IMAD R19, R19, c[0x0][0x178], R16 ;  /* 0x00005e0013137a24 */ /* 0x000fe200078e0210 */
[----:B------:R-:W-:Y:S05]  /*0860*/  BRA `(.L_x_148) ;  /* 0x0000014000007947 */ /* 0x000fea0003800000 */
.L_x_147:
        /* <DEDUP_REMOVED lines=20> */
.L_x_148:
[----:B------:R-:W-:Y:S05]  /*09b0*/  BSYNC B1 ;  /* 0x0000000000017941 */ /* 0x000fea0003800000 */
.L_x_146:
        /* <DEDUP_REMOVED lines=19> */
[----:B------:R-:W2:Y:S01]  /*0af0*/  LDG.E R9, [R8.64] ;  /* 0x0000000808097981 */ /* 0x000ea2000c1e1900 */
        /* <DEDUP_REMOVED lines=10> */
[----:B--2---:R0:W-:-:S12]  /*0ba0*/  STG.E [R6.64], R9 ;  /* 0x0000000906007986 */ /* 0x0041d8000c101908 */
[----:B------:R-:W-:Y:S05]  /*0bb0*/  @P0 BRA `(.L_x_149) ;  /* 0xfffff7e000000947 */ /* 0x000fea000383ffff */
.L_x_139:
[----:B------:R-:W-:Y:S05]  /*0bc0*/  BSYNC B0 ;  /* 0x0000000000007941 */ /* 0x000fea0003800000 */
.L_x_138:
[----:B------:R-:W-:-:S04]  /*0bd0*/  ISETP.GE.U32.AND P0, PT, R28, 0x3, PT ;  /* 0x000000031c00780c */ /* 0x000fc80003f06070 */
[----:B------:R-:W-:-:S13]  /*0be0*/  ISETP.GE.U32.AND.EX P0, PT, R29, RZ, PT, P0 ;  /* 0x000000ff1d00720c */ /* 0x000fda0003f06100 */
[----:B------:R-:W-:Y:S05]  /*0bf0*/  @!P0 EXIT ;  /* 0x000000000000894d */ /* 0x000fea0003800000 */
.L_x_187:
        /* <DEDUP_REMOVED lines=10> */
[----:B------:R-:W-:Y:S05]  /*0ca0*/  CALL.REL.NOINC `($__internal_13_$__cuda_sm20_div_s64) ;  /* 0x00001dc000007944 */ /* 0x000fea0003c00000 */
[----:B------:R-:W-:Y:S05]  /*0cb0*/  BRA `(.L_x_152) ;  /* 0x0000013000007947 */ /* 0x000fea0003800000 */
.L_x_151:
        /* <DEDUP_REMOVED lines=19> */
.L_x_152:
[----:B------:R-:W-:Y:S05]  /*0df0*/  BSYNC B0 ;  /* 0x0000000000007941 */ /* 0x000fea0003800000 */
.L_x_150:
        /* <DEDUP_REMOVED lines=11> */
.L_x_154:
        /* <DEDUP_REMOVED lines=19> */
.L_x_155:
[----:B------:R-:W-:Y:S05]  /*0fe0*/  BSYNC B0 ;  /* 0x0000000000007941 */ /* 0x000fea0003800000 */
.L_x_153:
        /* <DEDUP_REMOVED lines=9> */
[----:B------:R-:W-:Y:S05]  /*1080*/  CALL.REL.NOINC `($__internal_13_$__cuda_sm20_div_s64) ;  /* 0x000019e000007944 */ /* 0x000fea0003c00000 */
[----:B------:R-:W-:-:S04]  /*1090*/  IMAD.MOV R3, RZ, RZ, -R8 ;  /* 0x000000ffff037224 */ /* 0x000fc800078e0a08 */
[----:B------:R-:W-:Y:S01]  /*10a0*/  IMAD R14, R3, c[0x0][0x178], R12 ;  /* 0x00005e00030e7a24 */ /* 0x000fe200078e020c */
[----:B------:R-:W-:Y:S05]  /*10b0*/  BRA `(.L_x_158) ;  /* 0x0000014000007947 */ /* 0x000fea0003800000 */
.L_x_157:
        /* <DEDUP_REMOVED lines=20> */
.L_x_158:
[----:B------:R-:W-:Y:S05]  /*1200*/  BSYNC B0 ;  /* 0x0000000000007941 */ /* 0x000fea0003800000 */
.L_x_156:
        /* <DEDUP_REMOVED lines=17> */
[----:B------:R-:W2:Y:S01]  /*1320*/  LDG.E R7, [R6.64] ;  /* 0x0000000806077981 */ /* 0x000ea2000c1e1900 */
        /* <DEDUP_REMOVED lines=8> */
[----:B--2---:R0:W-:-:S12]  /*13b0*/  STG.E [R16.64], R7 ;  /* 0x0000000710007986 */ /* 0x0041d8000c101908 */
[----:B------:R-:W-:Y:S05]  /*13c0*/  @!P0 BRA `(.L_x_160) ;  /* 0x0000006000008947 */ /* 0x000fea0003800000 */
[----:B------:R-:W-:Y:S01]  /*13d0*/  IMAD.MOV.U32 R8, RZ, RZ, R21 ;  /* 0x000000ffff087224 */ /* 0x000fe200078e0015 */
[----:B------:R-:W-:Y:S01]  /*13e0*/  MOV R6, 0x1420 ;  /* 0x0000142000067802 */ /* 0x000fe20000000f00 */
[----:B0-----:R-:W-:Y:S02]  /*13f0*/  IMAD.MOV.U32 R7, RZ, RZ, c[0x0][0x188] ;  /* 0x00006200ff077624 */ /* 0x001fe400078e00ff */
[----:B------:R-:W-:Y:S02]  /*1400*/  IMAD.MOV.U32 R5, RZ, RZ, c[0x0][0x18c] ;  /* 0x00006300ff057624 */ /* 0x000fe400078e00ff */
[----:B------:R-:W-:Y:S05]  /*1410*/  CALL.REL.NOINC `($__internal_13_$__cuda_sm20_div_s64) ;  /* 0x0000165000007944 */ /* 0x000fea0003c00000 */
[----:B------:R-:W-:Y:S05]  /*1420*/  BRA `(.L_x_161) ;  /* 0x0000013000007947 */ /* 0x000fea0003800000 */
.L_x_160:
        /* <DEDUP_REMOVED lines=19> */
.L_x_161:
[----:B------:R-:W-:Y:S05]  /*1560*/  BSYNC B0 ;  /* 0x0000000000007941 */ /* 0x000fea0003800000 */
.L_x_159:
[----:B------:R-:W-:Y:S01]  /*1570*/  LOP3.LUT R5, R9, c[0x0][0x184], RZ, 0xfc, !PT ;  /* 0x0000610009057a12 */ /* 0x000fe200078efcff */
[----:B------:R-:W-:Y:S03]  /*1580*/  BSSY B0, `(.L_x_162) ;  /* 0x000001d000007945 */ /* 0x000fe60003800000 */
[----:B------:R-:W-:-:S13]  /*1590*/  ISETP.NE.U32.AND P0, PT, R5, RZ, PT ;  /* 0x000000ff0500720c */ /* 0x000fda0003f05070 */
[----:B------:R-:W-:Y:S05]  /*15a0*/  @!P0 BRA `(.L_x_163) ;  /* 0x0000007000008947 */ /* 0x000fea0003800000 */
[----:B------:R-:W-:Y:S01]  /*15b0*/  IMAD.MOV.U32 R7, RZ, RZ, c[0x0][0x180] ;  /* 0x00006000ff077624 */ /* 0x000fe200078e00ff */
[----:B------:R-:W-:Y:S02]  /*15c0*/  MOV R5, c[0x0][0x184] ;  /* 0x0000610000057a02 */ /* 0x000fe40000000f00 */
[----:B------:R-:W-:Y:S02]  /*15d0*/  MOV R6, 0x15f0 ;  /* 0x000015f000067802 */ /* 0x000fe40000000f00 */
[----:B------:R-:W-:Y:S05]  /*15e0*/  CALL.REL.NOINC `($__internal_13_$__cuda_sm20_div_s64) ;  /* 0x0000148000007944 */ /* 0x000fea0003c00000 */
[----:B------:R-:W-:Y:S02]  /*15f0*/  IMAD.MOV.U32 R28, RZ, RZ, R8 ;  /* 0x000000ffff1c7224 */ /* 0x000fe400078e0008 */
[----:B------:R-:W-:Y:S01]  /*1600*/  IMAD.MOV.U32 R29, RZ, RZ, R9 ;  /* 0x000000ffff1d7224 */ /* 0x000fe200078e0009 */
[----:B------:R-:W-:Y:S05]  /*1610*/  BRA `(.L_x_164) ;  /* 0x0000013000007947 */ /* 0x000fea0003800000 */
.L_x_163:
        /* <DEDUP_REMOVED lines=19> */
.L_x_164:
[----:B------:R-:W-:Y:S05]  /*1750*/  BSYNC B0 ;  /* 0x0000000000007941 */ /* 0x000fea0003800000 */
.L_x_162:
        /* <DEDUP_REMOVED lines=9> */
[----:B------:R-:W-:Y:S05]  /*17f0*/  CALL.REL.NOINC `($__internal_13_$__cuda_sm20_div_s64) ;  /* 0x0000127000007944 */ /* 0x000fea0003c00000 */
[----:B------:R-:W-:-:S04]  /*1800*/  IMAD.MOV R29, RZ, RZ, -R8 ;  /* 0x000000ffff1d7224 */ /* 0x000fc800078e0a08 */
[----:B------:R-:W-:Y:S01]  /*1810*/  IMAD R29, R29, c[0x0][0x178], R28 ;  /* 0x00005e001d1d7a24 */ /* 0x000fe200078e021c */
[----:B------:R-:W-:Y:S05]  /*1820*/  BRA `(.L_x_167) ;  /* 0x0000014000007947 */ /* 0x000fea0003800000 */
.L_x_166:
        /* <DEDUP_REMOVED lines=20> */
.L_x_167:
[----:B------:R-:W-:Y:S05]  /*1970*/  BSYNC B0 ;  /* 0x0000000000007941 */ /* 0x000fea0003800000 */
.L_x_165:
        /* <DEDUP_REMOVED lines=18> */
[----:B------:R-:W2:Y:S01]  /*1aa0*/  LDG.E R7, [R6.64] ;  /* 0x0000000806077981 */ /* 0x000ea2000c1e1900 */
[C---:B------:R-:W-:Y:S01]  /*1ab0*/  IADD3 R21, P1, R4.reuse, R21, RZ ;  /* 0x0000001504157210 */ /* 0x040fe20007f3e0ff */
[----:B------:R-:W-:Y:S01]  /*1ac0*/  IMAD.WIDE R16, R4, 0x4, R16 ;  /* 0x0000000404107825 */ /* 0x000fe200078e0210 */
[----:B------:R-:W-:Y:S02]  /*1ad0*/  BSSY B0, `(.L_x_168) ;  /* 0x0000020000007945 */ /* 0x000fe40003800000 */
[----:B------:R-:W-:Y:S02]  /*1ae0*/  SHF.R.S32.HI R9, RZ, 0x1f, R21 ;  /* 0x0000001fff097819 */ /* 0x000fe40000011415 */
[----:B------:R-:W-:Y:S02]  /*1af0*/  IADD3.X R11, RZ, R11, RZ, P1, !PT ;  /* 0x0000000bff0b7210 */ /* 0x000fe40000ffe4ff */
        /* <DEDUP_REMOVED lines=10> */
.L_x_169:
        /* <DEDUP_REMOVED lines=19> */
.L_x_170:
[----:B------:R-:W-:Y:S05]  /*1cd0*/  BSYNC B0 ;  /* 0x0000000000007941 */ /* 0x000fea0003800000 */
.L_x_168:
        /* <DEDUP_REMOVED lines=8> */
[----:B------:R-:W-:Y:S01]  /*1d60*/  MOV R28, R8 ;  /* 0x00000008001c7202 */ /* 0x000fe20000000f00 */
[----:B------:R-:W-:Y:S01]  /*1d70*/  IMAD.MOV.U32 R29, RZ, RZ, R9 ;  /* 0x000000ffff1d7224 */ /* 0x000fe200078e0009 */
[----:B------:R-:W-:Y:S05]  /*1d80*/  BRA `(.L_x_173) ;  /* 0x0000013000007947 */ /* 0x000fea0003800000 */
.L_x_172:
        /* <DEDUP_REMOVED lines=19> */
.L_x_173:
[----:B------:R-:W-:Y:S05]  /*1ec0*/  BSYNC B0 ;  /* 0x0000000000007941 */ /* 0x000fea0003800000 */
.L_x_171:
        /* <DEDUP_REMOVED lines=13> */
.L_x_175:
        /* <DEDUP_REMOVED lines=20> */
.L_x_176:
[----:B------:R-:W-:Y:S05]  /*20e0*/  BSYNC B0 ;  /* 0x0000000000007941 */ /* 0x000fea0003800000 */
.L_x_174:
        /* <DEDUP_REMOVED lines=34> */
.L_x_178:
        /* <DEDUP_REMOVED lines=19> */
.L_x_179:
[----:B------:R-:W-:Y:S05]  /*2440*/  BSYNC B0 ;  /* 0x0000000000007941 */ /* 0x000fea0003800000 */
.L_x_177:
[----:B------:R-:W-:Y:S01]  /*2450*/  LOP3.LUT R5, R9, c[0x0][0x184], RZ, 0xfc, !PT ;  /* 0x0000610009057a12 */ /* 0x000fe200078efcff */
[----:B------:R-:W-:Y:S03]  /*2460*/  BSSY B0, `(.L_x_180) ;  /* 0x000001d000007945 */ /* 0x000fe60003800000 */
[----:B------:R-:W-:-:S13]  /*2470*/  ISETP.NE.U32.AND P0, PT, R5, RZ, PT ;  /* 0x000000ff0500720c */ /* 0x000fda0003f05070 */
[----:B------:R-:W-:Y:S05]  /*2480*/  @!P0 BRA `(.L_x_181) ;  /* 0x0000007000008947 */ /* 0x000fea0003800000 */
[----:B------:R-:W-:Y:S01]  /*2490*/  MOV R7, c[0x0][0x180] ;  /* 0x0000600000077a02 */ /* 0x000fe20000000f00 */
[----:B------:R-:W-:Y:S01]  /*24a0*/  IMAD.MOV.U32 R5, RZ, RZ, c[0x0][0x184] ;  /* 0x00006100ff057624 */ /* 0x000fe200078e00ff */
[----:B------:R-:W-:Y:S02]  /*24b0*/  MOV R6, 0x24d0 ;  /* 0x000024d000067802 */ /* 0x000fe40000000f00 */
[----:B------:R-:W-:Y:S05]  /*24c0*/  CALL.REL.NOINC `($__internal_13_$__cuda_sm20_div_s64) ;  /* 0x000005a000007944 */ /* 0x000fea0003c00000 */
[----:B------:R-:W-:Y:S02]  /*24d0*/  IMAD.MOV.U32 R28, RZ, RZ, R8 ;  /* 0x000000ffff1c7224 */ /* 0x000fe400078e0008 */
[----:B------:R-:W-:Y:S01]  /*24e0*/  IMAD.MOV.U32 R29, RZ, RZ, R9 ;  /* 0x000000ffff1d7224 */ /* 0x000fe200078e0009 */
[----:B------:R-:W-:Y:S05]  /*24f0*/  BRA `(.L_x_182) ;  /* 0x0000013000007947 */ /* 0x000fea0003800000 */
.L_x_181:
        /* <DEDUP_REMOVED lines=19> */
.L_x_182:
[----:B------:R-:W-:Y:S05]  /*2630*/  BSYNC B0 ;  /* 0x0000000000007941 */ /* 0x000fea0003800000 */
.L_x_180:
        /* <DEDUP_REMOVED lines=14> */
.L_x_184:
        /* <DEDUP_REMOVED lines=20> */
.L_x_185:
[----:B------:R-:W-:Y:S05]  /*2860*/  BSYNC B0 ;  /* 0x0000000000007941 */ /* 0x000fea0003800000 */
.L_x_183:
        /* <DEDUP_REMOVED lines=17> */
[----:B------:R-:W2:Y:S01]  /*2980*/  LDG.E R9, [R8.64] ;  /* 0x0000000808097981 */ /* 0x000ea2000c1e1900 */
        /* <DEDUP_REMOVED lines=10> */
[----:B--2---:R0:W-:Y:S06]  /*2a30*/  STG.E [R16.64], R9 ;  /* 0x0000000910007986 */ /* 0x0041ec000c101908 */
[----:B------:R-:W-:Y:S01]  /*2a40*/  @P0 CALL.REL.NOINC `(.L_x_186) ;  /* 0x0000001000000944 */ /* 0x000fe20003c00000 */
[----:B------:R-:W-:Y:S05]  /*2a50*/  BRA `(.L_x_187) ;  /* 0xffffe1a000007947 */ /* 0x000fea000383ffff */
.L_x_186:
[----:B------:R-:W-:Y:S05]  /*2a60*/  EXIT ;  /* 0x000000000000794d */ /* 0x000fea0003800000 */
        .weak           $__internal_13_$__cuda_sm20_div_s64
        .type           $__internal_13_$__cuda_sm20_div_s64,@function
        .size           $__internal_13_$__cuda_sm20_div_s64,($__internal_14_$__cuda_sm20_div_u64 - $__internal_13_$__cuda_sm20_div_s64)
$__internal_13_$__cuda_sm20_div_s64:
        /* <DEDUP_REMOVED lines=82> */
[----:B------:R-:W-:Y:S06]  /*2f90*/  RET.REL.NODEC R6 `(_ZN2at6native31max_unpooling2d_backward_kernelIfEEvlPKT_PKllllllPS2_) ;  /* 0xffffd06006007950 */ /* 0x000fec0003c3ffff */
        .weak           $__internal_14_$__cuda_sm20_div_u64
        .type           $__internal_14_$__cuda_sm20_div_u64,@function
        .size           $__internal_14_$__cuda_sm20_div_u64,(.L_x_689 - $__internal_14_$__cuda_sm20_div_u64)
$__internal_14_$__cuda_sm20_div_u64:
        /* <DEDUP_REMOVED lines=65> */
[----:B------:R-:W-:Y:S06]  /*33b0*/  RET.REL.NODEC R6 `(_ZN2at6native31max_unpooling2d_backward_kernelIfEEvlPKT_PKllllllPS2_) ;  /* 0xffffcc4006007950 */ /* 0x000fec0003c3ffff */
.L_x_188:
        /* <DEDUP_REMOVED lines=12> */
.L_x_689:


//--------------------- .text._ZN2at6native31max_unpooling2d_backward_kernelIdEEvlPKT_PKllllllPS2_ --------------------------
	.section	.text._ZN2at6native31max_unpooling2d_backward_kernelIdEEvlPKT_PKllllllPS2_,"ax",@progbits
	.sectioninfo	@"SHI_REGISTERS=36"
	.align	128
        .global         _ZN2at6native31max_unpooling2d_backward_kernelIdEEvlPKT_PKllllllPS2_
        .type           _ZN2at6native31max_unpooling2d_backward_kernelIdEEvlPKT_PKllllllPS2_,@function
        .size           _ZN2at6native31max_unpooling2d_backward_kernelIdEEvlPKT_PKllllllPS2_,(.L_x_691 - _ZN2at6native31max_unpooling2d_backward_kernelIdEEvlPKT_PKllllllPS2_)
        .other          _ZN2at6native31max_unpooling2d_backward_kernelIdEEvlPKT_PKllllllPS2_,@"STO_CUDA_ENTRY STV_DEFAULT"
_ZN2at6native31max_unpooling2d_backward_kernelIdEEvlPKT_PKllllllPS2_:
.text._ZN2at6native31max_unpooling2d_backward_kernelIdEEvlPKT_PKllllllPS2_:
        /* <DEDUP_REMOVED lines=14> */
[----:B------:R-:W-:Y:S01]  /*00e0*/  IMAD.MOV.U32 R6, RZ, RZ, c[0x0][0x16c] ;  /* 0x00005b00ff067624 */ /* 0x000fe200078e00ff */
[----:B------:R-:W-:Y:S01]  /*00f0*/  IADD3 R0, P0, R0, c[0x0][0x160], RZ ;  /* 0x0000580000007a10 */ /* 0x000fe20007f1e0ff */
[----:B------:R-:W-:-:S03]  /*0100*/  IMAD R5, R5, c[0x0][0xc], RZ ;  /* 0x0000030005057a24 */ /* 0x000fc600078e02ff */
[----:B------:R-:W-:-:S04]  /*0110*/  IADD3.X R3, R3, c[0x0][0x164], RZ, P0, !PT ;  /* 0x0000590003037a10 */ /* 0x000fc800007fe4ff */
[----:B------:R-:W-:-:S13]  /*0120*/  ISETP.NE.U32.AND P0, PT, R3, RZ, PT ;  /* 0x000000ff0300720c */ /* 0x000fda0003f05070 */
[----:B------:R-:W-:Y:S05]  /*0130*/  @!P0 BRA `(.L_x_190) ;  /* 0x0000003000008947 */ /* 0x000fea0003800000 */
[----:B------:R-:W-:Y:S02]  /*0140*/  MOV R2, 0x160 ;  /* 0x0000016000027802 */ /* 0x000fe40000000f00 */
[----:B------:R-:W-:Y:S05]  /*0150*/  CALL.REL.NOINC `($__internal_16_$__cuda_sm20_div_u64) ;  /* 0x0000308000007944 */ /* 0x000fea0003c00000 */
[----:B------:R-:W-:Y:S05]  /*0160*/  BRA `(.L_x_191) ;  /* 0x0000013000007947 */ /* 0x000fea0003800000 */
.L_x_190:
[----:B------:R-:W0:Y:S01]  /*0170*/  I2F.U32.RP R4, R5 ;  /* 0x0000000500047306 */ /* 0x000e220000209000 */
[----:B------:R-:W-:Y:S01]  /*0180*/  IMAD.MOV R9, RZ, RZ, -R5 ;  /* 0x000000ffff097224 */ /* 0x000fe200078e0a05 */
[----:B------:R-:W-:Y:S01]  /*0190*/  ISETP.NE.U32.AND P2, PT, R5, RZ, PT ;  /* 0x000000ff0500720c */ /* 0x000fe20003f45070 */
[----:B------:R-:W-:-:S05]  /*01a0*/  IMAD.MOV.U32 R29, RZ, RZ, RZ ;  /* 0x000000ffff1d7224 */ /* 0x000fca00078e00ff */
[----:B0-----:R-:W0:Y:S02]  /*01b0*/  MUFU.RCP R4, R4 ;  /* 0x0000000400047308 */ /* 0x001e240000001000 */
[----:B0-----:R-:W-:-:S06]  /*01c0*/  IADD3 R2, R4, 0xffffffe, RZ ;  /* 0x0ffffffe04027810 */ /* 0x001fcc0007ffe0ff */
[----:B------:R0:W1:Y:S02]  /*01d0*/  F2I.FTZ.U32.TRUNC.NTZ R3, R2 ;  /* 0x0000000200037305 */ /* 0x000064000021f000 */
[----:B0-----:R-:W-:Y:S01]  /*01e0*/  HFMA2.MMA R2, -RZ, RZ, 0, 0 ;  /* 0x00000000ff027435 */ /* 0x001fe200000001ff */
[----:B-1----:R-:W-:-:S09]  /*01f0*/  IMAD R9, R9, R3, RZ ;  /* 0x0000000309097224 */ /* 0x002fd200078e02ff */
[----:B------:R-:W-:-:S06]  /*0200*/  IMAD.HI.U32 R3, R3, R9, R2 ;  /* 0x0000000903037227 */ /* 0x000fcc00078e0002 */
[----:B------:R-:W-:-:S04]  /*0210*/  IMAD.HI.U32 R28, R3, R0, RZ ;  /* 0x00000000031c7227 */ /* 0x000fc800078e00ff */
[----:B------:R-:W-:-:S04]  /*0220*/  IMAD.MOV R3, RZ, RZ, -R28 ;  /* 0x000000ffff037224 */ /* 0x000fc800078e0a1c */
[----:B------:R-:W-:-:S05]  /*0230*/  IMAD R0, R5, R3, R0 ;  /* 0x0000000305007224 */ /* 0x000fca00078e0200 */
[----:B------:R-:W-:-:S13]  /*0240*/  ISETP.GE.U32.AND P0, PT, R0, R5, PT ;  /* 0x000000050000720c */ /* 0x000fda0003f06070 */
[----:B------:R-:W-:Y:S01]  /*0250*/  @P0 IMAD.IADD R0, R0, 0x1, -R5 ;  /* 0x0000000100000824 */ /* 0x000fe200078e0a05 */
[----:B------:R-:W-:-:S04]  /*0260*/  @P0 IADD3 R28, R28, 0x1, RZ ;  /* 0x000000011c1c0810 */ /* 0x000fc80007ffe0ff */
[----:B------:R-:W-:-:S13]  /*0270*/  ISETP.GE.U32.AND P1, PT, R0, R5, PT ;  /* 0x000000050000720c */ /* 0x000fda0003f26070 */
[----:B------:R-:W-:Y:S02]  /*0280*/  @P1 IADD3 R28, R28, 0x1, RZ ;  /* 0x000000011c1c1810 */ /* 0x000fe40007ffe0ff */
[----:B------:R-:W-:Y:S02]  /*0290*/  @!P2 LOP3.LUT R28, RZ, R5, RZ, 0x33, !PT ;  /* 0x00000005ff1ca212 */ /* 0x000fe400078e33ff */
.L_x_191:
[----:B------:R-:W-:Y:S05]  /*02a0*/  BSYNC B0 ;  /* 0x0000000000007941 */ /* 0x000fea0003800000 */
.L_x_189:
        /* <DEDUP_REMOVED lines=13> */
[----:B------:R-:W-:Y:S02]  /*0380*/  IMAD.MOV.U32 R10, RZ, RZ, RZ ;  /* 0x000000ffff0a7224 */ /* 0x000fe400078e00ff */
[----:B------:R-:W-:Y:S02]  /*0390*/  IMAD.MOV.U32 R16, RZ, RZ, RZ ;  /* 0x000000ffff107224 */ /* 0x000fe400078e00ff */
[----:B------:R-:W-:-:S05]  /*03a0*/  IMAD.MOV.U32 R13, RZ, RZ, R8 ;  /* 0x000000ffff0d7224 */ /* 0x000fca00078e0008 */
.L_x_203:
[----:B------:R-:W-:Y:S01]  /*03b0*/  SHF.R.S32.HI R0, RZ, 0x1f, R13 ;  /* 0x0000001fff007819 */ /* 0x000fe2000001140d */
[----:B------:R-:W-:Y:S03]  /*03c0*/  BSSY B1, `(.L_x_194) ;  /* 0x000001f000017945 */ /* 0x000fe60003800000 */
[----:B0-----:R-:W-:-:S04]  /*03d0*/  LOP3.LUT R2, R0, c[0x0][0x18c], RZ, 0xfc, !PT ;  /* 0x0000630000027a12 */ /* 0x001fc800078efcff */
[----:B------:R-:W-:-:S13]  /*03e0*/  ISETP.NE.U32.AND P0, PT, R2, RZ, PT ;  /* 0x000000ff0200720c */ /* 0x000fda0003f05070 */
[----:B------:R-:W-:Y:S05]  /*03f0*/  @!P0 BRA `(.L_x_195) ;  /* 0x0000008000008947 */ /* 0x000fea0003800000 */
[----:B------:R-:W-:Y:S01]  /*0400*/  IMAD.MOV.U32 R23, RZ, RZ, R13 ;  /* 0x000000ffff177224 */ /* 0x000fe200078e000d */
[----:B------:R-:W-:Y:S01]  /*0410*/  MOV R4, R0 ;  /* 0x0000000000047202 */ /* 0x000fe20000000f00 */
[----:B------:R-:W-:Y:S01]  /*0420*/  IMAD.MOV.U32 R3, RZ, RZ, c[0x0][0x188] ;  /* 0x00006200ff037624 */ /* 0x000fe200078e00ff */
[----:B------:R-:W-:Y:S01]  /*0430*/  MOV R9, 0x460 ;  /* 0x0000046000097802 */ /* 0x000fe20000000f00 */
[----:B------:R-:W-:Y:S02]  /*0440*/  IMAD.MOV.U32 R2, RZ, RZ, c[0x0][0x18c] ;  /* 0x00006300ff027624 */ /* 0x000fe400078e00ff */
[----:B------:R-:W-:Y:S05]  /*0450*/  CALL.REL.NOINC `($__internal_15_$__cuda_sm20_div_s64) ;  /* 0x0000284000007944 */ /* 0x000fea0003c00000 */
[----:B------:R-:W-:Y:S01]  /*0460*/  IMAD.MOV.U32 R2, RZ, RZ, R11 ;  /* 0x000000ffff027224 */ /* 0x000fe200078e000b */
[----:B------:R-:W-:Y:S05]  /*0470*/  BRA `(.L_x_196) ;  /* 0x0000013000007947 */ /* 0x000fea0003800000 */
.L_x_195:
        /* <DEDUP_REMOVED lines=15> */
[----:B------:R-:W-:Y:S01]  /*0570*/  ISETP.GE.U32.AND P1, PT, R3, c[0x0][0x188], PT ;  /* 0x0000620003007a0c */ /* 0x000fe20003f26070 */
[----:B------:R-:W-:-:S12]  /*0580*/  IMAD.MOV.U32 R3, RZ, RZ, RZ ;  /* 0x000000ffff037224 */ /* 0x000fd800078e00ff */
[----:B------:R-:W-:Y:S02]  /*0590*/  @P1 IADD3 R2, R2, 0x1, RZ ;  /* 0x0000000102021810 */ /* 0x000fe40007ffe0ff */
[----:B------:R-:W-:Y:S02]  /*05a0*/  @!P2 LOP3.LUT R2, RZ, c[0x0][0x188], RZ, 0x33, !PT ;  /* 0x00006200ff02aa12 */ /* 0x000fe400078e33ff */
.L_x_196:
[----:B------:R-:W-:Y:S05]  /*05b0*/  BSYNC B1 ;  /* 0x0000000000017941 */ /* 0x000fea0003800000 */
.L_x_194:
        /* <DEDUP_REMOVED lines=9> */
[----:B------:R-:W-:Y:S05]  /*0650*/  CALL.REL.NOINC `($__internal_15_$__cuda_sm20_div_s64) ;  /* 0x0000264000007944 */ /* 0x000fea0003c00000 */
[----:B------:R-:W-:Y:S02]  /*0660*/  IMAD.MOV.U32 R26, RZ, RZ, R11 ;  /* 0x000000ffff1a7224 */ /* 0x000fe400078e000b */
[----:B------:R-:W-:Y:S01]  /*0670*/  IMAD.MOV.U32 R27, RZ, RZ, R3 ;  /* 0x000000ffff1b7224 */ /* 0x000fe200078e0003 */
[----:B------:R-:W-:Y:S05]  /*0680*/  BRA `(.L_x_199) ;  /* 0x0000013000007947 */ /* 0x000fea0003800000 */
.L_x_198:
        /* <DEDUP_REMOVED lines=19> */
.L_x_199:
[----:B------:R-:W-:Y:S05]  /*07c0*/  BSYNC B1 ;  /* 0x0000000000017941 */ /* 0x000fea0003800000 */
.L_x_197:
[----:B------:R-:W-:Y:S01]  /*07d0*/  LOP3.LUT R2, R27, c[0x0][0x17c], RZ, 0xfc, !PT ;  /* 0x00005f001b027a12 */ /* 0x000fe200078efcff */
[----:B------:R-:W-:Y:S03]  /*07e0*/  BSSY B1, `(.L_x_200) ;  /* 0x0000020000017945 */ /* 0x000fe60003800000 */
[----:B------:R-:W-:-:S13]  /*07f0*/  ISETP.NE.U32.AND P0, PT, R2, RZ, PT ;  /* 0x000000ff0200720c */ /* 0x000fda0003f05070 */
[----:B------:R-:W-:Y:S05]  /*0800*/  @!P0 BRA `(.L_x_201) ;  /* 0x0000009000008947 */ /* 0x000fea0003800000 */
[----:B------:R-:W-:Y:S01]  /*0810*/  IMAD.MOV.U32 R23, RZ, RZ, R26 ;  /* 0x000000ffff177224 */ /* 0x000fe200078e001a */
[----:B------:R-:W-:Y:S01]  /*0820*/  MOV R9, 0x870 ;  /* 0x0000087000097802 */ /* 0x000fe20000000f00 */
[----:B------:R-:W-:Y:S02]  /*0830*/  IMAD.MOV.U32 R4, RZ, RZ, R27 ;  /* 0x000000ffff047224 */ /* 0x000fe400078e001b */
[----:B------:R-:W-:Y:S02]  /*0840*/  IMAD.MOV.U32 R3, RZ, RZ, c[0x0][0x178] ;  /* 0x00005e00ff037624 */ /* 0x000fe400078e00ff */
[----:B------:R-:W-:Y:S02]  /*0850*/  IMAD.MOV.U32 R2, RZ, RZ, c[0x0][0x17c] ;  /* 0x00005f00ff027624 */ /* 0x000fe400078e00ff */
[----:B------:R-:W-:Y:S05]  /*0860*/  CALL.REL.NOINC `($__internal_15_$__cuda_sm20_div_s64) ;  /* 0x0000243000007944 */ /* 0x000fea0003c00000 */
[----:B------:R-:W-:-:S04]  /*0870*/  IMAD.MOV R27, RZ, RZ, -R11 ;  /* 0x000000ffff1b7224 */ /* 0x000fc800078e0a0b */
[----:B------:R-:W-:Y:S01]  /*0880*/  IMAD R27, R27, c[0x0][0x178], R26 ;  /* 0x00005e001b1b7a24 */ /* 0x000fe200078e021a */
[----:B------:R-:W-:Y:S05]  /*0890*/  BRA `(.L_x_202) ;  /* 0x0000014000007947 */ /* 0x000fea0003800000 */
.L_x_201:
[----:B------:R-:W0:Y:S01]  /*08a0*/  I2F.U32.RP R4, c[0x0][0x178] ;  /* 0x00005e0000047b06 */ /* 0x000e220000209000 */
[----:B------:R-:W-:-:S07]  /*08b0*/  ISETP.NE.U32.AND P2, PT, RZ, c[0x0][0x178], PT ;  /* 0x00005e00ff007a0c */ /* 0x000fce0003f45070 */
[----:B0-----:R-:W0:Y:S02]  /*08c0*/  MUFU.RCP R4, R4 ;  /* 0x0000000400047308 */ /* 0x001e240000001000 */
[----:B0-----:R-:W-:-:S06]  /*08d0*/  IADD3 R2, R4, 0xffffffe, RZ ;  /* 0x0ffffffe04027810 */ /* 0x001fcc0007ffe0ff */
        /* <DEDUP_REMOVED lines=16> */
.L_x_202:
[----:B------:R-:W-:Y:S05]  /*09e0*/  BSYNC B1 ;  /* 0x0000000000017941 */ /* 0x000fea0003800000 */
.L_x_200:
[C---:B------:R-:W-:Y:S01]  /*09f0*/  IMAD.SHL.U32 R4, R13.reuse, 0x8, RZ ;  /* 0x000000080d047824 */ /* 0x040fe200078e00ff */
[----:B------:R-:W-:-:S04]  /*0a00*/  SHF.L.U64.HI R0, R13, 0x3, R0 ;  /* 0x000000030d007819 */ /* 0x000fc80000010200 */
[----:B------:R-:W-:-:S04]  /*0a10*/  IADD3 R14, P0, R4, c[0x0][0x170], RZ ;  /* 0x00005c00040e7a10 */ /* 0x000fc80007f1e0ff */
[----:B------:R-:W-:-:S06]  /*0a20*/  IADD3.X R15, R0, c[0x0][0x174], RZ, P0, !PT ;  /* 0x00005d00000f7a10 */ /* 0x000fcc00007fe4ff */
[----:B------:R-:W2:Y:S01]  /*0a30*/  LDG.E R15, [R14.64] ;  /* 0x000000080e0f7981 */ /* 0x000ea2000c1e1900 */
[----:B------:R-:W-:Y:S02]  /*0a40*/  SHF.R.S32.HI R2, RZ, 0x1f, R11 ;  /* 0x0000001fff027819 */ /* 0x000fe4000001140b */
[----:B------:R-:W-:-:S03]  /*0a50*/  SHF.R.S32.HI R3, RZ, 0x1f, R27 ;  /* 0x0000001fff037819 */ /* 0x000fc6000001141b */
[----:B------:R-:W-:Y:S02]  /*0a60*/  IMAD R18, R2, c[0x0][0x178], RZ ;  /* 0x00005e0002127a24 */ /* 0x000fe400078e02ff */
[----:B------:R-:W-:Y:S02]  /*0a70*/  IMAD.MOV.U32 R2, RZ, RZ, R27 ;  /* 0x000000ffff027224 */ /* 0x000fe400078e001b */
[C---:B------:R-:W-:Y:S02]  /*0a80*/  IMAD R9, R11.reuse, c[0x0][0x17c], R18 ;  /* 0x00005f000b097a24 */ /* 0x040fe400078e0212 */
[----:B------:R-:W-:-:S04]  /*0a90*/  IMAD.WIDE.U32 R2, R11, c[0x0][0x178], R2 ;  /* 0x00005e000b027a25 */ /* 0x000fc800078e0002 */
[----:B------:R-:W-:Y:S02]  /*0aa0*/  IMAD.IADD R9, R3, 0x1, R9 ;  /* 0x0000000103097824 */ /* 0x000fe400078e0209 */
        /* <DEDUP_REMOVED lines=9> */
[----:B------:R-:W2:Y:S01]  /*0b40*/  LDG.E.64 R2, [R2.64] ;  /* 0x0000000802027981 */ /* 0x000ea2000c1e1b00 */
[----:B------:R-:W-:Y:S02]  /*0b50*/  IADD3 R14, P0, R4, c[0x0][0x1a0], RZ ;  /* 0x00006800040e7a10 */ /* 0x000fe40007f1e0ff */
[----:B------:R-:W-:Y:S02]  /*0b60*/  IADD3 R8, P1, R5, R8, RZ ;  /* 0x0000000805087210 */ /* 0x000fe40007f3e0ff */
[----:B------:R-:W-:Y:S02]  /*0b70*/  IADD3.X R15, R0, c[0x0][0x1a4], RZ, P0, !PT ;  /* 0x00006900000f7a10 */ /* 0x000fe400007fe4ff */
[----:B------:R-:W-:Y:S01]  /*0b80*/  IADD3 R12, P0, R12, -0x1, RZ ;  /* 0xffffffff0c0c7810 */ /* 0x000fe20007f1e0ff */
[----:B------:R-:W-:Y:S01]  /*0b90*/  IMAD.X R24, RZ, RZ, R24, P1 ;  /* 0x000000ffff187224 */ /* 0x000fe200008e0618 */
[----:B------:R-:W-:Y:S02]  /*0ba0*/  IADD3 R16, P2, RZ, R16, RZ ;  /* 0x00000010ff107210 */ /* 0x000fe40007f5e0ff */
[----:B------:R-:W-:-:S02]  /*0bb0*/  IADD3.X R10, R10, -0x1, RZ, P0, !PT ;  /* 0xffffffff0a0a7810 */ /* 0x000fc400007fe4ff */
[----:B------:R-:W-:Y:S02]  /*0bc0*/  ISETP.NE.U32.AND P0, PT, R12, RZ, PT ;  /* 0x000000ff0c00720c */ /* 0x000fe40003f05070 */
[----:B------:R-:W-:Y:S02]  /*0bd0*/  IADD3.X R13, R5, R13, RZ, P2, !PT ;  /* 0x0000000d050d7210 */ /* 0x000fe400017fe4ff */
[----:B------:R-:W-:Y:S01]  /*0be0*/  ISETP.NE.AND.EX P0, PT, R10, RZ, PT, P0 ;  /* 0x000000ff0a00720c */ /* 0x000fe20003f05300 */
[----:B--2---:R0:W-:-:S12]  /*0bf0*/  STG.E.64 [R14.64], R2 ;  /* 0x000000020e007986 */ /* 0x0041d8000c101b08 */
[----:B------:R-:W-:Y:S05]  /*0c00*/  @P0 BRA `(.L_x_203) ;  /* 0xfffff7a000000947 */ /* 0x000fea000383ffff */
.L_x_193:
[----:B------:R-:W-:Y:S05]  /*0c10*/  BSYNC B0 ;  /* 0x0000000000007941 */ /* 0x000fea0003800000 */
.L_x_192:
[----:B------:R-:W-:-:S04]  /*0c20*/  ISETP.GE.U32.AND P0, PT, R28, 0x3, PT ;  /* 0x000000031c00780c */ /* 0x000fc80003f06070 */
[----:B------:R-:W-:-:S13]  /*0c30*/  ISETP.GE.U32.AND.EX P0, PT, R29, RZ, PT, P0 ;  /* 0x000000ff1d00720c */ /* 0x000fda0003f06100 */
[----:B------:R-:W-:Y:S05]  /*0c40*/  @!P0 EXIT ;  /* 0x000000000000894d */ /* 0x000fea0003800000 */
[----:B------:R-:W-:Y:S02]  /*0c50*/  IMAD.MOV.U32 R0, RZ, RZ, RZ ;  /* 0x000000ffff007224 */ /* 0x000fe400078e00ff */
[----:B------:R-:W-:-:S05]  /*0c60*/  IMAD.MOV.U32 R22, RZ, RZ, R8 ;  /* 0x000000ffff167224 */ /* 0x000fca00078e0008 */
.L_x_241:
[----:B------:R-:W-:Y:S01]  /*0c70*/  SHF.R.S32.HI R4, RZ, 0x1f, R22 ;  /* 0x0000001fff047819 */ /* 0x000fe20000011416 */
[----:B------:R-:W-:Y:S01]  /*0c80*/  IMAD.SHL.U32 R25, R5, 0x4, RZ ;  /* 0x0000000405197824 */ /* 0x000fe200078e00ff */
[----:B------:R-:W-:Y:S02]  /*0c90*/  BSSY B0, `(.L_x_204) ;  /* 0x0000020000007945 */ /* 0x000fe40003800000 */
[----:B0-----:R-:W-:Y:S01]  /*0ca0*/  LOP3.LUT R2, R4, c[0x0][0x18c], RZ, 0xfc, !PT ;  /* 0x0000630004027a12 */ /* 0x001fe200078efcff */
[----:B------:R-:W-:-:S03]  /*0cb0*/  IMAD R25, R25, R0, R8 ;  /* 0x0000000019197224 */ /* 0x000fc600078e0208 */
[----:B------:R-:W-:Y:S01]  /*0cc0*/  ISETP.NE.U32.AND P0, PT, R2, RZ, PT ;  /* 0x000000ff0200720c */ /* 0x000fe20003f05070 */
[----:B------:R-:W-:-:S12]  /*0cd0*/  IMAD.WIDE R16, R25, 0x8, RZ ;  /* 0x0000000819107825 */ /* 0x000fd800078e02ff */
[----:B------:R-:W-:Y:S05]  /*0ce0*/  @!P0 BRA `(.L_x_205) ;  /* 0x0000007000008947 */ /* 0x000fea0003800000 */
[----:B------:R-:W-:Y:S01]  /*0cf0*/  IMAD.MOV.U32 R23, RZ, RZ, R22 ;  /* 0x000000ffff177224 */ /* 0x000fe200078e0016 */
[----:B------:R-:W-:Y:S01]  /*0d00*/  MOV R9, 0xd40 ;  /* 0x00000d4000097802 */ /* 0x000fe20000000f00 */
[----:B------:R-:W-:Y:S02]  /*0d10*/  IMAD.MOV.U32 R3, RZ, RZ, c[0x0][0x188] ;  /* 0x00006200ff037624 */ /* 0x000fe400078e00ff */
[----:B------:R-:W-:Y:S02]  /*0d20*/  IMAD.MOV.U32 R2, RZ, RZ, c[0x0][0x18c] ;  /* 0x00006300ff027624 */ /* 0x000fe400078e00ff */
[----:B------:R-:W-:Y:S05]  /*0d30*/  CALL.REL.NOINC `($__internal_15_$__cuda_sm20_div_s64) ;  /* 0x00001f6000007944 */ /* 0x000fea0003c00000 */
[----:B------:R-:W-:Y:S01]  /*0d40*/  IMAD.MOV.U32 R2, RZ, RZ, R11 ;  /* 0x000000ffff027224 */ /* 0x000fe200078e000b */
[----:B------:R-:W-:Y:S05]  /*0d50*/  BRA `(.L_x_206) ;  /* 0x0000013000007947 */ /* 0x000fea0003800000 */
.L_x_205:
[----:B------:R-:W0:Y:S01]  /*0d60*/  I2F.U32.RP R4, c[0x0][0x188] ;  /* 0x0000620000047b06 */ /* 0x000e220000209000 */
[----:B------:R-:W-:Y:S01]  /*0d70*/  IMAD.MOV.U32 R2, RZ, RZ, RZ ;  /* 0x000000ffff027224 */ /* 0x000fe200078e00ff */
[----:B------:R-:W-:-:S06]  /*0d80*/  ISETP.NE.U32.AND P2, PT, RZ, c[0x0][0x188], PT ;  /* 0x00006200ff007a0c */ /* 0x000fcc0003f45070 */
[----:B0-----:R-:W0:Y:S02]  /*0d90*/  MUFU.RCP R4, R4 ;  /* 0x0000000400047308 */ /* 0x001e240000001000 */
[----:B0-----:R-:W-:-:S06]  /*0da0*/  IADD3 R9, R4, 0xffffffe, RZ ;  /* 0x0ffffffe04097810 */ /* 0x001fcc0007ffe0ff */
[----:B------:R-:W0:Y:S02]  /*0db0*/  F2I.FTZ.U32.TRUNC.NTZ R3, R9 ;  /* 0x0000000900037305 */ /* 0x000e24000021f000 */
[----:B0-----:R-:W-:-:S05]  /*0dc0*/  IADD3 R11, RZ, -R3, RZ ;  /* 0x80000003ff0b7210 */ /* 0x001fca0007ffe0ff */
        /* <DEDUP_REMOVED lines=12> */
.L_x_206:
[----:B------:R-:W-:Y:S05]  /*0e90*/  BSYNC B0 ;  /* 0x0000000000007941 */ /* 0x000fea0003800000 */
.L_x_204:
        /* <DEDUP_REMOVED lines=10> */
[----:B------:R-:W-:Y:S01]  /*0f40*/  MOV R12, R11 ;  /* 0x0000000b000c7202 */ /* 0x000fe20000000f00 */
[----:B------:R-:W-:Y:S01]  /*0f50*/  IMAD.MOV.U32 R13, RZ, RZ, R3 ;  /* 0x000000ffff0d7224 */ /* 0x000fe200078e0003 */
[----:B------:R-:W-:Y:S05]  /*0f60*/  BRA `(.L_x_209) ;  /* 0x0000013000007947 */ /* 0x000fea0003800000 */
.L_x_208:
        /* <DEDUP_REMOVED lines=19> */
.L_x_209:
[----:B------:R-:W-:Y:S05]  /*10a0*/  BSYNC B0 ;  /* 0x0000000000007941 */ /* 0x000fea0003800000 */
.L_x_207:
        /* <DEDUP_REMOVED lines=9> */
[----:B------:R-:W-:Y:S05]  /*1140*/  CALL.REL.NOINC `($__internal_15_$__cuda_sm20_div_s64) ;  /* 0x00001b5000007944 */ /* 0x000fea0003c00000 */
[--C-:B------:R-:W-:Y:S02]  /*1150*/  IMAD.MOV R15, RZ, RZ, -R11.reuse ;  /* 0x000000ffff0f7224 */ /* 0x100fe400078e0a0b */
[----:B------:R-:W-:Y:S02]  /*1160*/  IMAD.MOV.U32 R13, RZ, RZ, R11 ;  /* 0x000000ffff0d7224 */ /* 0x000fe400078e000b */
[----:B------:R-:W-:Y:S01]  /*1170*/  IMAD R15, R15, c[0x0][0x178], R12 ;  /* 0x00005e000f0f7a24 */ /* 0x000fe200078e020c */
[----:B------:R-:W-:Y:S05]  /*1180*/  BRA `(.L_x_212) ;  /* 0x0000014000007947 */ /* 0x000fea0003800000 */
.L_x_211:
        /* <DEDUP_REMOVED lines=20> */
.L_x_212:
[----:B------:R-:W-:Y:S05]  /*12d0*/  BSYNC B0 ;  /* 0x0000000000007941 */ /* 0x000fea0003800000 */
.L_x_210:
[----:B------:R-:W-:-:S10]  /*12e0*/  HFMA2.MMA R4, -RZ, RZ, 0, 4.76837158203125e-07 ;  /* 0x00000008ff047435 */ /* 0x000fd400000001ff */
[----:B------:R-:W-:-:S05]  /*12f0*/  IMAD.WIDE R10, R25, R4, c[0x0][0x170] ;  /* 0x00005c00190a7625 */ /* 0x000fca00078e0204 */
[----:B------:R0:W2:Y:S01]  /*1300*/  LDG.E R9, [R10.64] ;  /* 0x000000080a097981 */ /* 0x0000a2000c1e1900 */
[----:B------:R-:W-:Y:S02]  /*1310*/  SHF.R.S32.HI R2, RZ, 0x1f, R13 ;  /* 0x0000001fff027819 */ /* 0x000fe4000001140d */
[----:B------:R-:W-:-:S03]  /*1320*/  SHF.R.S32.HI R3, RZ, 0x1f, R15 ;  /* 0x0000001fff037819 */ /* 0x000fc6000001140f */
[----:B------:R-:W-:Y:S02]  /*1330*/  IMAD R12, R2, c[0x0][0x178], RZ ;  /* 0x00005e00020c7a24 */ /* 0x000fe400078e02ff */
[----:B------:R-:W-:-:S04]  /*1340*/  IMAD.MOV.U32 R2, RZ, RZ, R15 ;  /* 0x000000ffff027224 */ /* 0x000fc800078e000f */
[----:B------:R-:W-:-:S04]  /*1350*/  IMAD.WIDE.U32 R2, R13, c[0x0][0x178], R2 ;  /* 0x00005e000d027a25 */ /* 0x000fc800078e0002 */
[----:B------:R-:W-:Y:S02]  /*1360*/  IMAD R13, R13, c[0x0][0x17c], R12 ;  /* 0x00005f000d0d7a24 */ /* 0x000fe400078e020c */
[C---:B------:R-:W-:Y:S02]  /*1370*/  IMAD R14, R2.reuse, UR6, RZ ;  /* 0x00000006020e7c24 */ /* 0x040fe4000f8e02ff */
[----:B------:R-:W-:Y:S02]  /*1380*/  IMAD.IADD R3, R3, 0x1, R13 ;  /* 0x0000000103037824 */ /* 0x000fe400078e020d */
[----:B------:R-:W-:-:S04]  /*1390*/  IMAD.WIDE.U32 R12, R2, UR4, RZ ;  /* 0x00000004020c7c25 */ /* 0x000fc8000f8e00ff */
[----:B------:R-:W-:-:S04]  /*13a0*/  IMAD R15, R3, UR4, R14 ;  /* 0x00000004030f7c24 */ /* 0x000fc8000f8e020e */
[----:B0-----:R-:W-:Y:S01]  /*13b0*/  IMAD.IADD R10, R13, 0x1, R15 ;  /* 0x000000010d0a7824 */ /* 0x001fe200078e020f */
[----:B--2---:R-:W-:-:S04]  /*13c0*/  IADD3 R3, P0, R9, R12, RZ ;  /* 0x0000000c09037210 */ /* 0x004fc80007f1e0ff */
[----:B------:R-:W-:Y:S02]  /*13d0*/  LEA R2, P1, R3, R7, 0x3 ;  /* 0x0000000703027211 */ /* 0x000fe400078218ff */
[----:B------:R-:W-:-:S04]  /*13e0*/  LEA.HI.X.SX32 R9, R9, R10, 0x1, P0 ;  /* 0x0000000a09097211 */ /* 0x000fc800000f0eff */
[----:B------:R-:W-:-:S06]  /*13f0*/  LEA.HI.X R3, R3, R6, R9, 0x3, P1 ;  /* 0x0000000603037211 */ /* 0x000fcc00008f1c09 */
[----:B------:R-:W2:Y:S01]  /*1400*/  LDG.E.64 R2, [R2.64] ;  /* 0x0000000802027981 */ /* 0x000ea2000c1e1b00 */
[----:B------:R-:W-:Y:S01]  /*1410*/  IADD3 R22, P1, R5, R22, RZ ;  /* 0x0000001605167210 */ /* 0x000fe20007f3e0ff */
[----:B------:R-:W-:Y:S01]  /*1420*/  IMAD.WIDE R14, R25, R4, c[0x0][0x1a0] ;  /* 0x00006800190e7625 */ /* 0x000fe200078e0204 */
[----:B------:R-:W-:Y:S02]  /*1430*/  BSSY B0, `(.L_x_213) ;  /* 0x0000022000007945 */ /* 0x000fe40003800000 */
[----:B------:R-:W-:Y:S01]  /*1440*/  SHF.R.S32.HI R9, RZ, 0x1f, R22 ;  /* 0x0000001fff097819 */ /* 0x000fe20000011416 */
[----:B------:R-:W-:-:S03]  /*1450*/  IMAD.X R24, RZ, RZ, R24, P1 ;  /* 0x000000ffff187224 */ /* 0x000fc600008e0618 */
[----:B------:R-:W-:-:S04]  /*1460*/  LOP3.LUT R4, R9, c[0x0][0x18c], RZ, 0xfc, !PT ;  /* 0x0000630009047a12 */ /* 0x000fc800078efcff */
[----:B------:R-:W-:Y:S01]  /*1470*/  ISETP.NE.U32.AND P0, PT, R4, RZ, PT ;  /* 0x000000ff0400720c */ /* 0x000fe20003f05070 */
[----:B--2---:R0:W-:-:S12]  /*1480*/  STG.E.64 [R14.64], R2 ;  /* 0x000000020e007986 */ /* 0x0041d8000c101b08 */
[----:B------:R-:W-:Y:S05]  /*1490*/  @!P0 BRA `(.L_x_214) ;  /* 0x0000008000008947 */ /* 0x000fea0003800000 */
[----:B------:R-:W-:Y:S01]  /*14a0*/  IMAD.MOV.U32 R4, RZ, RZ, R9 ;  /* 0x000000ffff047224 */ /* 0x000fe200078e0009 */
[----:B0-----:R-:W-:Y:S01]  /*14b0*/  MOV R2, c[0x0][0x18c] ;  /* 0x0000630000027a02 */ /* 0x001fe20000000f00 */
[----:B------:R-:W-:Y:S01]  /*14c0*/  IMAD.MOV.U32 R23, RZ, RZ, R22 ;  /* 0x000000ffff177224 */ /* 0x000fe200078e0016 */
[----:B------:R-:W-:Y:S01]  /*14d0*/  MOV R9, 0x1500 ;  /* 0x0000150000097802 */ /* 0x000fe20000000f00 */
[----:B------:R-:W-:Y:S02]  /*14e0*/  IMAD.MOV.U32 R3, RZ, RZ, c[0x0][0x188] ;  /* 0x00006200ff037624 */ /* 0x000fe400078e00ff */
[----:B------:R-:W-:Y:S05]  /*14f0*/  CALL.REL.NOINC `($__internal_15_$__cuda_sm20_div_s64) ;  /* 0x000017a000007944 */ /* 0x000fea0003c00000 */
[----:B------:R-:W-:Y:S01]  /*1500*/  IMAD.MOV.U32 R2, RZ, RZ, R11 ;  /* 0x000000ffff027224 */ /* 0x000fe200078e000b */
[----:B------:R-:W-:Y:S05]  /*1510*/  BRA `(.L_x_215) ;  /* 0x0000013000007947 */ /* 0x000fea0003800000 */
.L_x_214:
[----:B------:R-:W1:Y:S01]  /*1520*/  I2F.U32.RP R4, c[0x0][0x188] ;  /* 0x0000620000047b06 */ /* 0x000e620000209000 */
[----:B0-----:R-:W-:Y:S01]  /*1530*/  IMAD.MOV.U32 R2, RZ, RZ, RZ ;  /* 0x000000ffff027224 */ /* 0x001fe200078e00ff */
[----:B------:R-:W-:-:S06]  /*1540*/  ISETP.NE.U32.AND P2, PT, RZ, c[0x0][0x188], PT ;  /* 0x00006200ff007a0c */ /* 0x000fcc0003f45070 */
[----:B-1----:R-:W0:Y:S02]  /*1550*/  MUFU.RCP R4, R4 ;  /* 0x0000000400047308 */ /* 0x002e240000001000 */
        /* <DEDUP_REMOVED lines=15> */
.L_x_215:
[----:B------:R-:W-:Y:S05]  /*1650*/  BSYNC B0 ;  /* 0x0000000000007941 */ /* 0x000fea0003800000 */
.L_x_213:
[----:B------:R-:W-:Y:S01]  /*1660*/  LOP3.LUT R4, R3, c[0x0][0x184], RZ, 0xfc, !PT ;  /* 0x0000610003047a12 */ /* 0x000fe200078efcff */
[----:B------:R-:W-:Y:S03]  /*1670*/  BSSY B0, `(.L_x_216) ;  /* 0x000001f000007945 */ /* 0x000fe60003800000 */
[----:B------:R-:W-:-:S13]  /*1680*/  ISETP.NE.U32.AND P0, PT, R4, RZ, PT ;  /* 0x000000ff0400720c */ /* 0x000fda0003f05070 */
[----:B------:R-:W-:Y:S05]  /*1690*/  @!P0 BRA `(.L_x_217) ;  /* 0x0000009000008947 */ /* 0x000fea0003800000 */
[----:B------:R-:W-:Y:S01]  /*16a0*/  IMAD.MOV.U32 R23, RZ, RZ, R2 ;  /* 0x000000ffff177224 */ /* 0x000fe200078e0002 */
[----:B------:R-:W-:Y:S01]  /*16b0*/  MOV R9, 0x1700 ;  /* 0x0000170000097802 */ /* 0x000fe20000000f00 */
[----:B------:R-:W-:Y:S01]  /*16c0*/  IMAD.MOV.U32 R4, RZ, RZ, R3 ;  /* 0x000000ffff047224 */ /* 0x000fe200078e0003 */
[----:B------:R-:W-:Y:S01]  /*16d0*/  MOV R3, c[0x0][0x180] ;  /* 0x0000600000037a02 */ /* 0x000fe20000000f00 */
[----:B------:R-:W-:Y:S02]  /*16e0*/  IMAD.MOV.U32 R2, RZ, RZ, c[0x0][0x184] ;  /* 0x00006100ff027624 */ /* 0x000fe400078e00ff */
[----:B------:R-:W-:Y:S05]  /*16f0*/  CALL.REL.NOINC `($__internal_15_$__cuda_sm20_div_s64) ;  /* 0x000015a000007944 */ /* 0x000fea0003c00000 */
[----:B------:R-:W-:Y:S02]  /*1700*/  IMAD.MOV.U32 R26, RZ, RZ, R11 ;  /* 0x000000ffff1a7224 */ /* 0x000fe400078e000b */
[----:B------:R-:W-:Y:S01]  /*1710*/  IMAD.MOV.U32 R27, RZ, RZ, R3 ;  /* 0x000000ffff1b7224 */ /* 0x000fe200078e0003 */
[----:B------:R-:W-:Y:S05]  /*1720*/  BRA `(.L_x_218) ;  /* 0x0000013000007947 */ /* 0x000fea0003800000 */
.L_x_217:
        /* <DEDUP_REMOVED lines=19> */
.L_x_218:
[----:B------:R-:W-:Y:S05]  /*1860*/  BSYNC B0 ;  /* 0x0000000000007941 */ /* 0x000fea0003800000 */
.L_x_216:
        /* <DEDUP_REMOVED lines=10> */
[----:B------:R-:W-:-:S04]  /*1910*/  IMAD.MOV R27, RZ, RZ, -R11 ;  /* 0x000000ffff1b7224 */ /* 0x000fc800078e0a0b */
[----:B------:R-:W-:Y:S01]  /*1920*/  IMAD R27, R27, c[0x0][0x178], R26 ;  /* 0x00005e001b1b7a24 */ /* 0x000fe200078e021a */
[----:B------:R-:W-:Y:S05]  /*1930*/  BRA `(.L_x_221) ;  /* 0x0000014000007947 */ /* 0x000fea0003800000 */
.L_x_220:
        /* <DEDUP_REMOVED lines=20> */
.L_x_221:
[----:B------:R-:W-:Y:S05]  /*1a80*/  BSYNC B0 ;  /* 0x0000000000007941 */ /* 0x000fea0003800000 */
.L_x_219:
[----:B------:R-:W-:-:S05]  /*1a90*/  IMAD.WIDE R16, R5, 0x8, R16 ;  /* 0x0000000805107825 */ /* 0x000fca00078e0210 */
[----:B------:R-:W-:-:S04]  /*1aa0*/  IADD3 R14, P0, R16, c[0x0][0x170], RZ ;  /* 0x00005c00100e7a10 */ /* 0x000fc80007f1e0ff */
[----:B------:R-:W-:-:S05]  /*1ab0*/  IADD3.X R15, R17, c[0x0][0x174], RZ, P0, !PT ;  /* 0x00005d00110f7a10 */ /* 0x000fca00007fe4ff */
[----:B------:R-:W2:Y:S01]  /*1ac0*/  LDG.E R9, [R14.64] ;  /* 0x000000080e097981 */ /* 0x000ea2000c1e1900 */
[----:B------:R-:W-:Y:S01]  /*1ad0*/  SHF.R.S32.HI R2, RZ, 0x1f, R11 ;  /* 0x0000001fff027819 */ /* 0x000fe2000001140b */
[----:B------:R-:W-:Y:S01]  /*1ae0*/  IMAD.MOV.U32 R13, RZ, RZ, R10 ;  /* 0x000000ffff0d7224 */ /* 0x000fe200078e000a */
[----:B------:R-:W-:-:S03]  /*1af0*/  SHF.R.S32.HI R3, RZ, 0x1f, R27 ;  /* 0x0000001fff037819 */ /* 0x000fc6000001141b */
[----:B------:R-:W-:Y:S02]  /*1b00*/  IMAD R4, R2, c[0x0][0x178], RZ ;  /* 0x00005e0002047a24 */ /* 0x000fe400078e02ff */
[----:B------:R-:W-:-:S04]  /*1b10*/  IMAD.MOV.U32 R2, RZ, RZ, R27 ;  /* 0x000000ffff027224 */ /* 0x000fc800078e001b */
[----:B------:R-:W-:-:S04]  /*1b20*/  IMAD.WIDE.U32 R2, R11, c[0x0][0x178], R2 ;  /* 0x00005e000b027a25 */ /* 0x000fc800078e0002 */
[----:B------:R-:W-:Y:S02]  /*1b30*/  IMAD R11, R11, c[0x0][0x17c], R4 ;  /* 0x00005f000b0b7a24 */ /* 0x000fe400078e0204 */
[C---:B------:R-:W-:Y:S02]  /*1b40*/  IMAD R4, R2.reuse, UR6, RZ ;  /* 0x0000000602047c24 */ /* 0x040fe4000f8e02ff */
[----:B------:R-:W-:Y:S02]  /*1b50*/  IMAD.IADD R3, R3, 0x1, R11 ;  /* 0x0000000103037824 */ /* 0x000fe400078e020b */
[----:B------:R-:W-:-:S04]  /*1b60*/  IMAD.WIDE.U32 R12, R2, UR4, R12 ;  /* 0x00000004020c7c25 */ /* 0x000fc8000f8e000c */
[----:B------:R-:W-:-:S04]  /*1b70*/  IMAD R3, R3, UR4, R4 ;  /* 0x0000000403037c24 */ /* 0x000fc8000f8e0204 */
[----:B------:R-:W-:Y:S01]  /*1b80*/  IMAD.IADD R10, R13, 0x1, R3 ;  /* 0x000000010d0a7824 */ /* 0x000fe200078e0203 */
[----:B--2---:R-:W-:-:S04]  /*1b90*/  IADD3 R3, P0, R9, R12, RZ ;  /* 0x0000000c09037210 */ /* 0x004fc80007f1e0ff */
[----:B------:R-:W-:Y:S02]  /*1ba0*/  LEA.HI.X.SX32 R9, R9, R10, 0x1, P0 ;  /* 0x0000000a09097211 */ /* 0x000fe400000f0eff */
[----:B------:R-:W-:-:S04]  /*1bb0*/  LEA R2, P0, R3, R7, 0x3 ;  /* 0x0000000703027211 */ /* 0x000fc800078018ff */
[----:B------:R-:W-:-:S06]  /*1bc0*/  LEA.HI.X R3, R3, R6, R9, 0x3, P0 ;  /* 0x0000000603037211 */ /* 0x000fcc00000f1c09 */
[----:B------:R-:W2:Y:S01]  /*1bd0*/  LDG.E.64 R2, [R2.64] ;  /* 0x0000000802027981 */ /* 0x000ea2000c1e1b00 */
[----:B------:R-:W-:Y:S01]  /*1be0*/  IADD3 R14, P0, R16, c[0x0][0x1a0], RZ ;  /* 0x00006800100e7a10 */ /* 0x000fe20007f1e0ff */
[----:B------:R-:W-:Y:S01]  /*1bf0*/  BSSY B0, `(.L_x_222) ;  /* 0x0000024000007945 */ /* 0x000fe20003800000 */
[----:B------:R-:W-:Y:S02]  /*1c00*/  IADD3 R22, P1, R5, R22, RZ ;  /* 0x0000001605167210 */ /* 0x000fe40007f3e0ff */
[----:B------:R-:W-:Y:S02]  /*1c10*/  IADD3.X R15, R17, c[0x0][0x1a4], RZ, P0, !PT ;  /* 0x00006900110f7a10 */ /* 0x000fe400007fe4ff */
[----:B------:R-:W-:Y:S01]  /*1c20*/  SHF.R.S32.HI R9, RZ, 0x1f, R22 ;  /* 0x0000001fff097819 */ /* 0x000fe20000011416 */
[----:B------:R-:W-:-:S03]  /*1c30*/  IMAD.X R24, RZ, RZ, R24, P1 ;  /* 0x000000ffff187224 */ /* 0x000fc600008e0618 */
[----:B------:R-:W-:-:S04]  /*1c40*/  LOP3.LUT R4, R9, c[0x0][0x18c], RZ, 0xfc, !PT ;  /* 0x0000630009047a12 */ /* 0x000fc800078efcff */
[----:B------:R-:W-:Y:S01]  /*1c50*/  ISETP.NE.U32.AND P0, PT, R4, RZ, PT ;  /* 0x000000ff0400720c */ /* 0x000fe20003f05070 */
[----:B--2---:R0:W-:-:S12]  /*1c60*/  STG.E.64 [R14.64], R2 ;  /* 0x000000020e007986 */ /* 0x0041d8000c101b08 */
[----:B------:R-:W-:Y:S05]  /*1c70*/  @!P0 BRA `(.L_x_223) ;  /* 0x0000008000008947 */ /* 0x000fea0003800000 */
[----:B------:R-:W-:Y:S01]  /*1c80*/  IMAD.MOV.U32 R4, RZ, RZ, R9 ;  /* 0x000000ffff047224 */ /* 0x000fe200078e0009 */
[----:B------:R-:W-:Y:S01]  /*1c90*/  MOV R23, R22 ;  /* 0x0000001600177202 */ /* 0x000fe20000000f00 */
[----:B0-----:R-:W-:Y:S01]  /*1ca0*/  IMAD.MOV.U32 R3, RZ, RZ, c[0x0][0x188] ;  /* 0x00006200ff037624 */ /* 0x001fe200078e00ff */
[----:B------:R-:W-:Y:S01]  /*1cb0*/  MOV R9, 0x1ce0 ;  /* 0x00001ce000097802 */ /* 0x000fe20000000f00 */
[----:B------:R-:W-:Y:S02]  /*1cc0*/  IMAD.MOV.U32 R2, RZ, RZ, c[0x0][0x18c] ;  /* 0x00006300ff027624 */ /* 0x000fe400078e00ff */
[----:B------:R-:W-:Y:S05]  /*1cd0*/  CALL.REL.NOINC `($__internal_15_$__cuda_sm20_div_s64) ;  /* 0x00000fc000007944 */ /* 0x000fea0003c00000 */
[----:B------:R-:W-:Y:S01]  /*1ce0*/  IMAD.MOV.U32 R2, RZ, RZ, R11 ;  /* 0x000000ffff027224 */ /* 0x000fe200078e000b */
[----:B------:R-:W-:Y:S05]  /*1cf0*/  BRA `(.L_x_224) ;  /* 0x0000013000007947 */ /* 0x000fea0003800000 */
.L_x_223:
        /* <DEDUP_REMOVED lines=16> */
[----:B------:R-:W-:-:S12]  /*1e00*/  HFMA2.MMA R3, -RZ, RZ, 0, 0 ;  /* 0x00000000ff037435 */ /* 0x000fd800000001ff */
[----:B------:R-:W-:Y:S02]  /*1e10*/  @P1 IADD3 R2, R2, 0x1, RZ ;  /* 0x0000000102021810 */ /* 0x000fe40007ffe0ff */
[----:B------:R-:W-:Y:S02]  /*1e20*/  @!P2 LOP3.LUT R2, RZ, c[0x0][0x188], RZ, 0x33, !PT ;  /* 0x00006200ff02aa12 */ /* 0x000fe400078e33ff */
.L_x_224:
[----:B------:R-:W-:Y:S05]  /*1e30*/  BSYNC B0 ;  /* 0x0000000000007941 */ /* 0x000fea0003800000 */
.L_x_222:
        /* <DEDUP_REMOVED lines=10> */
[----:B------:R-:W-:Y:S02]  /*1ee0*/  IMAD.MOV.U32 R26, RZ, RZ, R11 ;  /* 0x000000ffff1a7224 */ /* 0x000fe400078e000b */
[----:B------:R-:W-:Y:S01]  /*1ef0*/  IMAD.MOV.U32 R27, RZ, RZ, R3 ;  /* 0x000000ffff1b7224 */ /* 0x000fe200078e0003 */
[----:B------:R-:W-:Y:S05]  /*1f00*/  BRA `(.L_x_227) ;  /* 0x0000013000007947 */ /* 0x000fea0003800000 */
.L_x_226:
[----:B------:R-:W0:Y:S01]  /*1f10*/  I2F.U32.RP R4, c[0x0][0x180] ;  /* 0x0000600000047b06 */ /* 0x000e220000209000 */
[----:B------:R-:W-:Y:S01]  /*1f20*/  ISETP.NE.U32.AND P2, PT, RZ, c[0x0][0x180], PT ;  /* 0x00006000ff007a0c */ /* 0x000fe20003f45070 */
[----:B------:R-:W-:-:S06]  /*1f30*/  IMAD.MOV.U32 R27, RZ, RZ, RZ ;  /* 0x000000ffff1b7224 */ /* 0x000fcc00078e00ff */
[----:B0-----:R-:W0:Y:S02]  /*1f40*/  MUFU.RCP R4, R4 ;  /* 0x0000000400047308 */ /* 0x001e240000001000 */
[----:B0-----:R-:W-:-:S06]  /*1f50*/  IADD3 R14, R4, 0xffffffe, RZ ;  /* 0x0ffffffe040e7810 */ /* 0x001fcc0007ffe0ff */
[----:B------:R0:W1:Y:S02]  /*1f60*/  F2I.FTZ.U32.TRUNC.NTZ R15, R14 ;  /* 0x0000000e000f7305 */ /* 0x000064000021f000 */
[----:B0-----:R-:W-:Y:S01]  /*1f70*/  IMAD.MOV.U32 R14, RZ, RZ, RZ ;  /* 0x000000ffff0e7224 */ /* 0x001fe200078e00ff */
[----:B-1----:R-:W-:-:S05]  /*1f80*/  IADD3 R3, RZ, -R15, RZ ;  /* 0x8000000fff037210 */ /* 0x002fca0007ffe0ff */
        /* <DEDUP_REMOVED lines=11> */
.L_x_227:
[----:B------:R-:W-:Y:S05]  /*2040*/  BSYNC B0 ;  /* 0x0000000000007941 */ /* 0x000fea0003800000 */
.L_x_225:
        /* <DEDUP_REMOVED lines=10> */
[----:B------:R-:W-:-:S04]  /*20f0*/  IMAD.MOV R27, RZ, RZ, -R11 ;  /* 0x000000ffff1b7224 */ /* 0x000fc800078e0a0b */
[----:B------:R-:W-:Y:S01]  /*2100*/  IMAD R27, R27, c[0x0][0x178], R26 ;  /* 0x00005e001b1b7a24 */ /* 0x000fe200078e021a */
[----:B------:R-:W-:Y:S05]  /*2110*/  BRA `(.L_x_230) ;  /* 0x0000014000007947 */ /* 0x000fea0003800000 */
.L_x_229:
        /* <DEDUP_REMOVED lines=20> */
.L_x_230:
[----:B------:R-:W-:Y:S05]  /*2260*/  BSYNC B0 ;  /* 0x0000000000007941 */ /* 0x000fea0003800000 */
.L_x_228:
        /* <DEDUP_REMOVED lines=12> */
[----:B------:R-:W-:Y:S01]  /*2330*/  IMAD.WIDE.U32 R12, R2, UR4, R12 ;  /* 0x00000004020c7c25 */ /* 0x000fe2000f8e000c */
[----:B------:R-:W-:-:S05]  /*2340*/  IADD3 R3, R3, R11, RZ ;  /* 0x0000000b03037210 */ /* 0x000fca0007ffe0ff */
        /* <DEDUP_REMOVED lines=25> */
.L_x_232:
        /* <DEDUP_REMOVED lines=19> */
.L_x_233:
[----:B------:R-:W-:Y:S05]  /*2610*/  BSYNC B0 ;  /* 0x0000000000007941 */ /* 0x000fea0003800000 */
.L_x_231:
        /* <DEDUP_REMOVED lines=10> */
[----:B------:R-:W-:Y:S02]  /*26c0*/  IMAD.MOV.U32 R26, RZ, RZ, R11 ;  /* 0x000000ffff1a7224 */ /* 0x000fe400078e000b */
[----:B------:R-:W-:Y:S01]  /*26d0*/  IMAD.MOV.U32 R27, RZ, RZ, R3 ;  /* 0x000000ffff1b7224 */ /* 0x000fe200078e0003 */
[----:B------:R-:W-:Y:S05]  /*26e0*/  BRA `(.L_x_236) ;  /* 0x0000013000007947 */ /* 0x000fea0003800000 */
.L_x_235:
        /* <DEDUP_REMOVED lines=19> */
.L_x_236:
[----:B------:R-:W-:Y:S05]  /*2820*/  BSYNC B0 ;  /* 0x0000000000007941 */ /* 0x000fea0003800000 */
.L_x_234:
        /* <DEDUP_REMOVED lines=13> */
.L_x_238:
        /* <DEDUP_REMOVED lines=20> */
.L_x_239:
[----:B------:R-:W-:Y:S05]  /*2a40*/  BSYNC B0 ;  /* 0x0000000000007941 */ /* 0x000fea0003800000 */
.L_x_237:
[----:B------:R-:W-:-:S05]  /*2a50*/  IMAD.WIDE R16, R5, 0x8, R16 ;  /* 0x0000000805107825 */ /* 0x000fca00078e0210 */
[----:B------:R-:W-:-:S04]  /*2a60*/  IADD3 R18, P0, R16, c[0x0][0x170], RZ ;  /* 0x00005c0010127a10 */ /* 0x000fc80007f1e0ff */
[----:B------:R-:W-:-:S05]  /*2a70*/  IADD3.X R19, R17, c[0x0][0x174], RZ, P0, !PT ;  /* 0x00005d0011137a10 */ /* 0x000fca00007fe4ff */
[----:B------:R-:W2:Y:S01]  /*2a80*/  LDG.E R14, [R18.64] ;  /* 0x00000008120e7981 */ /* 0x000ea2000c1e1900 */
[----:B------:R-:W-:Y:S02]  /*2a90*/  SHF.R.S32.HI R2, RZ, 0x1f, R11 ;  /* 0x0000001fff027819 */ /* 0x000fe4000001140b */
[----:B------:R-:W-:-:S03]  /*2aa0*/  SHF.R.S32.HI R3, RZ, 0x1f, R27 ;  /* 0x0000001fff037819 */ /* 0x000fc6000001141b */
[----:B------:R-:W-:Y:S02]  /*2ab0*/  IMAD R4, R2, c[0x0][0x178], RZ ;  /* 0x00005e0002047a24 */ /* 0x000fe400078e02ff */
[----:B------:R-:W-:-:S04]  /*2ac0*/  IMAD.MOV.U32 R2, RZ, RZ, R27 ;  /* 0x000000ffff027224 */ /* 0x000fc800078e001b */
[----:B------:R-:W-:-:S04]  /*2ad0*/  IMAD.WIDE.U32 R2, R11, c[0x0][0x178], R2 ;  /* 0x00005e000b027a25 */ /* 0x000fc800078e0002 */
[----:B------:R-:W-:Y:S02]  /*2ae0*/  IMAD R11, R11, c[0x0][0x17c], R4 ;  /* 0x00005f000b0b7a24 */ /* 0x000fe400078e0204 */
[----:B------:R-:W-:Y:S02]  /*2af0*/  IMAD R4, R2, UR6, RZ ;  /* 0x0000000602047c24 */ /* 0x000fe4000f8e02ff */
[----:B------:R-:W-:-:S04]  /*2b00*/  IMAD.IADD R3, R3, 0x1, R11 ;  /* 0x0000000103037824 */ /* 0x000fc800078e020b */
[----:B------:R-:W-:Y:S01]  /*2b10*/  IMAD R3, R3, UR4, R4 ;  /* 0x0000000403037c24 */ /* 0x000fe2000f8e0204 */
[----:B--2---:R-:W-:-:S05]  /*2b20*/  SHF.R.S32.HI R15, RZ, 0x1f, R14 ;  /* 0x0000001fff0f7819 */ /* 0x004fca000001140e */
[----:B------:R-:W-:-:S05]  /*2b30*/  IMAD.WIDE.U32 R14, R2, UR4, R14 ;  /* 0x00000004020e7c25 */ /* 0x000fca000f8e000e */
[----:B------:R-:W-:-:S04]  /*2b40*/  IADD3 R4, P0, R12, R14, RZ ;  /* 0x0000000e0c047210 */ /* 0x000fc80007f1e0ff */
[----:B------:R-:W-:Y:S02]  /*2b50*/  IADD3.X R15, R10, R3, R15, P0, !PT ;  /* 0x000000030a0f7210 */ /* 0x000fe400007fe40f */
[----:B------:R-:W-:-:S04]  /*2b60*/  LEA R14, P0, R4, R7, 0x3 ;  /* 0x00000007040e7211 */ /* 0x000fc800078018ff */
[----:B------:R-:W-:-:S06]  /*2b70*/  LEA.HI.X R15, R4, R6, R15, 0x3, P0 ;  /* 0x00000006040f7211 */ /* 0x000fcc00000f1c0f */
[----:B------:R-:W2:Y:S01]  /*2b80*/  LDG.E.64 R14, [R14.64] ;  /* 0x000000080e0e7981 */ /* 0x000ea2000c1e1b00 */
[----:B------:R-:W-:Y:S01]  /*2b90*/  IADD3 R16, P0, R16, c[0x0][0x1a0], RZ ;  /* 0x0000680010107a10 */ /* 0x000fe20007f1e0ff */
[----:B------:R-:W-:Y:S01]  /*2ba0*/  IMAD.MOV.U32 R11, RZ, RZ, R10 ;  /* 0x000000ffff0b7224 */ /* 0x000fe200078e000a */
[----:B------:R-:W-:Y:S02]  /*2bb0*/  MOV R10, R12 ;  /* 0x0000000c000a7202 */ /* 0x000fe40000000f00 */
[----:B------:R-:W-:Y:S02]  /*2bc0*/  IADD3.X R17, R17, c[0x0][0x1a4], RZ, P0, !PT ;  /* 0x0000690011117a10 */ /* 0x000fe400007fe4ff */
[----:B------:R-:W-:Y:S01]  /*2bd0*/  IADD3 R22, P0, R5, R22, RZ ;  /* 0x0000001605167210 */ /* 0x000fe20007f1e0ff */
[----:B------:R-:W-:Y:S01]  /*2be0*/  IMAD.WIDE.U32 R10, R2, UR4, R10 ;  /* 0x00000004020a7c25 */ /* 0x000fe2000f8e000a */
[----:B------:R-:W-:-:S03]  /*2bf0*/  IADD3 R0, R0, 0x1, RZ ;  /* 0x0000000100007810 */ /* 0x000fc60007ffe0ff */
[----:B------:R-:W-:Y:S01]  /*2c00*/  IMAD.X R24, RZ, RZ, R24, P0 ;  /* 0x000000ffff187224 */ /* 0x000fe200000e0618 */
[----:B------:R-:W-:Y:S01]  /*2c10*/  ISETP.GE.U32.AND P0, PT, R22, c[0x0][0x160], PT ;  /* 0x0000580016007a0c */ /* 0x000fe20003f06070 */
[----:B------:R-:W-:Y:S01]  /*2c20*/  IMAD.IADD R3, R11, 0x1, R3 ;  /* 0x000000010b037824 */ /* 0x000fe200078e0203 */
[----:B------:R-:W-:Y:S02]  /*2c30*/  LEA R7, P1, R10, R7, 0x3 ;  /* 0x000000070a077211 */ /* 0x000fe400078218ff */
[----:B------:R-:W-:Y:S02]  /*2c40*/  ISETP.GE.AND.EX P0, PT, R24, c[0x0][0x164], PT, P0 ;  /* 0x0000590018007a0c */ /* 0x000fe40003f06300 */
[----:B------:R-:W-:Y:S01]  /*2c50*/  LEA.HI.X R6, R10, R6, R3, 0x3, P1 ;  /* 0x000000060a067211 */ /* 0x000fe200008f1c03 */
[----:B--2---:R0:W-:Y:S10]  /*2c60*/  STG.E.64 [R16.64], R14 ;  /* 0x0000000e10007986 */ /* 0x0041f4000c101b08 */
[----:B------:R-:W-:Y:S01]  /*2c70*/  @P0 CALL.REL.NOINC `(.L_x_240) ;  /* 0x0000001000000944 */ /* 0x000fe20003c00000 */
[----:B------:R-:W-:Y:S05]  /*2c80*/  BRA `(.L_x_241) ;  /* 0xffffdfe000007947 */ /* 0x000fea000383ffff */
.L_x_240:
[----:B------:R-:W-:Y:S05]  /*2c90*/  EXIT ;  /* 0x000000000000794d */ /* 0x000fea0003800000 */
        .weak           $__internal_15_$__cuda_sm20_div_s64
        .type           $__internal_15_$__cuda_sm20_div_s64,@function
        .size           $__internal_15_$__cuda_sm20_div_s64,($__internal_16_$__cuda_sm20_div_u64 - $__internal_15_$__cuda_sm20_div_s64)
$__internal_15_$__cuda_sm20_div_s64:
[----:B------:R-:W-:Y:S02]  /*2ca0*/  IADD3 R14, P1, RZ, -R3, RZ ;  /* 0x80000003ff0e7210 */ /* 0x000fe40007f3e0ff */
[----:B------:R-:W-:-:S02]  /*2cb0*/  ISETP.GE.AND P0, PT, R2, RZ, PT ;  /* 0x000000ff0200720c */ /* 0x000fc40003f06270 */
        /* <DEDUP_REMOVED lines=9> */
[C---:B------:R-:W-:Y:S01]  /*2d50*/  IMAD R18, R20.reuse, R15, R31 ;  /* 0x0000000f14127224 */ /* 0x040fe200078e021f */
[----:B------:R-:W-:Y:S01]  /*2d60*/  IADD3 R19, P0, RZ, -R30, RZ ;  /* 0x8000001eff137210 */ /* 0x000fe20007f1e0ff */
[----:B------:R-:W-:Y:S02]  /*2d70*/  IMAD.MOV.U32 R31, RZ, RZ, R20 ;  /* 0x000000ffff1f7224 */ /* 0x000fe400078e0014 */
[----:B------:R-:W-:Y:S02]  /*2d80*/  IMAD R18, R21, R14, R18 ;  /* 0x0000000e15127224 */ /* 0x000fe400078e0212 */
[----:B------:R-:W-:-:S04]  /*2d90*/  IMAD.HI.U32 R30, R20, R19, RZ ;  /* 0x00000013141e7227 */ /* 0x000fc800078e00ff */
[----:B------:R-:W-:-:S04]  /*2da0*/  IMAD.X R18, RZ, RZ, ~R18, P0 ;  /* 0x000000ffff127224 */ /* 0x000fc800000e0e12 */
[----:B------:R-:W-:-:S04]  /*2db0*/  IMAD.WIDE.U32 R30, P0, R20, R18, R30 ;  /* 0x00000012141e7225 */ /* 0x000fc8000780001e */
[C---:B------:R-:W-:Y:S02]  /*2dc0*/  IMAD R11, R21.reuse, R18, RZ ;  /* 0x00000012150b7224 */ /* 0x040fe400078e02ff */
[----:B------:R-:W-:-:S04]  /*2dd0*/  IMAD.HI.U32 R19, P1, R21, R19, R30 ;  /* 0x0000001315137227 */ /* 0x000fc8000782001e */
[----:B------:R-:W-:Y:S01]  /*2de0*/  IMAD.HI.U32 R18, R21, R18, RZ ;  /* 0x0000001215127227 */ /* 0x000fe200078e00ff */
[----:B------:R-:W-:-:S03]  /*2df0*/  IADD3 R31, P2, R11, R19, RZ ;  /* 0x000000130b1f7210 */ /* 0x000fc60007f5e0ff */
[----:B------:R-:W-:Y:S01]  /*2e00*/  IMAD.X R18, R18, 0x1, R21, P0 ;  /* 0x0000000112127824 */ /* 0x000fe200000e0615 */
[----:B------:R-:W-:Y:S01]  /*2e10*/  IADD3 R21, P4, RZ, -R23, RZ ;  /* 0x80000017ff157210 */ /* 0x000fe20007f9e0ff */
[----:B------:R-:W-:-:S03]  /*2e20*/  IMAD.WIDE.U32 R32, R31, R14, RZ ;  /* 0x0000000e1f207225 */ /* 0x000fc600078e00ff */
[----:B------:R-:W-:Y:S01]  /*2e30*/  IADD3.X R20, RZ, RZ, R18, P2, P1 ;  /* 0x000000ffff147210 */ /* 0x000fe200017e2412 */
[----:B------:R-:W-:Y:S01]  /*2e40*/  IMAD R11, R31, R15, R33 ;  /* 0x0000000f1f0b7224 */ /* 0x000fe200078e0221 */
[----:B------:R-:W-:Y:S02]  /*2e50*/  IADD3 R19, P0, RZ, -R32, RZ ;  /* 0x80000020ff137210 */ /* 0x000fe40007f1e0ff */
[----:B------:R-:W-:Y:S01]  /*2e60*/  SEL R21, R21, R23, !P3 ;  /* 0x0000001715157207 */ /* 0x000fe20005800000 */
[----:B------:R-:W-:Y:S02]  /*2e70*/  IMAD R11, R20, R14, R11 ;  /* 0x0000000e140b7224 */ /* 0x000fe400078e020b */
[----:B------:R-:W-:-:S03]  /*2e80*/  IMAD.HI.U32 R30, R31, R19, RZ ;  /* 0x000000131f1e7227 */ /* 0x000fc600078e00ff */
[----:B------:R-:W-:-:S05]  /*2e90*/  IADD3.X R11, RZ, ~R11, RZ, P0, !PT ;  /* 0x8000000bff0b7210 */ /* 0x000fca00007fe4ff */
[----:B------:R-:W-:-:S04]  /*2ea0*/  IMAD.WIDE.U32 R30, P0, R31, R11, R30 ;  /* 0x0000000b1f1e7225 */ /* 0x000fc8000780001e */
[C---:B------:R-:W-:Y:S02]  /*2eb0*/  IMAD R18, R20.reuse, R11, RZ ;  /* 0x0000000b14127224 */ /* 0x040fe400078e02ff */
[----:B------:R-:W-:-:S04]  /*2ec0*/  IMAD.HI.U32 R19, P1, R20, R19, R30 ;  /* 0x0000001314137227 */ /* 0x000fc8000782001e */
[----:B------:R-:W-:Y:S01]  /*2ed0*/  IMAD.HI.U32 R11, R20, R11, RZ ;  /* 0x0000000b140b7227 */ /* 0x000fe200078e00ff */
[----:B------:R-:W-:-:S03]  /*2ee0*/  IADD3 R18, P2, R18, R19, RZ ;  /* 0x0000001312127210 */ /* 0x000fc60007f5e0ff */
[----:B------:R-:W-:Y:S02]  /*2ef0*/  IMAD.X R19, RZ, RZ, ~R4, P4 ;  /* 0x000000ffff137224 */ /* 0x000fe400020e0e04 */
[----:B------:R-:W-:-:S03]  /*2f00*/  IMAD.HI.U32 R30, R18, R21, RZ ;  /* 0x00000015121e7227 */ /* 0x000fc600078e00ff */
[-C--:B------:R-:W-:Y:S01]  /*2f10*/  SEL R19, R19, R4.reuse, !P3 ;  /* 0x0000000413137207 */ /* 0x080fe20005800000 */
[----:B------:R-:W-:Y:S01]  /*2f20*/  IMAD.X R11, R11, 0x1, R20, P0 ;  /* 0x000000010b0b7824 */ /* 0x000fe200000e0614 */
[----:B------:R-:W-:Y:S01]  /*2f30*/  LOP3.LUT R4, R2, R4, RZ, 0x3c, !PT ;  /* 0x0000000402047212 */ /* 0x000fe200078e3cff */
[----:B------:R-:W-:-:S04]  /*2f40*/  IMAD.MOV.U32 R31, RZ, RZ, RZ ;  /* 0x000000ffff1f7224 */ /* 0x000fc800078e00ff */
[----:B------:R-:W-:Y:S01]  /*2f50*/  IMAD.WIDE.U32 R30, R18, R19, R30 ;  /* 0x00000013121e7225 */ /* 0x000fe200078e001e */
[----:B------:R-:W-:-:S05]  /*2f60*/  IADD3.X R18, RZ, RZ, R11, P2, P1 ;  /* 0x000000ffff127210 */ /* 0x000fca00017e240b */
[----:B------:R-:W-:-:S04]  /*2f70*/  IMAD.HI.U32 R20, P0, R18, R21, R30 ;  /* 0x0000001512147227 */ /* 0x000fc8000780001e */
[CC--:B------:R-:W-:Y:S02]  /*2f80*/  IMAD R11, R18.reuse, R19.reuse, RZ ;  /* 0x00000013120b7224 */ /* 0x0c0fe400078e02ff */
[----:B------:R-:W-:-:S03]  /*2f90*/  IMAD.HI.U32 R18, R18, R19, RZ ;  /* 0x0000001312127227 */ /* 0x000fc600078e00ff */
[----:B------:R-:W-:Y:S01]  /*2fa0*/  IADD3 R11, P1, R11, R20, RZ ;  /* 0x000000140b0b7210 */ /* 0x000fe20007f3e0ff */
[----:B------:R-:W-:-:S04]  /*2fb0*/  IMAD.X R18, RZ, RZ, R18, P0 ;  /* 0x000000ffff127224 */ /* 0x000fc800000e0612 */
[----:B------:R-:W-:-:S04]  /*2fc0*/  IMAD.WIDE.U32 R30, R11, R14, RZ ;  /* 0x0000000e0b1e7225 */ /* 0x000fc800078e00ff */
[----:B------:R-:W-:Y:S01]  /*2fd0*/  IMAD.X R18, RZ, RZ, R18, P1 ;  /* 0x000000ffff127224 */ /* 0x000fe200008e0612 */
[----:B------:R-:W-:Y:S01]  /*2fe0*/  IADD3 R21, P1, -R30, R21, RZ ;  /* 0x000000151e157210 */ /* 0x000fe20007f3e1ff */
[----:B------:R-:W-:-:S03]  /*2ff0*/  IMAD R20, R11, R15, R31 ;  /* 0x0000000f0b147224 */ /* 0x000fc600078e021f */
[-C--:B------:R-:W-:Y:S01]  /*3000*/  ISETP.GE.U32.AND P0, PT, R21, R14.reuse, PT ;  /* 0x0000000e1500720c */ /* 0x080fe20003f06070 */
[----:B------:R-:W-:-:S04]  /*3010*/  IMAD R20, R18, R14, R20 ;  /* 0x0000000e12147224 */ /* 0x000fc800078e0214 */
[----:B------:R-:W-:Y:S01]  /*3020*/  IMAD.X R19, R19, 0x1, ~R20, P1 ;  /* 0x0000000113137824 */ /* 0x000fe200008e0e14 */
[----:B------:R-:W-:Y:S02]  /*3030*/  IADD3 R23, P1, R21, -R14, RZ ;  /* 0x8000000e15177210 */ /* 0x000fe40007f3e0ff */
[----:B------:R-:W-:Y:S02]  /*3040*/  IADD3 R20, P2, R11, 0x1, RZ ;  /* 0x000000010b147810 */ /* 0x000fe40007f5e0ff */
[----:B------:R-:W-:-:S04]  /*3050*/  ISETP.GE.U32.AND.EX P0, PT, R19, R15, PT, P0 ;  /* 0x0000000f1300720c */ /* 0x000fc80003f06100 */
[----:B------:R-:W-:Y:S02]  /*3060*/  SEL R21, R23, R21, P0 ;  /* 0x0000001517157207 */ /* 0x000fe40000000000 */
[----:B------:R-:W-:Y:S01]  /*3070*/  SEL R20, R20, R11, P0 ;  /* 0x0000000b14147207 */ /* 0x000fe20000000000 */
[----:B------:R-:W-:Y:S01]  /*3080*/  IMAD.X R11, RZ, RZ, R18, P2 ;  /* 0x000000ffff0b7224 */ /* 0x000fe200010e0612 */
[----:B------:R-:W-:Y:S02]  /*3090*/  IADD3.X R23, R19, ~R15, RZ, P1, !PT ;  /* 0x8000000f13177210 */ /* 0x000fe40000ffe4ff */
[----:B------:R-:W-:Y:S02]  /*30a0*/  ISETP.GE.U32.AND P1, PT, R21, R14, PT ;  /* 0x0000000e1500720c */ /* 0x000fe40003f26070 */
[----:B------:R-:W-:Y:S02]  /*30b0*/  SEL R23, R23, R19, P0 ;  /* 0x0000001317177207 */ /* 0x000fe40000000000 */
[----:B------:R-:W-:-:S02]  /*30c0*/  SEL R11, R11, R18, P0 ;  /* 0x000000120b0b7207 */ /* 0x000fc40000000000 */
[----:B------:R-:W-:Y:S02]  /*30d0*/  IADD3 R14, P2, R20, 0x1, RZ ;  /* 0x00000001140e7810 */ /* 0x000fe40007f5e0ff */
[----:B------:R-:W-:Y:S02]  /*30e0*/  ISETP.GE.U32.AND.EX P0, PT, R23, R15, PT, P1 ;  /* 0x0000000f1700720c */ /* 0x000fe40003f06110 */
[----:B------:R-:W-:Y:S01]  /*30f0*/  ISETP.GE.AND P1, PT, R4, RZ, PT ;  /* 0x000000ff0400720c */ /* 0x000fe20003f26270 */
[----:B------:R-:W-:Y:S01]  /*3100*/  IMAD.X R15, RZ, RZ, R11, P2 ;  /* 0x000000ffff0f7224 */ /* 0x000fe200010e060b */
[----:B------:R-:W-:-:S04]  /*3110*/  SEL R14, R14, R20, P0 ;  /* 0x000000140e0e7207 */ /* 0x000fc80000000000 */
[----:B------:R-:W-:Y:S02]  /*3120*/  SEL R15, R15, R11, P0 ;  /* 0x0000000b0f0f7207 */ /* 0x000fe40000000000 */
[-C--:B------:R-:W-:Y:S02]  /*3130*/  IADD3 R11, P2, RZ, -R14.reuse, RZ ;  /* 0x8000000eff0b7210 */ /* 0x080fe40007f5e0ff */
[----:B------:R-:W-:Y:S02]  /*3140*/  ISETP.NE.U32.AND P0, PT, R3, RZ, PT ;  /* 0x000000ff0300720c */ /* 0x000fe40003f05070 */
[----:B------:R-:W-:Y:S01]  /*3150*/  SEL R11, R11, R14, !P1 ;  /* 0x0000000e0b0b7207 */ /* 0x000fe20004800000 */
[----:B------:R-:W-:Y:S01]  /*3160*/  IMAD.X R3, RZ, RZ, ~R15, P2 ;  /* 0x000000ffff037224 */ /* 0x000fe200010e0e0f */
[----:B------:R-:W-:Y:S01]  /*3170*/  ISETP.NE.AND.EX P0, PT, R2, RZ, PT, P0 ;  /* 0x000000ff0200720c */ /* 0x000fe20003f05300 */
[----:B------:R-:W-:-:S03]  /*3180*/  IMAD.MOV.U32 R14, RZ, RZ, R9 ;  /* 0x000000ffff0e7224 */ /* 0x000fc600078e0009 */
[----:B------:R-:W-:Y:S01]  /*3190*/  SEL R3, R3, R15, !P1 ;  /* 0x0000000f03037207 */ /* 0x000fe20004800000 */
[----:B------:R-:W-:Y:S01]  /*31a0*/  IMAD.MOV.U32 R15, RZ, RZ, 0x0 ;  /* 0x00000000ff0f7424 */ /* 0x000fe200078e00ff */
[----:B------:R-:W-:Y:S02]  /*31b0*/  SEL R11, R11, 0xffffffff, P0 ;  /* 0xffffffff0b0b7807 */ /* 0x000fe40000000000 */
[----:B------:R-:W-:Y:S01]  /*31c0*/  SEL R3, R3, 0xffffffff, P0 ;  /* 0xffffffff03037807 */ /* 0x000fe20000000000 */
[----:B------:R-:W-:Y:S06]  /*31d0*/  RET.REL.NODEC R14 `(_ZN2at6native31max_unpooling2d_backward_kernelIdEEvlPKT_PKllllllPS2_) ;  /* 0xffffce200e007950 */ /* 0x000fec0003c3ffff */
        .weak           $__internal_16_$__cuda_sm20_div_u64
        .type           $__internal_16_$__cuda_sm20_div_u64,@function
        .size           $__internal_16_$__cuda_sm20_div_u64,(.L_x_691 - $__internal_16_$__cuda_sm20_div_u64)
$__internal_16_$__cuda_sm20_div_u64:
[----:B------:R-:W-:Y:S01]  /*31e0*/  HFMA2.MMA R15, -RZ, RZ, 0, 0 ;  /* 0x00000000ff0f7435 */ /* 0x000fe200000001ff */
[----:B------:R-:W-:-:S05]  /*31f0*/  IMAD.MOV.U32 R14, RZ, RZ, R5 ;  /* 0x000000ffff0e7224 */ /* 0x000fca00078e0005 */
        /* <DEDUP_REMOVED lines=19> */
[----:B------:R-:W-:Y:S02]  /*3330*/  IMAD R10, R9, R5, R11 ;  /* 0x00000005090a7224 */ /* 0x000fe400078e020b */
[----:B------:R-:W-:Y:S02]  /*3340*/  IMAD.MOV.U32 R11, RZ, RZ, RZ ;  /* 0x000000ffff0b7224 */ /* 0x000fe400078e00ff */
[----:B------:R-:W-:-:S04]  /*3350*/  IMAD.HI.U32 R12, R13, R15, RZ ;  /* 0x0000000f0d0c7227 */ /* 0x000fc800078e00ff */
[----:B------:R-:W-:-:S04]  /*3360*/  IMAD.X R10, RZ, RZ, ~R10, P0 ;  /* 0x000000ffff0a7224 */ /* 0x000fc800000e0e0a */
        /* <DEDUP_REMOVED lines=8> */
[----:B------:R-:W-:-:S04]  /*33f0*/  IMAD.WIDE.U32 R10, R13, R3, R10 ;  /* 0x000000030d0a7225 */ /* 0x000fc800078e000a */
[C---:B------:R-:W-:Y:S02]  /*3400*/  IMAD R13, R9.reuse, R3, RZ ;  /* 0x00000003090d7224 */ /* 0x040fe400078e02ff */
[----:B------:R-:W-:-:S04]  /*3410*/  IMAD.HI.U32 R10, P0, R9, R0, R10 ;  /* 0x00000000090a7227 */ /* 0x000fc8000780000a */
[----:B------:R-:W-:Y:S01]  /*3420*/  IMAD.HI.U32 R4, R9, R3, RZ ;  /* 0x0000000309047227 */ /* 0x000fe200078e00ff */
[----:B------:R-:W-:-:S04]  /*3430*/  IADD3 R12, P1, R13, R10, RZ ;  /* 0x0000000a0d0c7210 */ /* 0x000fc80007f3e0ff */
[----:B------:R-:W-:Y:S01]  /*3440*/  IADD3.X R4, R4, RZ, RZ, P0, !PT ;  /* 0x000000ff04047210 */ /* 0x000fe200007fe4ff */
[----:B------:R-:W-:-:S04]  /*3450*/  IMAD.WIDE.U32 R10, R12, R5, RZ ;  /* 0x000000050c0a7225 */ /* 0x000fc800078e00ff */
[----:B------:R-:W-:Y:S01]  /*3460*/  IMAD.X R4, RZ, RZ, R4, P1 ;  /* 0x000000ffff047224 */ /* 0x000fe200008e0604 */
[----:B------:R-:W-:-:S03]  /*3470*/  IADD3 R16, P0, -R10, R0, RZ ;  /* 0x000000000a107210 */ /* 0x000fc60007f1e1ff */
[----:B------:R-:W-:Y:S01]  /*3480*/  IMAD R14, R4, R5, R11 ;  /* 0x00000005040e7224 */ /* 0x000fe200078e020b */
[----:B------:R-:W-:-:S03]  /*3490*/  IADD3 R0, P1, -R5, R16, RZ ;  /* 0x0000001005007210 */ /* 0x000fc60007f3e1ff */
[----:B------:R-:W-:Y:S01]  /*34a0*/  IMAD.X R11, R3, 0x1, ~R14, P0 ;  /* 0x00000001030b7824 */ /* 0x000fe200000e0e0e */
[----:B------:R-:W-:Y:S02]  /*34b0*/  ISETP.GE.U32.AND P0, PT, R16, R5, PT ;  /* 0x000000051000720c */ /* 0x000fe40003f06070 */
[----:B------:R-:W-:Y:S02]  /*34c0*/  IADD3 R3, P2, R12, 0x1, RZ ;  /* 0x000000010c037810 */ /* 0x000fe40007f5e0ff */
[C---:B------:R-:W-:Y:S02]  /*34d0*/  ISETP.GE.U32.AND.EX P0, PT, R11.reuse, RZ, PT, P0 ;  /* 0x000000ff0b00720c */ /* 0x040fe40003f06100 */
[----:B------:R-:W-:Y:S01]  /*34e0*/  IADD3.X R10, R11, -0x1, RZ, P1, !PT ;  /* 0xffffffff0b0a7810 */ /* 0x000fe20000ffe4ff */
[----:B------:R-:W-:Y:S01]  /*34f0*/  IMAD.X R9, RZ, RZ, R4, P2 ;  /* 0x000000ffff097224 */ /* 0x000fe200010e0604 */
[----:B------:R-:W-:Y:S02]  /*3500*/  SEL R0, R0, R16, P0 ;  /* 0x0000001000007207 */ /* 0x000fe40000000000 */
[----:B------:R-:W-:-:S02]  /*3510*/  SEL R3, R3, R12, P0 ;  /* 0x0000000c03037207 */ /* 0x000fc40000000000 */
[----:B------:R-:W-:Y:S02]  /*3520*/  SEL R10, R10, R11, P0 ;  /* 0x0000000b0a0a7207 */ /* 0x000fe40000000000 */
[----:B------:R-:W-:Y:S02]  /*3530*/  SEL R4, R9, R4, P0 ;  /* 0x0000000409047207 */ /* 0x000fe40000000000 */
[----:B------:R-:W-:Y:S02]  /*3540*/  ISETP.GE.U32.AND P0, PT, R0, R5, PT ;  /* 0x000000050000720c */ /* 0x000fe40003f06070 */
[----:B------:R-:W-:Y:S02]  /*3550*/  IADD3 R28, P2, R3, 0x1, RZ ;  /* 0x00000001031c7810 */ /* 0x000fe40007f5e0ff */
[----:B------:R-:W-:Y:S02]  /*3560*/  ISETP.GE.U32.AND.EX P0, PT, R10, RZ, PT, P0 ;  /* 0x000000ff0a00720c */ /* 0x000fe40003f06100 */
[----:B------:R-:W-:Y:S01]  /*3570*/  ISETP.NE.U32.AND P1, PT, R5, RZ, PT ;  /* 0x000000ff0500720c */ /* 0x000fe20003f25070 */
[----:B------:R-:W-:Y:S01]  /*3580*/  IMAD.X R29, RZ, RZ, R4, P2 ;  /* 0x000000ffff1d7224 */ /* 0x000fe200010e0604 */
[----:B------:R-:W-:Y:S01]  /*3590*/  SEL R28, R28, R3, P0 ;  /* 0x000000031c1c7207 */ /* 0x000fe20000000000 */
[----:B------:R-:W-:Y:S01]  /*35a0*/  IMAD.MOV.U32 R3, RZ, RZ, 0x0 ;  /* 0x00000000ff037424 */ /* 0x000fe200078e00ff */
[----:B------:R-:W-:-:S02]  /*35b0*/  ISETP.NE.AND.EX P1, PT, RZ, RZ, PT, P1 ;  /* 0x000000ffff00720c */ /* 0x000fc40003f25310 */
[----:B------:R-:W-:Y:S02]  /*35c0*/  SEL R29, R29, R4, P0 ;  /* 0x000000041d1d7207 */ /* 0x000fe40000000000 */
[----:B------:R-:W-:Y:S02]  /*35d0*/  SEL R28, R28, 0xffffffff, P1 ;  /* 0xffffffff1c1c7807 */ /* 0x000fe40000800000 */
[----:B------:R-:W-:Y:S01]  /*35e0*/  SEL R29, R29, 0xffffffff, P1 ;  /* 0xffffffff1d1d7807 */ /* 0x000fe20000800000 */
[----:B------:R-:W-:Y:S06]  /*35f0*/  RET.REL.NODEC R2 `(_ZN2at6native31max_unpooling2d_backward_kernelIdEEvlPKT_PKllllllPS2_) ;  /* 0xffffca0002007950 */ /* 0x000fec0003c3ffff */
.L_x_242:
        /* <DEDUP_REMOVED lines=16> */
.L_x_691:


//--------------------- .text._ZN2at6native31max_unpooling2d_backward_kernelIsEEvlPKT_PKllllllPS2_ --------------------------
	.section	.text._ZN2at6native31max_unpooling2d_backward_kernelIsEEvlPKT_PKllllllPS2_,"ax",@progbits
	.sectioninfo	@"SHI_REGISTERS=32"
	.align	128
        .global         _ZN2at6native31max_unpooling2d_backward_kernelIsEEvlPKT_PKllllllPS2_
        .type           _ZN2at6native31max_unpooling2d_backward_kernelIsEEvlPKT_PKllllllPS2_,@function
        .size           _ZN2at6native31max_unpooling2d_backward_kernelIsEEvlPKT_PKllllllPS2_,(.L_x_693 - _ZN2at6native31max_unpooling2d_backward_kernelIsEEvlPKT_PKllllllPS2_)
        .other          _ZN2at6native31max_unpooling2d_backward_kernelIsEEvlPKT_PKllllllPS2_,@"STO_CUDA_ENTRY STV_DEFAULT"
_ZN2at6native31max_unpooling2d_backward_kernelIsEEvlPKT_PKllllllPS2_:
.text._ZN2at6native31max_unpooling2d_backward_kernelIsEEvlPKT_PKllllllPS2_:
        /* <DEDUP_REMOVED lines=21> */
[----:B------:R-:W-:Y:S05]  /*0150*/  CALL.REL.NOINC `($__internal_18_$__cuda_sm20_div_u64) ;  /* 0x00002e4000007944 */ /* 0x000fea0003c00000 */
[----:B------:R-:W-:Y:S05]  /*0160*/  BRA `(.L_x_245) ;  /* 0x0000013000007947 */ /* 0x000fea0003800000 */
.L_x_244:
        /* <DEDUP_REMOVED lines=19> */
.L_x_245:
[----:B------:R-:W-:Y:S05]  /*02a0*/  BSYNC B0 ;  /* 0x0000000000007941 */ /* 0x000fea0003800000 */
.L_x_243:
        /* <DEDUP_REMOVED lines=15> */
.L_x_257:
        /* <DEDUP_REMOVED lines=10> */
[----:B------:R-:W-:Y:S05]  /*0440*/  CALL.REL.NOINC `($__internal_17_$__cuda_sm20_div_s64) ;  /* 0x0000262000007944 */ /* 0x000fea0003c00000 */
[----:B------:R-:W-:Y:S05]  /*0450*/  BRA `(.L_x_250) ;  /* 0x0000013000007947 */ /* 0x000fea0003800000 */
.L_x_249:
        /* <DEDUP_REMOVED lines=19> */
.L_x_250:
[----:B------:R-:W-:Y:S05]  /*0590*/  BSYNC B1 ;  /* 0x0000000000017941 */ /* 0x000fea0003800000 */
.L_x_248:
[----:B------:R-:W-:Y:S01]  /*05a0*/  LOP3.LUT R5, R9, c[0x0][0x184], RZ, 0xfc, !PT ;  /* 0x0000610009057a12 */ /* 0x000fe200078efcff */
[----:B------:R-:W-:Y:S03]  /*05b0*/  BSSY B1, `(.L_x_251) ;  /* 0x000001d000017945 */ /* 0x000fe60003800000 */
[----:B------:R-:W-:-:S13]  /*05c0*/  ISETP.NE.U32.AND P0, PT, R5, RZ, PT ;  /* 0x000000ff0500720c */ /* 0x000fda0003f05070 */
[----:B------:R-:W-:Y:S05]  /*05d0*/  @!P0 BRA `(.L_x_252) ;  /* 0x0000007000008947 */ /* 0x000fea0003800000 */
[----:B------:R-:W-:Y:S01]  /*05e0*/  IMAD.MOV.U32 R7, RZ, RZ, c[0x0][0x180] ;  /* 0x00006000ff077624 */ /* 0x000fe200078e00ff */
[----:B------:R-:W-:Y:S01]  /*05f0*/  MOV R6, 0x620 ;  /* 0x0000062000067802 */ /* 0x000fe20000000f00 */
[----:B------:R-:W-:Y:S02]  /*0600*/  IMAD.MOV.U32 R5, RZ, RZ, c[0x0][0x184] ;  /* 0x00006100ff057624 */ /* 0x000fe400078e00ff */
[----:B------:R-:W-:Y:S05]  /*0610*/  CALL.REL.NOINC `($__internal_17_$__cuda_sm20_div_s64) ;  /* 0x0000245000007944 */ /* 0x000fea0003c00000 */
[----:B------:R-:W-:Y:S02]  /*0620*/  IMAD.MOV.U32 R16, RZ, RZ, R8 ;  /* 0x000000ffff107224 */ /* 0x000fe400078e0008 */
[----:B------:R-:W-:Y:S01]  /*0630*/  IMAD.MOV.U32 R17, RZ, RZ, R9 ;  /* 0x000000ffff117224 */ /* 0x000fe200078e0009 */
[----:B------:R-:W-:Y:S05]  /*0640*/  BRA `(.L_x_253) ;  /* 0x0000013000007947 */ /* 0x000fea0003800000 */
.L_x_252:
        /* <DEDUP_REMOVED lines=19> */
.L_x_253:
[----:B------:R-:W-:Y:S05]  /*0780*/  BSYNC B1 ;  /* 0x0000000000017941 */ /* 0x000fea0003800000 */
.L_x_251:
        /* <DEDUP_REMOVED lines=9> */
[----:B------:R-:W-:Y:S05]  /*0820*/  CALL.REL.NOINC `($__internal_17_$__cuda_sm20_div_s64) ;  /* 0x0000224000007944 */ /* 0x000fea0003c00000 */
[--C-:B------:R-:W-:Y:S02]  /*0830*/  IMAD.MOV R19, RZ, RZ, -R8.reuse ;  /* 0x000000ffff137224 */ /* 0x100fe400078e0a08 */
[----:B------:R-:W-:Y:S02]  /*0840*/  IMAD.MOV.U32 R17, RZ, RZ, R8 ;  /* 0x000000ffff117224 */ /* 0x000fe400078e0008 */
[----:B------:R-:W-:Y:S01]  /*0850*/  IMAD R19, R19, c[0x0][0x178], R16 ;  /* 0x00005e0013137a24 */ /* 0x000fe200078e0210 */
[----:B------:R-:W-:Y:S05]  /*0860*/  BRA `(.L_x_256) ;  /* 0x0000014000007947 */ /* 0x000fea0003800000 */
.L_x_255:
        /* <DEDUP_REMOVED lines=20> */
.L_x_256:
[----:B------:R-:W-:Y:S05]  /*09b0*/  BSYNC B1 ;  /* 0x0000000000017941 */ /* 0x000fea0003800000 */
.L_x_254:
        /* <DEDUP_REMOVED lines=32> */
.L_x_247:
[----:B------:R-:W-:Y:S05]  /*0bc0*/  BSYNC B0 ;  /* 0x0000000000007941 */ /* 0x000fea0003800000 */
.L_x_246:
[----:B------:R-:W-:-:S04]  /*0bd0*/  ISETP.GE.U32.AND P0, PT, R28, 0x3, PT ;  /* 0x000000031c00780c */ /* 0x000fc80003f06070 */
[----:B------:R-:W-:-:S13]  /*0be0*/  ISETP.GE.U32.AND.EX P0, PT, R29, RZ, PT, P0 ;  /* 0x000000ff1d00720c */ /* 0x000fda0003f06100 */
[----:B------:R-:W-:Y:S05]  /*0bf0*/  @!P0 EXIT ;  /* 0x000000000000894d */ /* 0x000fea0003800000 */
.L_x_295:
        /* <DEDUP_REMOVED lines=10> */
[----:B------:R-:W-:Y:S05]  /*0ca0*/  CALL.REL.NOINC `($__internal_17_$__cuda_sm20_div_s64) ;  /* 0x00001dc000007944 */ /* 0x000fea0003c00000 */
[----:B------:R-:W-:Y:S05]  /*0cb0*/  BRA `(.L_x_260) ;  /* 0x0000013000007947 */ /* 0x000fea0003800000 */
.L_x_259:
        /* <DEDUP_REMOVED lines=19> */
.L_x_260:
[----:B------:R-:W-:Y:S05]  /*0df0*/  BSYNC B0 ;  /* 0x0000000000007941 */ /* 0x000fea0003800000 */
.L_x_258:
        /* <DEDUP_REMOVED lines=11> */
.L_x_262:
        /* <DEDUP_REMOVED lines=19> */
.L_x_263:
[----:B------:R-:W-:Y:S05]  /*0fe0*/  BSYNC B0 ;  /* 0x0000000000007941 */ /* 0x000fea0003800000 */
.L_x_261:
        /* <DEDUP_REMOVED lines=9> */
[----:B------:R-:W-:Y:S05]  /*1080*/  CALL.REL.NOINC `($__internal_17_$__cuda_sm20_div_s64) ;  /* 0x000019e000007944 */ /* 0x000fea0003c00000 */
[----:B------:R-:W-:-:S04]  /*1090*/  IMAD.MOV R3, RZ, RZ, -R8 ;  /* 0x000000ffff037224 */ /* 0x000fc800078e0a08 */
[----:B------:R-:W-:Y:S01]  /*10a0*/  IMAD R14, R3, c[0x0][0x178], R12 ;  /* 0x00005e00030e7a24 */ /* 0x000fe200078e020c */
[----:B------:R-:W-:Y:S05]  /*10b0*/  BRA `(.L_x_266) ;  /* 0x0000014000007947 */ /* 0x000fea0003800000 */
.L_x_265:
        /* <DEDUP_REMOVED lines=20> */
.L_x_266:
[----:B------:R-:W-:Y:S05]  /*1200*/  BSYNC B0 ;  /* 0x0000000000007941 */ /* 0x000fea0003800000 */
.L_x_264:
        /* <DEDUP_REMOVED lines=32> */
[----:B------:R-:W-:Y:S05]  /*1410*/  CALL.REL.NOINC `($__internal_17_$__cuda_sm20_div_s64) ;  /* 0x0000165000007944 */ /* 0x000fea0003c00000 */
[----:B------:R-:W-:Y:S05]  /*1420*/  BRA `(.L_x_269) ;  /* 0x0000013000007947 */ /* 0x000fea0003800000 */
.L_x_268:
        /* <DEDUP_REMOVED lines=19> */
.L_x_269:
[----:B------:R-:W-:Y:S05]  /*1560*/  BSYNC B0 ;  /* 0x0000000000007941 */ /* 0x000fea0003800000 */
.L_x_267:
[----:B------:R-:W-:Y:S01]  /*1570*/  LOP3.LUT R5, R9, c[0x0][0x184], RZ, 0xfc, !PT ;  /* 0x0000610009057a12 */ /* 0x000fe200078efcff */
[----:B------:R-:W-:Y:S03]  /*1580*/  BSSY B0, `(.L_x_270) ;  /* 0x000001d000007945 */ /* 0x000fe60003800000 */
[----:B------:R-:W-:-:S13]  /*1590*/  ISETP.NE.U32.AND P0, PT, R5, RZ, PT ;  /* 0x000000ff0500720c */ /* 0x000fda0003f05070 */
[----:B------:R-:W-:Y:S05]  /*15a0*/  @!P0 BRA `(.L_x_271) ;  /* 0x0000007000008947 */ /* 0x000fea0003800000 */
[----:B------:R-:W-:Y:S01]  /*15b0*/  IMAD.MOV.U32 R7, RZ, RZ, c[0x0][0x180] ;  /* 0x00006000ff077624 */ /* 0x000fe200078e00ff */
[----:B------:R-:W-:Y:S02]  /*15c0*/  MOV R5, c[0x0][0x184] ;  /* 0x0000610000057a02 */ /* 0x000fe40000000f00 */
[----:B------:R-:W-:Y:S02]  /*15d0*/  MOV R6, 0x15f0 ;  /* 0x000015f000067802 */ /* 0x000fe40000000f00 */
[----:B------:R-:W-:Y:S05]  /*15e0*/  CALL.REL.NOINC `($__internal_17_$__cuda_sm20_div_s64) ;  /* 0x0000148000007944 */ /* 0x000fea0003c00000 */
[----:B------:R-:W-:Y:S02]  /*15f0*/  IMAD.MOV.U32 R28, RZ, RZ, R8 ;  /* 0x000000ffff1c7224 */ /* 0x000fe400078e0008 */
[----:B------:R-:W-:Y:S01]  /*1600*/  IMAD.MOV.U32 R29, RZ, RZ, R9 ;  /* 0x000000ffff1d7224 */ /* 0x000fe200078e0009 */
[----:B------:R-:W-:Y:S05]  /*1610*/  BRA `(.L_x_272) ;  /* 0x0000013000007947 */ /* 0x000fea0003800000 */
.L_x_271:
        /* <DEDUP_REMOVED lines=19> */
.L_x_272:
[----:B------:R-:W-:Y:S05]  /*1750*/  BSYNC B0 ;  /* 0x0000000000007941 */ /* 0x000fea0003800000 */
.L_x_270:
        /* <DEDUP_REMOVED lines=9> */
[----:B------:R-:W-:Y:S05]  /*17f0*/  CALL.REL.NOINC `($__internal_17_$__cuda_sm20_div_s64) ;  /* 0x0000127000007944 */ /* 0x000fea0003c00000 */
[----:B------:R-:W-:-:S04]  /*1800*/  IMAD.MOV R29, RZ, RZ, -R8 ;  /* 0x000000ffff1d7224 */ /* 0x000fc800078e0a08 */
[----:B------:R-:W-:Y:S01]  /*1810*/  IMAD R29, R29, c[0x0][0x178], R28 ;  /* 0x00005e001d1d7a24 */ /* 0x000fe200078e021c */
[----:B------:R-:W-:Y:S05]  /*1820*/  BRA `(.L_x_275) ;  /* 0x0000014000007947 */ /* 0x000fea0003800000 */
.L_x_274:
        /* <DEDUP_REMOVED lines=20> */
.L_x_275:
[----:B------:R-:W-:Y:S05]  /*1970*/  BSYNC B0 ;  /* 0x0000000000007941 */ /* 0x000fea0003800000 */
.L_x_273:
        /* <DEDUP_REMOVED lines=34> */
.L_x_277:
        /* <DEDUP_REMOVED lines=19> */
.L_x_278:
[----:B------:R-:W-:Y:S05]  /*1cd0*/  BSYNC B0 ;  /* 0x0000000000007941 */ /* 0x000fea0003800000 */
.L_x_276:
        /* <DEDUP_REMOVED lines=8> */
[----:B------:R-:W-:Y:S01]  /*1d60*/  MOV R28, R8 ;  /* 0x00000008001c7202 */ /* 0x000fe20000000f00 */
[----:B------:R-:W-:Y:S01]  /*1d70*/  IMAD.MOV.U32 R29, RZ, RZ, R9 ;  /* 0x000000ffff1d7224 */ /* 0x000fe200078e0009 */
[----:B------:R-:W-:Y:S05]  /*1d80*/  BRA `(.L_x_281) ;  /* 0x0000013000007947 */ /* 0x000fea0003800000 */
.L_x_280:
        /* <DEDUP_REMOVED lines=19> */
.L_x_281:
[----:B------:R-:W-:Y:S05]  /*1ec0*/  BSYNC B0 ;  /* 0x0000000000007941 */ /* 0x000fea0003800000 */
.L_x_279:
        /* <DEDUP_REMOVED lines=13> */
.L_x_283:
        /* <DEDUP_REMOVED lines=20> */
.L_x_284:
[----:B------:R-:W-:Y:S05]  /*20e0*/  BSYNC B0 ;  /* 0x0000000000007941 */ /* 0x000fea0003800000 */
.L_x_282:
        /* <DEDUP_REMOVED lines=34> */
.L_x_286:
        /* <DEDUP_REMOVED lines=19> */
.L_x_287:
[----:B------:R-:W-:Y:S05]  /*2440*/  BSYNC B0 ;  /* 0x0000000000007941 */ /* 0x000fea0003800000 */
.L_x_285:
[----:B------:R-:W-:Y:S01]  /*2450*/  LOP3.LUT R5, R9, c[0x0][0x184], RZ, 0xfc, !PT ;  /* 0x0000610009057a12 */ /* 0x000fe200078efcff */
[----:B------:R-:W-:Y:S03]  /*2460*/  BSSY B0, `(.L_x_288) ;  /* 0x000001d000007945 */ /* 0x000fe60003800000 */
[----:B------:R-:W-:-:S13]  /*2470*/  ISETP.NE.U32.AND P0, PT, R5, RZ, PT ;  /* 0x000000ff0500720c */ /* 0x000fda0003f05070 */
[----:B------:R-:W-:Y:S05]  /*2480*/  @!P0 BRA `(.L_x_289) ;  /* 0x0000007000008947 */ /* 0x000fea0003800000 */
[----:B------:R-:W-:Y:S01]  /*2490*/  MOV R7, c[0x0][0x180] ;  /* 0x0000600000077a02 */ /* 0x000fe20000000f00 */
[----:B------:R-:W-:Y:S01]  /*24a0*/  IMAD.MOV.U32 R5, RZ, RZ, c[0x0][0x184] ;  /* 0x00006100ff057624 */ /* 0x000fe200078e00ff */
[----:B------:R-:W-:Y:S02]  /*24b0*/  MOV R6, 0x24d0 ;  /* 0x000024d000067802 */ /* 0x000fe40000000f00 */
[----:B------:R-:W-:Y:S05]  /*24c0*/  CALL.REL.NOINC `($__internal_17_$__cuda_sm20_div_s64) ;  /* 0x000005a000007944 */ /* 0x000fea0003c00000 */
[----:B------:R-:W-:Y:S02]  /*24d0*/  IMAD.MOV.U32 R28, RZ, RZ, R8 ;  /* 0x000000ffff1c7224 */ /* 0x000fe400078e0008 */
[----:B------:R-:W-:Y:S01]  /*24e0*/  IMAD.MOV.U32 R29, RZ, RZ, R9 ;  /* 0x000000ffff1d7224 */ /* 0x000fe200078e0009 */
[----:B------:R-:W-:Y:S05]  /*24f0*/  BRA `(.L_x_290) ;  /* 0x0000013000007947 */ /* 0x000fea0003800000 */
.L_x_289:
        /* <DEDUP_REMOVED lines=19> */
.L_x_290:
[----:B------:R-:W-:Y:S05]  /*2630*/  BSYNC B0 ;  /* 0x0000000000007941 */ /* 0x000fea0003800000 */
.L_x_288:
        /* <DEDUP_REMOVED lines=14> */
.L_x_292:
        /* <DEDUP_REMOVED lines=20> */
.L_x_293:
[----:B------:R-:W-:Y:S05]  /*2860*/  BSYNC B0 ;  /* 0x0000000000007941 */ /* 0x000fea0003800000 */
.L_x_291:
        /* <DEDUP_REMOVED lines=31> */
.L_x_294:
[----:B------:R-:W-:Y:S05]  /*2a60*/  EXIT ;  /* 0x000000000000794d */ /* 0x000fea0003800000 */
        .weak           $__internal_17_$__cuda_sm20_div_s64
        .type           $__internal_17_$__cuda_sm20_div_s64,@function
        .size           $__internal_17_$__cuda_sm20_div_s64,($__internal_18_$__cuda_sm20_div_u64 - $__internal_17_$__cuda_sm20_div_s64)
$__internal_17_$__cuda_sm20_div_s64:
        /* <DEDUP_REMOVED lines=82> */
[----:B------:R-:W-:Y:S06]  /*2f90*/  RET.REL.NODEC R6 `(_ZN2at6native31max_unpooling2d_backward_kernelIsEEvlPKT_PKllllllPS2_) ;  /* 0xffffd06006007950 */ /* 0x000fec0003c3ffff */
        .weak           $__internal_18_$__cuda_sm20_div_u64
        .type           $__internal_18_$__cuda_sm20_div_u64,@function
        .size           $__internal_18_$__cuda_sm20_div_u64,(.L_x_693 - $__internal_18_$__cuda_sm20_div_u64)
$__internal_18_$__cuda_sm20_div_u64:
        /* <DEDUP_REMOVED lines=65> */
[----:B------:R-:W-:Y:S06]  /*33b0*/  RET.REL.NODEC R6 `(_ZN2at6native31max_unpooling2d_backward_kernelIsEEvlPKT_PKllllllPS2_) ;  /* 0xffffcc4006007950 */ /* 0x000fec0003c3ffff */
.L_x_296:
        /* <DEDUP_REMOVED lines=12> */
.L_x_693:


//--------------------- .text._ZN2at6native31max_unpooling2d_backward_kernelIlEEvlPKT_PKllllllPS2_ --------------------------
	.section	.text._ZN2at6native31max_unpooling2d_backward_kernelIlEEvlPKT_PKllllllPS2_,"ax",@progbits
	.sectioninfo	@"SHI_REGISTERS=36"
	.align	128
        .global         _ZN2at6native31max_unpooling2d_backward_kernelIlEEvlPKT_PKllllllPS2_
        .type           _ZN2at6native31max_unpooling2d_backward_kernelIlEEvlPKT_PKllllllPS2_,@function
        .size           _ZN2at6native31max_unpooling2d_backward_kernelIlEEvlPKT_PKllllllPS2_,(.L_x_695 - _ZN2at6native31max_unpooling2d_backward_kernelIlEEvlPKT_PKllllllPS2_)
        .other          _ZN2at6native31max_unpooling2d_backward_kernelIlEEvlPKT_PKllllllPS2_,@"STO_CUDA_ENTRY STV_DEFAULT"
_ZN2at6native31max_unpooling2d_backward_kernelIlEEvlPKT_PKllllllPS2_:
.text._ZN2at6native31max_unpooling2d_backward_kernelIlEEvlPKT_PKllllllPS2_:
        /* <DEDUP_REMOVED lines=21> */
[----:B------:R-:W-:Y:S05]  /*0150*/  CALL.REL.NOINC `($__internal_20_$__cuda_sm20_div_u64) ;  /* 0x0000308000007944 */ /* 0x000fea0003c00000 */
[----:B------:R-:W-:Y:S05]  /*0160*/  BRA `(.L_x_299) ;  /* 0x0000013000007947 */ /* 0x000fea0003800000 */
.L_x_298:
        /* <DEDUP_REMOVED lines=19> */
.L_x_299:
[----:B------:R-:W-:Y:S05]  /*02a0*/  BSYNC B0 ;  /* 0x0000000000007941 */ /* 0x000fea0003800000 */
.L_x_297:
        /* <DEDUP_REMOVED lines=16> */
.L_x_311:
        /* <DEDUP_REMOVED lines=10> */
[----:B------:R-:W-:Y:S05]  /*0450*/  CALL.REL.NOINC `($__internal_19_$__cuda_sm20_div_s64) ;  /* 0x0000284000007944 */ /* 0x000fea0003c00000 */
[----:B------:R-:W-:Y:S01]  /*0460*/  IMAD.MOV.U32 R2, RZ, RZ, R11 ;  /* 0x000000ffff027224 */ /* 0x000fe200078e000b */
[----:B------:R-:W-:Y:S05]  /*0470*/  BRA `(.L_x_304) ;  /* 0x0000013000007947 */ /* 0x000fea0003800000 */
.L_x_303:
        /* <DEDUP_REMOVED lines=19> */
.L_x_304:
[----:B------:R-:W-:Y:S05]  /*05b0*/  BSYNC B1 ;  /* 0x0000000000017941 */ /* 0x000fea0003800000 */
.L_x_302:
        /* <DEDUP_REMOVED lines=9> */
[----:B------:R-:W-:Y:S05]  /*0650*/  CALL.REL.NOINC `($__internal_19_$__cuda_sm20_div_s64) ;  /* 0x0000264000007944 */ /* 0x000fea0003c00000 */
[----:B------:R-:W-:Y:S02]  /*0660*/  IMAD.MOV.U32 R26, RZ, RZ, R11 ;  /* 0x000000ffff1a7224 */ /* 0x000fe400078e000b */
[----:B------:R-:W-:Y:S01]  /*0670*/  IMAD.MOV.U32 R27, RZ, RZ, R3 ;  /* 0x000000ffff1b7224 */ /* 0x000fe200078e0003 */
[----:B------:R-:W-:Y:S05]  /*0680*/  BRA `(.L_x_307) ;  /* 0x0000013000007947 */ /* 0x000fea0003800000 */
.L_x_306:
        /* <DEDUP_REMOVED lines=19> */
.L_x_307:
[----:B------:R-:W-:Y:S05]  /*07c0*/  BSYNC B1 ;  /* 0x0000000000017941 */ /* 0x000fea0003800000 */
.L_x_305:
        /* <DEDUP_REMOVED lines=9> */
[----:B------:R-:W-:Y:S05]  /*0860*/  CALL.REL.NOINC `($__internal_19_$__cuda_sm20_div_s64) ;  /* 0x0000243000007944 */ /* 0x000fea0003c00000 */
[----:B------:R-:W-:-:S04]  /*0870*/  IMAD.MOV R27, RZ, RZ, -R11 ;  /* 0x000000ffff1b7224 */ /* 0x000fc800078e0a0b */
[----:B------:R-:W-:Y:S01]  /*0880*/  IMAD R27, R27, c[0x0][0x178], R26 ;  /* 0x00005e001b1b7a24 */ /* 0x000fe200078e021a */
[----:B------:R-:W-:Y:S05]  /*0890*/  BRA `(.L_x_310) ;  /* 0x0000014000007947 */ /* 0x000fea0003800000 */
.L_x_309:
        /* <DEDUP_REMOVED lines=20> */
.L_x_310:
[----:B------:R-:W-:Y:S05]  /*09e0*/  BSYNC B1 ;  /* 0x0000000000017941 */ /* 0x000fea0003800000 */
.L_x_308:
        /* <DEDUP_REMOVED lines=34> */
.L_x_301:
[----:B------:R-:W-:Y:S05]  /*0c10*/  BSYNC B0 ;  /* 0x0000000000007941 */ /* 0x000fea0003800000 */
.L_x_300:
[----:B------:R-:W-:-:S04]  /*0c20*/  ISETP.GE.U32.AND P0, PT, R28, 0x3, PT ;  /* 0x000000031c00780c */ /* 0x000fc80003f06070 */
[----:B------:R-:W-:-:S13]  /*0c30*/  ISETP.GE.U32.AND.EX P0, PT, R29, RZ, PT, P0 ;  /* 0x000000ff1d00720c */ /* 0x000fda0003f06100 */
[----:B------:R-:W-:Y:S05]  /*0c40*/  @!P0 EXIT ;  /* 0x000000000000894d */ /* 0x000fea0003800000 */
[----:B------:R-:W-:Y:S02]  /*0c50*/  IMAD.MOV.U32 R0, RZ, RZ, RZ ;  /* 0x000000ffff007224 */ /* 0x000fe400078e00ff */
[----:B------:R-:W-:-:S05]  /*0c60*/  IMAD.MOV.U32 R22, RZ, RZ, R8 ;  /* 0x000000ffff167224 */ /* 0x000fca00078e0008 */
.L_x_349:
        /* <DEDUP_REMOVED lines=12> */
[----:B------:R-:W-:Y:S05]  /*0d30*/  CALL.REL.NOINC `($__internal_19_$__cuda_sm20_div_s64) ;  /* 0x00001f6000007944 */ /* 0x000fea0003c00000 */
[----:B------:R-:W-:Y:S01]  /*0d40*/  IMAD.MOV.U32 R2, RZ, RZ, R11 ;  /* 0x000000ffff027224 */ /* 0x000fe200078e000b */
[----:B------:R-:W-:Y:S05]  /*0d50*/  BRA `(.L_x_314) ;  /* 0x0000013000007947 */ /* 0x000fea0003800000 */
.L_x_313:
        /* <DEDUP_REMOVED lines=19> */
.L_x_314:
[----:B------:R-:W-:Y:S05]  /*0e90*/  BSYNC B0 ;  /* 0x0000000000007941 */ /* 0x000fea0003800000 */
.L_x_312:
        /* <DEDUP_REMOVED lines=10> */
[----:B------:R-:W-:Y:S01]  /*0f40*/  MOV R12, R11 ;  /* 0x0000000b000c7202 */ /* 0x000fe20000000f00 */
[----:B------:R-:W-:Y:S01]  /*0f50*/  IMAD.MOV.U32 R13, RZ, RZ, R3 ;  /* 0x000000ffff0d7224 */ /* 0x000fe200078e0003 */
[----:B------:R-:W-:Y:S05]  /*0f60*/  BRA `(.L_x_317) ;  /* 0x0000013000007947 */ /* 0x000fea0003800000 */
.L_x_316:
        /* <DEDUP_REMOVED lines=19> */
.L_x_317:
[----:B------:R-:W-:Y:S05]  /*10a0*/  BSYNC B0 ;  /* 0x0000000000007941 */ /* 0x000fea0003800000 */
.L_x_315:
        /* <DEDUP_REMOVED lines=9> */
[----:B------:R-:W-:Y:S05]  /*1140*/  CALL.REL.NOINC `($__internal_19_$__cuda_sm20_div_s64) ;  /* 0x00001b5000007944 */ /* 0x000fea0003c00000 */
[--C-:B------:R-:W-:Y:S02]  /*1150*/  IMAD.MOV R15, RZ, RZ, -R11.reuse ;  /* 0x000000ffff0f7224 */ /* 0x100fe400078e0a0b */
[----:B------:R-:W-:Y:S02]  /*1160*/  IMAD.MOV.U32 R13, RZ, RZ, R11 ;  /* 0x000000ffff0d7224 */ /* 0x000fe400078e000b */
[----:B------:R-:W-:Y:S01]  /*1170*/  IMAD R15, R15, c[0x0][0x178], R12 ;  /* 0x00005e000f0f7a24 */ /* 0x000fe200078e020c */
[----:B------:R-:W-:Y:S05]  /*1180*/  BRA `(.L_x_320) ;  /* 0x0000014000007947 */ /* 0x000fea0003800000 */
.L_x_319:
        /* <DEDUP_REMOVED lines=20> */
.L_x_320:
[----:B------:R-:W-:Y:S05]  /*12d0*/  BSYNC B0 ;  /* 0x0000000000007941 */ /* 0x000fea0003800000 */
.L_x_318:
        /* <DEDUP_REMOVED lines=33> */
[----:B------:R-:W-:Y:S05]  /*14f0*/  CALL.REL.NOINC `($__internal_19_$__cuda_sm20_div_s64) ;  /* 0x000017a000007944 */ /* 0x000fea0003c00000 */
[----:B------:R-:W-:Y:S01]  /*1500*/  IMAD.MOV.U32 R2, RZ, RZ, R11 ;  /* 0x000000ffff027224 */ /* 0x000fe200078e000b */
[----:B------:R-:W-:Y:S05]  /*1510*/  BRA `(.L_x_323) ;  /* 0x0000013000007947 */ /* 0x000fea0003800000 */
.L_x_322:
        /* <DEDUP_REMOVED lines=19> */
.L_x_323:
[----:B------:R-:W-:Y:S05]  /*1650*/  BSYNC B0 ;  /* 0x0000000000007941 */ /* 0x000fea0003800000 */
.L_x_321:
        /* <DEDUP_REMOVED lines=9> */
[----:B------:R-:W-:Y:S05]  /*16f0*/  CALL.REL.NOINC `($__internal_19_$__cuda_sm20_div_s64) ;  /* 0x000015a000007944 */ /* 0x000fea0003c00000 */
[----:B------:R-:W-:Y:S02]  /*1700*/  IMAD.MOV.U32 R26, RZ, RZ, R11 ;  /* 0x000000ffff1a7224 */ /* 0x000fe400078e000b */
[----:B------:R-:W-:Y:S01]  /*1710*/  IMAD.MOV.U32 R27, RZ, RZ, R3 ;  /* 0x000000ffff1b7224 */ /* 0x000fe200078e0003 */
[----:B------:R-:W-:Y:S05]  /*1720*/  BRA `(.L_x_326) ;  /* 0x0000013000007947 */ /* 0x000fea0003800000 */
.L_x_325:
        /* <DEDUP_REMOVED lines=19> */
.L_x_326:
[----:B------:R-:W-:Y:S05]  /*1860*/  BSYNC B0 ;  /* 0x0000000000007941 */ /* 0x000fea0003800000 */
.L_x_324:
        /* <DEDUP_REMOVED lines=10> */
[----:B------:R-:W-:-:S04]  /*1910*/  IMAD.MOV R27, RZ, RZ, -R11 ;  /* 0x000000ffff1b7224 */ /* 0x000fc800078e0a0b */
[----:B------:R-:W-:Y:S01]  /*1920*/  IMAD R27, R27, c[0x0][0x178], R26 ;  /* 0x00005e001b1b7a24 */ /* 0x000fe200078e021a */
[----:B------:R-:W-:Y:S05]  /*1930*/  BRA `(.L_x_329) ;  /* 0x0000014000007947 */ /* 0x000fea0003800000 */
.L_x_328:
        /* <DEDUP_REMOVED lines=20> */
.L_x_329:
[----:B------:R-:W-:Y:S05]  /*1a80*/  BSYNC B0 ;  /* 0x0000000000007941 */ /* 0x000fea0003800000 */
.L_x_327:
        /* <DEDUP_REMOVED lines=36> */
[----:B------:R-:W-:Y:S05]  /*1cd0*/  CALL.REL.NOINC `($__internal_19_$__cuda_sm20_div_s64) ;  /* 0x00000fc000007944 */ /* 0x000fea0003c00000 */
[----:B------:R-:W-:Y:S01]  /*1ce0*/  IMAD.MOV.U32 R2, RZ, RZ, R11 ;  /* 0x000000ffff027224 */ /* 0x000fe200078e000b */
[----:B------:R-:W-:Y:S05]  /*1cf0*/  BRA `(.L_x_332) ;  /* 0x0000013000007947 */ /* 0x000fea0003800000 */
.L_x_331:
        /* <DEDUP_REMOVED lines=19> */
.L_x_332:
[----:B------:R-:W-:Y:S05]  /*1e30*/  BSYNC B0 ;  /* 0x0000000000007941 */ /* 0x000fea0003800000 */
.L_x_330:
        /* <DEDUP_REMOVED lines=10> */
[----:B------:R-:W-:Y:S02]  /*1ee0*/  IMAD.MOV.U32 R26, RZ, RZ, R11 ;  /* 0x000000ffff1a7224 */ /* 0x000fe400078e000b */
[----:B------:R-:W-:Y:S01]  /*1ef0*/  IMAD.MOV.U32 R27, RZ, RZ, R3 ;  /* 0x000000ffff1b7224 */ /* 0x000fe200078e0003 */
[----:B------:R-:W-:Y:S05]  /*1f00*/  BRA `(.L_x_335) ;  /* 0x0000013000007947 */ /* 0x000fea0003800000 */
.L_x_334:
        /* <DEDUP_REMOVED lines=19> */
.L_x_335:
[----:B------:R-:W-:Y:S05]  /*2040*/  BSYNC B0 ;  /* 0x0000000000007941 */ /* 0x000fea0003800000 */
.L_x_333:
        /* <DEDUP_REMOVED lines=10> */
[----:B------:R-:W-:-:S04]  /*20f0*/  IMAD.MOV R27, RZ, RZ, -R11 ;  /* 0x000000ffff1b7224 */ /* 0x000fc800078e0a0b */
[----:B------:R-:W-:Y:S01]  /*2100*/  IMAD R27, R27, c[0x0][0x178], R26 ;  /* 0x00005e001b1b7a24 */ /* 0x000fe200078e021a */
[----:B------:R-:W-:Y:S05]  /*2110*/  BRA `(.L_x_338) ;  /* 0x0000014000007947 */ /* 0x000fea0003800000 */
.L_x_337:
        /* <DEDUP_REMOVED lines=20> */
.L_x_338:
[----:B------:R-:W-:Y:S05]  /*2260*/  BSYNC B0 ;  /* 0x0000000000007941 */ /* 0x000fea0003800000 */
.L_x_336:
        /* <DEDUP_REMOVED lines=39> */
.L_x_340:
        /* <DEDUP_REMOVED lines=19> */
.L_x_341:
[----:B------:R-:W-:Y:S05]  /*2610*/  BSYNC B0 ;  /* 0x0000000000007941 */ /* 0x000fea0003800000 */
.L_x_339:
        /* <DEDUP_REMOVED lines=10> */
[----:B------:R-:W-:Y:S02]  /*26c0*/  IMAD.MOV.U32 R26, RZ, RZ, R11 ;  /* 0x000000ffff1a7224 */ /* 0x000fe400078e000b */
[----:B------:R-:W-:Y:S01]  /*26d0*/  IMAD.MOV.U32 R27, RZ, RZ, R3 ;  /* 0x000000ffff1b7224 */ /* 0x000fe200078e0003 */
[----:B------:R-:W-:Y:S05]  /*26e0*/  BRA `(.L_x_344) ;  /* 0x0000013000007947 */ /* 0x000fea0003800000 */
.L_x_343:
        /* <DEDUP_REMOVED lines=19> */
.L_x_344:
[----:B------:R-:W-:Y:S05]  /*2820*/  BSYNC B0 ;  /* 0x0000000000007941 */ /* 0x000fea0003800000 */
.L_x_342:
        /* <DEDUP_REMOVED lines=13> */
.L_x_346:
        /* <DEDUP_REMOVED lines=20> */
.L_x_347:
[----:B------:R-:W-:Y:S05]  /*2a40*/  BSYNC B0 ;  /* 0x0000000000007941 */ /* 0x000fea0003800000 */
.L_x_345:
        /* <DEDUP_REMOVED lines=36> */
.L_x_348:
[----:B------:R-:W-:Y:S05]  /*2c90*/  EXIT ;  /* 0x000000000000794d */ /* 0x000fea0003800000 */
        .weak           $__internal_19_$__cuda_sm20_div_s64
        .type           $__internal_19_$__cuda_sm20_div_s64,@function
        .size           $__internal_19_$__cuda_sm20_div_s64,($__internal_20_$__cuda_sm20_div_u64 - $__internal_19_$__cuda_sm20_div_s64)
$__internal_19_$__cuda_sm20_div_s64:
        /* <DEDUP_REMOVED lines=83> */
[----:B------:R-:W-:Y:S06]  /*31d0*/  RET.REL.NODEC R14 `(_ZN2at6native31max_unpooling2d_backward_kernelIlEEvlPKT_PKllllllPS2_) ;  /* 0xffffce200e007950 */ /* 0x000fec0003c3ffff */
        .weak           $__internal_20_$__cuda_sm20_div_u64
        .type           $__internal_20_$__cuda_sm20_div_u64,@function
        .size           $__internal_20_$__cuda_sm20_div_u64,(.L_x_695 - $__internal_20_$__cuda_sm20_div_u64)
$__internal_20_$__cuda_sm20_div_u64:
        /* <DEDUP_REMOVED lines=65> */
[----:B------:R-:W-:Y:S06]  /*35f0*/  RET.REL.NODEC R2 `(_ZN2at6native31max_unpooling2d_backward_kernelIlEEvlPKT_PKllllllPS2_) ;  /* 0xffffca0002007950 */ /* 0x000fec0003c3ffff */
.L_x_350:
        /* <DEDUP_REMOVED lines=16> */
.L_x_695:


//--------------------- .text._ZN2at6native31max_unpooling2d_backward_kernelIiEEvlPKT_PKllllllPS2_ --------------------------
	.section	.text._ZN2at6native31max_unpooling2d_backward_kernelIiEEvlPKT_PKllllllPS2_,"ax",@progbits
	.sectioninfo	@"SHI_REGISTERS=32"
	.align	128
        .global         _ZN2at6native31max_unpooling2d_backward_kernelIiEEvlPKT_PKllllllPS2_
        .type           _ZN2at6native31max_unpooling2d_backward_kernelIiEEvlPKT_PKllllllPS2_,@function
        .size           _ZN2at6native31max_unpooling2d_backward_kernelIiEEvlPKT_PKllllllPS2_,(.L_x_697 - _ZN2at6native31max_unpooling2d_backward_kernelIiEEvlPKT_PKllllllPS2_)
        .other          _ZN2at6native31max_unpooling2d_backward_kernelIiEEvlPKT_PKllllllPS2_,@"STO_CUDA_ENTRY STV_DEFAULT"
_ZN2at6native31max_unpooling2d_backward_kernelIiEEvlPKT_PKllllllPS2_:
.text._ZN2at6native31max_unpooling2d_backward_kernelIiEEvlPKT_PKllllllPS2_:
        /* <DEDUP_REMOVED lines=21> */
[----:B------:R-:W-:Y:S05]  /*0150*/  CALL.REL.NOINC `($__internal_22_$__cuda_sm20_div_u64) ;  /* 0x00002e4000007944 */ /* 0x000fea0003c00000 */
[----:B------:R-:W-:Y:S05]  /*0160*/  BRA `(.L_x_353) ;  /* 0x0000013000007947 */ /* 0x000fea0003800000 */
.L_x_352:
        /* <DEDUP_REMOVED lines=19> */
.L_x_353:
[----:B------:R-:W-:Y:S05]  /*02a0*/  BSYNC B0 ;  /* 0x0000000000007941 */ /* 0x000fea0003800000 */
.L_x_351:
        /* <DEDUP_REMOVED lines=15> */
.L_x_365:
        /* <DEDUP_REMOVED lines=10> */
[----:B------:R-:W-:Y:S05]  /*0440*/  CALL.REL.NOINC `($__internal_21_$__cuda_sm20_div_s64) ;  /* 0x0000262000007944 */ /* 0x000fea0003c00000 */
[----:B------:R-:W-:Y:S05]  /*0450*/  BRA `(.L_x_358) ;  /* 0x0000013000007947 */ /* 0x000fea0003800000 */
.L_x_357:
        /* <DEDUP_REMOVED lines=19> */
.L_x_358:
[----:B------:R-:W-:Y:S05]  /*0590*/  BSYNC B1 ;  /* 0x0000000000017941 */ /* 0x000fea0003800000 */
.L_x_356:
[----:B------:R-:W-:Y:S01]  /*05a0*/  LOP3.LUT R5, R9, c[0x0][0x184], RZ, 0xfc, !PT ;  /* 0x0000610009057a12 */ /* 0x000fe200078efcff */
[----:B------:R-:W-:Y:S03]  /*05b0*/  BSSY B1, `(.L_x_359) ;  /* 0x000001d000017945 */ /* 0x000fe60003800000 */
[----:B------:R-:W-:-:S13]  /*05c0*/  ISETP.NE.U32.AND P0, PT, R5, RZ, PT ;  /* 0x000000ff0500720c */ /* 0x000fda0003f05070 */
[----:B------:R-:W-:Y:S05]  /*05d0*/  @!P0 BRA `(.L_x_360) ;  /* 0x0000007000008947 */ /* 0x000fea0003800000 */
[----:B------:R-:W-:Y:S01]  /*05e0*/  IMAD.MOV.U32 R7, RZ, RZ, c[0x0][0x180] ;  /* 0x00006000ff077624 */ /* 0x000fe200078e00ff */
[----:B------:R-:W-:Y:S01]  /*05f0*/  MOV R6, 0x620 ;  /* 0x0000062000067802 */ /* 0x000fe20000000f00 */
[----:B------:R-:W-:Y:S02]  /*0600*/  IMAD.MOV.U32 R5, RZ, RZ, c[0x0][0x184] ;  /* 0x00006100ff057624 */ /* 0x000fe400078e00ff */
[----:B------:R-:W-:Y:S05]  /*0610*/  CALL.REL.NOINC `($__internal_21_$__cuda_sm20_div_s64) ;  /* 0x0000245000007944 */ /* 0x000fea0003c00000 */
[----:B------:R-:W-:Y:S02]  /*0620*/  IMAD.MOV.U32 R16, RZ, RZ, R8 ;  /* 0x000000ffff107224 */ /* 0x000fe400078e0008 */
[----:B------:R-:W-:Y:S01]  /*0630*/  IMAD.MOV.U32 R17, RZ, RZ, R9 ;  /* 0x000000ffff117224 */ /* 0x000fe200078e0009 */
[----:B------:R-:W-:Y:S05]  /*0640*/  BRA `(.L_x_361) ;  /* 0x0000013000007947 */ /* 0x000fea0003800000 */
.L_x_360:
        /* <DEDUP_REMOVED lines=19> */
.L_x_361:
[----:B------:R-:W-:Y:S05]  /*0780*/  BSYNC B1 ;  /* 0x0000000000017941 */ /* 0x000fea0003800000 */
.L_x_359:
        /* <DEDUP_REMOVED lines=9> */
[----:B------:R-:W-:Y:S05]  /*0820*/  CALL.REL.NOINC `($__internal_21_$__cuda_sm20_div_s64) ;  /* 0x0000224000007944 */ /* 0x000fea0003c00000 */
[--C-:B------:R-:W-:Y:S02]  /*0830*/  IMAD.MOV R19, RZ, RZ, -R8.reuse ;  /* 0x000000ffff137224 */ /* 0x100fe400078e0a08 */
[----:B------:R-:W-:Y:S02]  /*0840*/  IMAD.MOV.U32 R17, RZ, RZ, R8 ;  /* 0x000000ffff117224 */ /* 0x000fe400078e0008 */
[----:B------:R-:W-:Y:S01]  /*0850*/  IMAD R19, R19, c[0x0][0x178], R16 ;  /* 0x00005e0013137a24 */ /* 0x000fe200078e0210 */
[----:B------:R-:W-:Y:S05]  /*0860*/  BRA `(.L_x_364) ;  /* 0x0000014000007947 */ /* 0x000fea0003800000 */
.L_x_363:
        /* <DEDUP_REMOVED lines=20> */
.L_x_364:
[----:B------:R-:W-:Y:S05]  /*09b0*/  BSYNC B1 ;  /* 0x0000000000017941 */ /* 0x000fea0003800000 */
.L_x_362:
        /* <DEDUP_REMOVED lines=32> */
.L_x_355:
[----:B------:R-:W-:Y:S05]  /*0bc0*/  BSYNC B0 ;  /* 0x0000000000007941 */ /* 0x000fea0003800000 */
.L_x_354:
[----:B------:R-:W-:-:S04]  /*0bd0*/  ISETP.GE.U32.AND P0, PT, R28, 0x3, PT ;  /* 0x000000031c00780c */ /* 0x000fc80003f06070 */
[----:B------:R-:W-:-:S13]  /*0be0*/  ISETP.GE.U32.AND.EX P0, PT, R29, RZ, PT, P0 ;  /* 0x000000ff1d00720c */ /* 0x000fda0003f06100 */
[----:B------:R-:W-:Y:S05]  /*0bf0*/  @!P0 EXIT ;  /* 0x000000000000894d */ /* 0x000fea0003800000 */
.L_x_403:
        /* <DEDUP_REMOVED lines=10> */
[----:B------:R-:W-:Y:S05]  /*0ca0*/  CALL.REL.NOINC `($__internal_21_$__cuda_sm20_div_s64) ;  /* 0x00001dc000007944 */ /* 0x000fea0003c00000 */
[----:B------:R-:W-:Y:S05]  /*0cb0*/  BRA `(.L_x_368) ;  /* 0x0000013000007947 */ /* 0x000fea0003800000 */
.L_x_367:
        /* <DEDUP_REMOVED lines=19> */
.L_x_368:
[----:B------:R-:W-:Y:S05]  /*0df0*/  BSYNC B0 ;  /* 0x0000000000007941 */ /* 0x000fea0003800000 */
.L_x_366:
        /* <DEDUP_REMOVED lines=11> */
.L_x_370:
        /* <DEDUP_REMOVED lines=19> */
.L_x_371:
[----:B------:R-:W-:Y:S05]  /*0fe0*/  BSYNC B0 ;  /* 0x0000000000007941 */ /* 0x000fea0003800000 */
.L_x_369:
        /* <DEDUP_REMOVED lines=9> */
[----:B------:R-:W-:Y:S05]  /*1080*/  CALL.REL.NOINC `($__internal_21_$__cuda_sm20_div_s64) ;  /* 0x000019e000007944 */ /* 0x000fea0003c00000 */
[----:B------:R-:W-:-:S04]  /*1090*/  IMAD.MOV R3, RZ, RZ, -R8 ;  /* 0x000000ffff037224 */ /* 0x000fc800078e0a08 */
[----:B------:R-:W-:Y:S01]  /*10a0*/  IMAD R14, R3, c[0x0][0x178], R12 ;  /* 0x00005e00030e7a24 */ /* 0x000fe200078e020c */
[----:B------:R-:W-:Y:S05]  /*10b0*/  BRA `(.L_x_374) ;  /* 0x0000014000007947 */ /* 0x000fea0003800000 */
.L_x_373:
        /* <DEDUP_REMOVED lines=20> */
.L_x_374:
[----:B------:R-:W-:Y:S05]  /*1200*/  BSYNC B0 ;  /* 0x0000000000007941 */ /* 0x000fea0003800000 */
.L_x_372:
        /* <DEDUP_REMOVED lines=32> */
[----:B------:R-:W-:Y:S05]  /*1410*/  CALL.REL.NOINC `($__internal_21_$__cuda_sm20_div_s64) ;  /* 0x0000165000007944 */ /* 0x000fea0003c00000 */
[----:B------:R-:W-:Y:S05]  /*1420*/  BRA `(.L_x_377) ;  /* 0x0000013000007947 */ /* 0x000fea0003800000 */
.L_x_376:
        /* <DEDUP_REMOVED lines=19> */
.L_x_377:
[----:B------:R-:W-:Y:S05]  /*1560*/  BSYNC B0 ;  /* 0x0000000000007941 */ /* 0x000fea0003800000 */
.L_x_375:
[----:B------:R-:W-:Y:S01]  /*1570*/  LOP3.LUT R5, R9, c[0x0][0x184], RZ, 0xfc, !PT ;  /* 0x0000610009057a12 */ /* 0x000fe200078efcff */
[----:B------:R-:W-:Y:S03]  /*1580*/  BSSY B0, `(.L_x_378) ;  /* 0x000001d000007945 */ /* 0x000fe60003800000 */
[----:B------:R-:W-:-:S13]  /*1590*/  ISETP.NE.U32.AND P0, PT, R5, RZ, PT ;  /* 0x000000ff0500720c */ /* 0x000fda0003f05070 */
[----:B------:R-:W-:Y:S05]  /*15a0*/  @!P0 BRA `(.L_x_379) ;  /* 0x0000007000008947 */ /* 0x000fea0003800000 */
[----:B------:R-:W-:Y:S01]  /*15b0*/  IMAD.MOV.U32 R7, RZ, RZ, c[0x0][0x180] ;  /* 0x00006000ff077624 */ /* 0x000fe200078e00ff */
[----:B------:R-:W-:Y:S02]  /*15c0*/  MOV R5, c[0x0][0x184] ;  /* 0x0000610000057a02 */ /* 0x000fe40000000f00 */
[----:B------:R-:W-:Y:S02]  /*15d0*/  MOV R6, 0x15f0 ;  /* 0x000015f000067802 */ /* 0x000fe40000000f00 */
[----:B------:R-:W-:Y:S05]  /*15e0*/  CALL.REL.NOINC `($__internal_21_$__cuda_sm20_div_s64) ;  /* 0x0000148000007944 */ /* 0x000fea0003c00000 */
[----:B------:R-:W-:Y:S02]  /*15f0*/  IMAD.MOV.U32 R28, RZ, RZ, R8 ;  /* 0x000000ffff1c7224 */ /* 0x000fe400078e0008 */
[----:B------:R-:W-:Y:S01]  /*1600*/  IMAD.MOV.U32 R29, RZ, RZ, R9 ;  /* 0x000000ffff1d7224 */ /* 0x000fe200078e0009 */
[----:B------:R-:W-:Y:S05]  /*1610*/  BRA `(.L_x_380) ;  /* 0x0000013000007947 */ /* 0x000fea0003800000 */
.L_x_379:
        /* <DEDUP_REMOVED lines=19> */
.L_x_380:
[----:B------:R-:W-:Y:S05]  /*1750*/  BSYNC B0 ;  /* 0x0000000000007941 */ /* 0x000fea0003800000 */
.L_x_378:
        /* <DEDUP_REMOVED lines=9> */
[----:B------:R-:W-:Y:S05]  /*17f0*/  CALL.REL.NOINC `($__internal_21_$__cuda_sm20_div_s64) ;  /* 0x0000127000007944 */ /* 0x000fea0003c00000 */
[----:B------:R-:W-:-:S04]  /*1800*/  IMAD.MOV R29, RZ, RZ, -R8 ;  /* 0x000000ffff1d7224 */ /* 0x000fc800078e0a08 */
[----:B------:R-:W-:Y:S01]  /*1810*/  IMAD R29, R29, c[0x0][0x178], R28 ;  /* 0x00005e001d1d7a24 */ /* 0x000fe200078e021c */
[----:B------:R-:W-:Y:S05]  /*1820*/  BRA `(.L_x_383) ;  /* 0x0000014000007947 */ /* 0x000fea0003800000 */
.L_x_382:
        /* <DEDUP_REMOVED lines=20> */
.L_x_383:
[----:B------:R-:W-:Y:S05]  /*1970*/  BSYNC B0 ;  /* 0x0000000000007941 */ /* 0x000fea0003800000 */
.L_x_381:
        /* <DEDUP_REMOVED lines=34> */
.L_x_385:
        /* <DEDUP_REMOVED lines=19> */
.L_x_386:
[----:B------:R-:W-:Y:S05]  /*1cd0*/  BSYNC B0 ;  /* 0x0000000000007941 */ /* 0x000fea0003800000 */
.L_x_384:
        /* <DEDUP_REMOVED lines=8> */
[----:B------:R-:W-:Y:S01]  /*1d60*/  MOV R28, R8 ;  /* 0x00000008001c7202 */ /* 0x000fe20000000f00 */
[----:B------:R-:W-:Y:S01]  /*1d70*/  IMAD.MOV.U32 R29, RZ, RZ, R9 ;  /* 0x000000ffff1d7224 */ /* 0x000fe200078e0009 */
[----:B------:R-:W-:Y:S05]  /*1d80*/  BRA `(.L_x_389) ;  /* 0x0000013000007947 */ /* 0x000fea0003800000 */
.L_x_388:
        /* <DEDUP_REMOVED lines=19> */
.L_x_389:
[----:B------:R-:W-:Y:S05]  /*1ec0*/  BSYNC B0 ;  /* 0x0000000000007941 */ /* 0x000fea0003800000 */
.L_x_387:
        /* <DEDUP_REMOVED lines=13> */
.L_x_391:
        /* <DEDUP_REMOVED lines=20> */
.L_x_392:
[----:B------:R-:W-:Y:S05]  /*20e0*/  BSYNC B0 ;  /* 0x0000000000007941 */ /* 0x000fea0003800000 */
.L_x_390:
        /* <DEDUP_REMOVED lines=34> */
.L_x_394:
        /* <DEDUP_REMOVED lines=19> */
.L_x_395:
[----:B------:R-:W-:Y:S05]  /*2440*/  BSYNC B0 ;  /* 0x0000000000007941 */ /* 0x000fea0003800000 */
.L_x_393:
[----:B------:R-:W-:Y:S01]  /*2450*/  LOP3.LUT R5, R9, c[0x0][0x184], RZ, 0xfc, !PT ;  /* 0x0000610009057a12 */ /* 0x000fe200078efcff */
[----:B------:R-:W-:Y:S03]  /*2460*/  BSSY B0, `(.L_x_396) ;  /* 0x000001d000007945 */ /* 0x000fe60003800000 */
[----:B------:R-:W-:-:S13]  /*2470*/  ISETP.NE.U32.AND P0, PT, R5, RZ, PT ;  /* 0x000000ff0500720c */ /* 0x000fda0003f05070 */
[----:B------:R-:W-:Y:S05]  /*2480*/  @!P0 BRA `(.L_x_397) ;  /* 0x0000007000008947 */ /* 0x000fea0003800000 */
[----:B------:R-:W-:Y:S01]  /*2490*/  MOV R7, c[0x0][0x180] ;  /* 0x0000600000077a02 */ /* 0x000fe20000000f00 */
[----:B------:R-:W-:Y:S01]  /*24a0*/  IMAD.MOV.U32 R5, RZ, RZ, c[0x0][0x184] ;  /* 0x00006100ff057624 */ /* 0x000fe200078e00ff */
[----:B------:R-:W-:Y:S02]  /*24b0*/  MOV R6, 0x24d0 ;  /* 0x000024d000067802 */ /* 0x000fe40000000f00 */
[----:B------:R-:W-:Y:S05]  /*24c0*/  CALL.REL.NOINC `($__internal_21_$__cuda_sm20_div_s64) ;  /* 0x000005a000007944 */ /* 0x000fea0003c00000 */
[----:B------:R-:W-:Y:S02]  /*24d0*/  IMAD.MOV.U32 R28, RZ, RZ, R8 ;  /* 0x000000ffff1c7224 */ /* 0x000fe400078e0008 */
[----:B------:R-:W-:Y:S01]  /*24e0*/  IMAD.MOV.U32 R29, RZ, RZ, R9 ;  /* 0x000000ffff1d7224 */ /* 0x000fe200078e0009 */
[----:B------:R-:W-:Y:S05]  /*24f0*/  BRA `(.L_x_398) ;  /* 0x0000013000007947 */ /* 0x000fea0003800000 */
.L_x_397:
        /* <DEDUP_REMOVED lines=19> */
.L_x_398:
[----:B------:R-:W-:Y:S05]  /*2630*/  BSYNC B0 ;  /* 0x0000000000007941 */ /* 0x000fea0003800000 */
.L_x_396:
        /* <DEDUP_REMOVED lines=14> */
.L_x_400:
        /* <DEDUP_REMOVED lines=20> */
.L_x_401:
[----:B------:R-:W-:Y:S05]  /*2860*/  BSYNC B0 ;  /* 0x0000000000007941 */ /* 0x000fea0003800000 */
.L_x_399:
        /* <DEDUP_REMOVED lines=31> */
.L_x_402:
[----:B------:R-:W-:Y:S05]  /*2a60*/  EXIT ;  /* 0x000000000000794d */ /* 0x000fea0003800000 */
        .weak           $__internal_21_$__cuda_sm20_div_s64
        .type           $__internal_21_$__cuda_sm20_div_s64,@function
        .size           $__internal_21_$__cuda_sm20_div_s64,($__internal_22_$__cuda_sm20_div_u64 - $__internal_21_$__cuda_sm20_div_s64)
$__internal_21_$__cuda_sm20_div_s64:
        /* <DEDUP_REMOVED lines=82> */
[----:B------:R-:W-:Y:S06]  /*2f90*/  RET.REL.NODEC R6 `(_ZN2at6native31max_unpooling2d_backward_kernelIiEEvlPKT_PKllllllPS2_) ;  /* 0xffffd06006007950 */ /* 0x000fec0003c3ffff */
        .weak           $__internal_22_$__cuda_sm20_div_u64
        .type           $__internal_22_$__cuda_sm20_div_u64,@function
        .size           $__internal_22_$__cuda_sm20_div_u64,(.L_x_697 - $__internal_22_$__cuda_sm20_div_u64)
$__internal_22_$__cuda_sm20_div_u64:
        /* <DEDUP_REMOVED lines=65> */
[----:B------:R-:W-:Y:S06]  /*33b0*/  RET.REL.NODEC R6 `(_ZN2at6native31max_unpooling2d_backward_kernelIiEEvlPKT_PKllllllPS2_) ;  /* 0xffffcc4006007950 */ /* 0x000fec0003c3ffff */
.L_x_404:
        /* <DEDUP_REMOVED lines=12> */
.L_x_697:


//--------------------- .text._ZN2at6native31max_unpooling2d_backward_kernelIaEEvlPKT_PKllllllPS2_ --------------------------
	.section	.text._ZN2at6native31max_unpooling2d_backward_kernelIaEEvlPKT_PKllllllPS2_,"ax",@progbits
	.sectioninfo	@"SHI_REGISTERS=34"
	.align	128
        .global         _ZN2at6native31max_unpooling2d_backward_kernelIaEEvlPKT_PKllllllPS2_
        .type           _ZN2at6native31max_unpooling2d_backward_kernelIaEEvlPKT_PKllllllPS2_,@function
        .size           _ZN2at6native31max_unpooling2d_backward_kernelIaEEvlPKT_PKllllllPS2_,(.L_x_699 - _ZN2at6native31max_unpooling2d_backward_kernelIaEEvlPKT_PKllllllPS2_)
        .other          _ZN2at6native31max_unpooling2d_backward_kernelIaEEvlPKT_PKllllllPS2_,@"STO_CUDA_ENTRY STV_DEFAULT"
_ZN2at6native31max_unpooling2d_backward_kernelIaEEvlPKT_PKllllllPS2_:
.text._ZN2at6native31max_unpooling2d_backward_kernelIaEEvlPKT_PKllllllPS2_:
        /* <DEDUP_REMOVED lines=21> */
[----:B------:R-:W-:Y:S05]  /*0150*/  CALL.REL.NOINC `($__internal_24_$__cuda_sm20_div_u64) ;  /* 0x00002f1000007944 */ /* 0x000fea0003c00000 */
[----:B------:R-:W-:Y:S05]  /*0160*/  BRA `(.L_x_407) ;  /* 0x0000013000007947 */ /* 0x000fea0003800000 */
.L_x_406:
        /* <DEDUP_REMOVED lines=19> */
.L_x_407:
[----:B------:R-:W-:Y:S05]  /*02a0*/  BSYNC B0 ;  /* 0x0000000000007941 */ /* 0x000fea0003800000 */
.L_x_405:
        /* <DEDUP_REMOVED lines=16> */
.L_x_419:
[----:B------:R-:W-:Y:S01]  /*03b0*/  SHF.R.S32.HI R12, RZ, 0x1f, R17 ;  /* 0x0000001fff0c7819 */ /* 0x000fe20000011411 */
[----:B------:R-:W-:Y:S03]  /*03c0*/  BSSY B1, `(.L_x_410) ;  /* 0x000001f000017945 */ /* 0x000fe60003800000 */
[----:B------:R-:W-:-:S04]  /*03d0*/  LOP3.LUT R4, R12, c[0x0][0x18c], RZ, 0xfc, !PT ;  /* 0x000063000c047a12 */ /* 0x000fc800078efcff */
[----:B------:R-:W-:-:S13]  /*03e0*/  ISETP.NE.U32.AND P0, PT, R4, RZ, PT ;  /* 0x000000ff0400720c */ /* 0x000fda0003f05070 */
[----:B0-----:R-:W-:Y:S05]  /*03f0*/  @!P0 BRA `(.L_x_411) ;  /* 0x0000008000008947 */ /* 0x001fea0003800000 */
[----:B------:R-:W-:Y:S01]  /*0400*/  IMAD.MOV.U32 R22, RZ, RZ, R17 ;  /* 0x000000ffff167224 */ /* 0x000fe200078e0011 */
[----:B------:R-:W-:Y:S01]  /*0410*/  MOV R8, R12 ;  /* 0x0000000c00087202 */ /* 0x000fe20000000f00 */
[----:B------:R-:W-:Y:S01]  /*0420*/  IMAD.MOV.U32 R7, RZ, RZ, c[0x0][0x188] ;  /* 0x00006200ff077624 */ /* 0x000fe200078e00ff */
[----:B------:R-:W-:Y:S01]  /*0430*/  MOV R4, 0x460 ;  /* 0x0000046000047802 */ /* 0x000fe20000000f00 */
[----:B------:R-:W-:Y:S02]  /*0440*/  IMAD.MOV.U32 R6, RZ, RZ, c[0x0][0x18c] ;  /* 0x00006300ff067624 */ /* 0x000fe400078e00ff */
[----:B------:R-:W-:Y:S05]  /*0450*/  CALL.REL.NOINC `($__internal_23_$__cuda_sm20_div_s64) ;  /* 0x000026d000007944 */ /* 0x000fea0003c00000 */
[----:B------:R-:W-:Y:S01]  /*0460*/  IMAD.MOV.U32 R6, RZ, RZ, R10 ;  /* 0x000000ffff067224 */ /* 0x000fe200078e000a */
[----:B------:R-:W-:Y:S05]  /*0470*/  BRA `(.L_x_412) ;  /* 0x0000013000007947 */ /* 0x000fea0003800000 */
.L_x_411:
        /* <DEDUP_REMOVED lines=19> */
.L_x_412:
[----:B------:R-:W-:Y:S05]  /*05b0*/  BSYNC B1 ;  /* 0x0000000000017941 */ /* 0x000fea0003800000 */
.L_x_410:
        /* <DEDUP_REMOVED lines=9> */
[----:B------:R-:W-:Y:S05]  /*0650*/  CALL.REL.NOINC `($__internal_23_$__cuda_sm20_div_s64) ;  /* 0x000024d000007944 */ /* 0x000fea0003c00000 */
[----:B------:R-:W-:Y:S02]  /*0660*/  IMAD.MOV.U32 R24, RZ, RZ, R10 ;  /* 0x000000ffff187224 */ /* 0x000fe400078e000a */
[----:B------:R-:W-:Y:S01]  /*0670*/  IMAD.MOV.U32 R25, RZ, RZ, R7 ;  /* 0x000000ffff197224 */ /* 0x000fe200078e0007 */
[----:B------:R-:W-:Y:S05]  /*0680*/  BRA `(.L_x_415) ;  /* 0x0000013000007947 */ /* 0x000fea0003800000 */
.L_x_414:
        /* <DEDUP_REMOVED lines=19> */
.L_x_415:
[----:B------:R-:W-:Y:S05]  /*07c0*/  BSYNC B1 ;  /* 0x0000000000017941 */ /* 0x000fea0003800000 */
.L_x_413:
        /* <DEDUP_REMOVED lines=9> */
[----:B------:R-:W-:Y:S05]  /*0860*/  CALL.REL.NOINC `($__internal_23_$__cuda_sm20_div_s64) ;  /* 0x000022c000007944 */ /* 0x000fea0003c00000 */
[----:B------:R-:W-:-:S04]  /*0870*/  IMAD.MOV R7, RZ, RZ, -R10 ;  /* 0x000000ffff077224 */ /* 0x000fc800078e0a0a */
[----:B------:R-:W-:Y:S01]  /*0880*/  IMAD R6, R7, c[0x0][0x178], R24 ;  /* 0x00005e0007067a24 */ /* 0x000fe200078e0218 */
[----:B------:R-:W-:Y:S05]  /*0890*/  BRA `(.L_x_418) ;  /* 0x0000014000007947 */ /* 0x000fea0003800000 */
.L_x_417:
        /* <DEDUP_REMOVED lines=20> */
.L_x_418:
[----:B------:R-:W-:Y:S05]  /*09e0*/  BSYNC B1 ;  /* 0x0000000000017941 */ /* 0x000fea0003800000 */
.L_x_416:
[----:B------:R-:W-:-:S04]  /*09f0*/  LEA R8, P0, R17, c[0x0][0x170], 0x3 ;  /* 0x00005c0011087a11 */ /* 0x000fc800078018ff */
[----:B------:R-:W-:-:S06]  /*0a00*/  LEA.HI.X R9, R17, c[0x0][0x174], R12, 0x3, P0 ;  /* 0x00005d0011097a11 */ /* 0x000fcc00000f1c0c */
[----:B------:R-:W2:Y:S01]  /*0a10*/  LDG.E R9, [R8.64] ;  /* 0x0000000808097981 */ /* 0x000ea2000c1e1900 */
[----:B------:R-:W-:Y:S01]  /*0a20*/  SHF.R.S32.HI R4, RZ, 0x1f, R10 ;  /* 0x0000001fff047819 */ /* 0x000fe2000001140a */
[----:B------:R-:W-:Y:S01]  /*0a30*/  IMAD.MOV.U32 R14, RZ, RZ, R0 ;  /* 0x000000ffff0e7224 */ /* 0x000fe200078e0000 */
[----:B------:R-:W-:-:S03]  /*0a40*/  SHF.R.S32.HI R7, RZ, 0x1f, R6 ;  /* 0x0000001fff077819 */ /* 0x000fc60000011406 */
[----:B------:R-:W-:Y:S02]  /*0a50*/  IMAD R15, R4, c[0x0][0x178], RZ ;  /* 0x00005e00040f7a24 */ /* 0x000fe400078e02ff */
[----:B------:R-:W-:-:S04]  /*0a60*/  IMAD.WIDE.U32 R6, R10, c[0x0][0x178], R6 ;  /* 0x00005e000a067a25 */ /* 0x000fc800078e0006 */
[----:B------:R-:W-:Y:S02]  /*0a70*/  IMAD R15, R10, c[0x0][0x17c], R15 ;  /* 0x00005f000a0f7a24 */ /* 0x000fe400078e020f */
[----:B------:R-:W-:Y:S02]  /*0a80*/  IMAD R19, R6, UR6, RZ ;  /* 0x0000000606137c24 */ /* 0x000fe4000f8e02ff */
[----:B------:R-:W-:Y:S02]  /*0a90*/  IMAD.IADD R4, R7, 0x1, R15 ;  /* 0x0000000107047824 */ /* 0x000fe400078e020f */
[----:B------:R-:W-:Y:S02]  /*0aa0*/  IMAD.MOV.U32 R15, RZ, RZ, R2 ;  /* 0x000000ffff0f7224 */ /* 0x000fe400078e0002 */
[----:B------:R-:W-:Y:S02]  /*0ab0*/  IMAD R19, R4, UR4, R19 ;  /* 0x0000000404137c24 */ /* 0x000fe4000f8e0213 */
[----:B------:R-:W-:-:S04]  /*0ac0*/  IMAD.WIDE.U32 R6, R6, UR4, R14 ;  /* 0x0000000406067c25 */ /* 0x000fc8000f8e000e */
[----:B------:R-:W-:Y:S01]  /*0ad0*/  IMAD.IADD R2, R7, 0x1, R19 ;  /* 0x0000000107027824 */ /* 0x000fe200078e0213 */
[----:B--2---:R-:W-:-:S04]  /*0ae0*/  IADD3 R8, P0, R9, R6, RZ ;  /* 0x0000000609087210 */ /* 0x004fc80007f1e0ff */
[----:B------:R-:W-:-:S06]  /*0af0*/  LEA.HI.X.SX32 R9, R9, R2, 0x1, P0 ;  /* 0x0000000209097211 */ /* 0x000fcc00000f0eff */
[----:B------:R-:W2:Y:S01]  /*0b00*/  LDG.E.U8 R9, [R8.64] ;  /* 0x0000000808097981 */ /* 0x000ea2000c1e1100 */
[----:B------:R-:W-:Y:S01]  /*0b10*/  IADD3 R14, P0, R17, c[0x0][0x1a0], RZ ;  /* 0x00006800110e7a10 */ /* 0x000fe20007f1e0ff */
[----:B------:R-:W-:Y:S01]  /*0b20*/  IMAD.MOV.U32 R0, RZ, RZ, R6 ;  /* 0x000000ffff007224 */ /* 0x000fe200078e0006 */
[----:B------:R-:W-:Y:S02]  /*0b30*/  IADD3 R18, P2, RZ, R18, RZ ;  /* 0x00000012ff127210 */ /* 0x000fe40007f5e0ff */
[----:B------:R-:W-:Y:S02]  /*0b40*/  IADD3.X R15, R12, c[0x0][0x1a4], RZ, P0, !PT ;  /* 0x000069000c0f7a10 */ /* 0x000fe400007fe4ff */
[----:B------:R-:W-:Y:S01]  /*0b50*/  IADD3 R16, P0, R16, -0x1, RZ ;  /* 0xffffffff10107810 */ /* 0x000fe20007f1e0ff */
[C---:B------:R-:W-:Y:S01]  /*0b60*/  IMAD.X R17, R3.reuse, 0x1, R17, P2 ;  /* 0x0000000103117824 */ /* 0x040fe200010e0611 */
[----:B------:R-:W-:Y:S02]  /*0b70*/  IADD3 R11, P1, R3, R11, RZ ;  /* 0x0000000b030b7210 */ /* 0x000fe40007f3e0ff */
[----:B------:R-:W-:-:S02]  /*0b80*/  IADD3.X R13, R13, -0x1, RZ, P0, !PT ;  /* 0xffffffff0d0d7810 */ /* 0x000fc400007fe4ff */
[----:B------:R-:W-:Y:S02]  /*0b90*/  ISETP.NE.U32.AND P0, PT, R16, RZ, PT ;  /* 0x000000ff1000720c */ /* 0x000fe40003f05070 */
[----:B------:R-:W-:Y:S02]  /*0ba0*/  IADD3.X R5, RZ, R5, RZ, P1, !PT ;  /* 0x00000005ff057210 */ /* 0x000fe40000ffe4ff */
[----:B------:R-:W-:Y:S01]  /*0bb0*/  ISETP.NE.AND.EX P0, PT, R13, RZ, PT, P0 ;  /* 0x000000ff0d00720c */ /* 0x000fe20003f05300 */
[----:B--2---:R0:W-:-:S12]  /*0bc0*/  STG.E.U8 [R14.64], R9 ;  /* 0x000000090e007986 */ /* 0x0041d8000c101108 */
[----:B------:R-:W-:Y:S05]  /*0bd0*/  @P0 BRA `(.L_x_419) ;  /* 0xfffff7d000000947 */ /* 0x000fea000383ffff */
.L_x_409:
[----:B------:R-:W-:Y:S05]  /*0be0*/  BSYNC B0 ;  /* 0x0000000000007941 */ /* 0x000fea0003800000 */
.L_x_408:
[----:B------:R-:W-:-:S04]  /*0bf0*/  ISETP.GE.U32.AND P0, PT, R26, 0x3, PT ;  /* 0x000000031a00780c */ /* 0x000fc80003f06070 */
[----:B------:R-:W-:-:S13]  /*0c00*/  ISETP.GE.U32.AND.EX P0, PT, R27, RZ, PT, P0 ;  /* 0x000000ff1b00720c */ /* 0x000fda0003f06100 */
[----:B------:R-:W-:Y:S05]  /*0c10*/  @!P0 EXIT ;  /* 0x000000000000894d */ /* 0x000fea0003800000 */
.L_x_457:
        /* <DEDUP_REMOVED lines=10> */
[----:B0-----:R-:W-:Y:S05]  /*0cc0*/  CALL.REL.NOINC `($__internal_23_$__cuda_sm20_div_s64) ;  /* 0x00001e6000007944 */ /* 0x001fea0003c00000 */
[----:B------:R-:W-:Y:S01]  /*0cd0*/  IMAD.MOV.U32 R6, RZ, RZ, R10 ;  /* 0x000000ffff067224 */ /* 0x000fe200078e000a */
[----:B------:R-:W-:Y:S05]  /*0ce0*/  BRA `(.L_x_422) ;  /* 0x0000013000007947 */ /* 0x000fea0003800000 */
.L_x_421:
[----:B------:R-:W1:Y:S01]  /*0cf0*/  I2F.U32.RP R8, c[0x0][0x188] ;  /* 0x0000620000087b06 */ /* 0x000e620000209000 */
[----:B------:R-:W-:Y:S02]  /*0d00*/  MOV R6, RZ ;  /* 0x000000ff00067202 */ /* 0x000fe40000000f00 */
[----:B------:R-:W-:-:S05]  /*0d10*/  ISETP.NE.U32.AND P2, PT, RZ, c[0x0][0x188], PT ;  /* 0x00006200ff007a0c */ /* 0x000fca0003f45070 */
[----:B-1----:R-:W1:Y:S02]  /*0d20*/  MUFU.RCP R8, R8 ;  /* 0x0000000800087308 */ /* 0x002e640000001000 */
[----:B-1----:R-:W-:-:S06]  /*0d30*/  IADD3 R7, R8, 0xffffffe, RZ ;  /* 0x0ffffffe08077810 */ /* 0x002fcc0007ffe0ff */
[----:B------:R-:W1:Y:S02]  /*0d40*/  F2I.FTZ.U32.TRUNC.NTZ R7, R7 ;  /* 0x0000000700077305 */ /* 0x000e64000021f000 */
[----:B01----:R-:W-:-:S04]  /*0d50*/  IMAD.MOV R9, RZ, RZ, -R7 ;  /* 0x000000ffff097224 */ /* 0x003fc800078e0a07 */
[----:B------:R-:W-:-:S04]  /*0d60*/  IMAD R9, R9, c[0x0][0x188], RZ ;  /* 0x0000620009097a24 */ /* 0x000fc800078e02ff */
[----:B------:R-:W-:-:S04]  /*0d70*/  IMAD.HI.U32 R6, R7, R9, R6 ;  /* 0x0000000907067227 */ /* 0x000fc800078e0006 */
[----:B------:R-:W-:Y:S02]  /*0d80*/  IMAD.MOV.U32 R7, RZ, RZ, RZ ;  /* 0x000000ffff077224 */ /* 0x000fe400078e00ff */
        /* <DEDUP_REMOVED lines=9> */
.L_x_422:
[----:B------:R-:W-:Y:S05]  /*0e20*/  BSYNC B0 ;  /* 0x0000000000007941 */ /* 0x000fea0003800000 */
.L_x_420:
        /* <DEDUP_REMOVED lines=10> */
[----:B------:R-:W-:Y:S01]  /*0ed0*/  MOV R12, R10 ;  /* 0x0000000a000c7202 */ /* 0x000fe20000000f00 */
[----:B------:R-:W-:Y:S01]  /*0ee0*/  IMAD.MOV.U32 R13, RZ, RZ, R7 ;  /* 0x000000ffff0d7224 */ /* 0x000fe200078e0007 */
[----:B------:R-:W-:Y:S05]  /*0ef0*/  BRA `(.L_x_425) ;  /* 0x0000013000007947 */ /* 0x000fea0003800000 */
.L_x_424:
        /* <DEDUP_REMOVED lines=19> */
.L_x_425:
[----:B------:R-:W-:Y:S05]  /*1030*/  BSYNC B0 ;  /* 0x0000000000007941 */ /* 0x000fea0003800000 */
.L_x_423:
        /* <DEDUP_REMOVED lines=9> */
[----:B------:R-:W-:Y:S05]  /*10d0*/  CALL.REL.NOINC `($__internal_23_$__cuda_sm20_div_s64) ;  /* 0x00001a5000007944 */ /* 0x000fea0003c00000 */
[----:B------:R-:W-:-:S04]  /*10e0*/  IMAD.MOV R7, RZ, RZ, -R10 ;  /* 0x000000ffff077224 */ /* 0x000fc800078e0a0a */
[----:B------:R-:W-:Y:S01]  /*10f0*/  IMAD R24, R7, c[0x0][0x178], R12 ;  /* 0x00005e0007187a24 */ /* 0x000fe200078e020c */
[----:B------:R-:W-:Y:S05]  /*1100*/  BRA `(.L_x_428) ;  /* 0x0000014000007947 */ /* 0x000fea0003800000 */
.L_x_427:
        /* <DEDUP_REMOVED lines=20> */
.L_x_428:
[----:B------:R-:W-:Y:S05]  /*1250*/  BSYNC B0 ;  /* 0x0000000000007941 */ /* 0x000fea0003800000 */
.L_x_426:
[----:B------:R-:W-:-:S04]  /*1260*/  LEA R12, P0, R11, c[0x0][0x170], 0x3 ;  /* 0x00005c000b0c7a11 */ /* 0x000fc800078018ff */
[----:B------:R-:W-:-:S05]  /*1270*/  LEA.HI.X R13, R11, c[0x0][0x174], R17, 0x3, P0 ;  /* 0x00005d000b0d7a11 */ /* 0x000fca00000f1c11 */
[----:B------:R-:W2:Y:S01]  /*1280*/  LDG.E R7, [R12.64] ;  /* 0x000000080c077981 */ /* 0x000ea2000c1e1900 */
[----:B------:R-:W-:Y:S02]  /*1290*/  SHF.R.S32.HI R4, RZ, 0x1f, R10 ;  /* 0x0000001fff047819 */ /* 0x000fe4000001140a */
[----:B------:R-:W-:-:S03]  /*12a0*/  SHF.R.S32.HI R25, RZ, 0x1f, R24 ;  /* 0x0000001fff197819 */ /* 0x000fc60000011418 */
[----:B------:R-:W-:Y:S02]  /*12b0*/  IMAD R9, R4, c[0x0][0x178], RZ ;  /* 0x00005e0004097a24 */ /* 0x000fe400078e02ff */
[----:B------:R-:W-:-:S04]  /*12c0*/  IMAD.WIDE.U32 R24, R10, c[0x0][0x178], R24 ;  /* 0x00005e000a187a25 */ /* 0x000fc800078e0018 */
[----:B------:R-:W-:-:S04]  /*12d0*/  IMAD R9, R10, c[0x0][0x17c], R9 ;  /* 0x00005f000a097a24 */ /* 0x000fc800078e0209 */
[----:B------:R-:W-:Y:S02]  /*12e0*/  IMAD.IADD R4, R25, 0x1, R9 ;  /* 0x0000000119047824 */ /* 0x000fe400078e0209 */
[C---:B------:R-:W-:Y:S02]  /*12f0*/  IMAD R9, R24.reuse, UR6, RZ ;  /* 0x0000000618097c24 */ /* 0x040fe4000f8e02ff */
[----:B------:R-:W-:-:S04]  /*1300*/  IMAD.WIDE.U32 R24, R24, UR4, RZ ;  /* 0x0000000418187c25 */ /* 0x000fc8000f8e00ff */
[----:B------:R-:W-:-:S04]  /*1310*/  IMAD R15, R4, UR4, R9 ;  /* 0x00000004040f7c24 */ /* 0x000fc8000f8e0209 */
[----:B------:R-:W-:Y:S01]  /*1320*/  IMAD.IADD R16, R25, 0x1, R15 ;  /* 0x0000000119107824 */ /* 0x000fe200078e020f */
[--C-:B--2---:R-:W-:Y:S02]  /*1330*/  SHF.R.S32.HI R9, RZ, 0x1f, R7.reuse ;  /* 0x0000001fff097819 */ /* 0x104fe40000011407 */
[----:B------:R-:W-:-:S04]  /*1340*/  IADD3 R6, P0, P1, R0, R24, R7 ;  /* 0x0000001800067210 */ /* 0x000fc8000791e007 */
[----:B------:R-:W-:-:S06]  /*1350*/  IADD3.X R7, R2, R16, R9, P0, P1 ;  /* 0x0000001002077210 */ /* 0x000fcc00007e2409 */
[----:B------:R-:W2:Y:S01]  /*1360*/  LDG.E.U8 R7, [R6.64] ;  /* 0x0000000806077981 */ /* 0x000ea2000c1e1100 */
        /* <DEDUP_REMOVED lines=8> */
[----:B--2---:R0:W-:-:S12]  /*13f0*/  STG.E.U8 [R8.64], R7 ;  /* 0x0000000708007986 */ /* 0x0041d8000c101108 */
[----:B------:R-:W-:Y:S05]  /*1400*/  @!P0 BRA `(.L_x_430) ;  /* 0x0000008000008947 */ /* 0x000fea0003800000 */
[----:B------:R-:W-:Y:S01]  /*1410*/  IMAD.MOV.U32 R22, RZ, RZ, R18 ;  /* 0x000000ffff167224 */ /* 0x000fe200078e0012 */
[----:B------:R-:W-:Y:S01]  /*1420*/  MOV R6, c[0x0][0x18c] ;  /* 0x0000630000067a02 */ /* 0x000fe20000000f00 */
[----:B0-----:R-:W-:Y:S01]  /*1430*/  IMAD.MOV.U32 R8, RZ, RZ, R11 ;  /* 0x000000ffff087224 */ /* 0x001fe200078e000b */
[----:B------:R-:W-:Y:S01]  /*1440*/  MOV R4, 0x1470 ;  /* 0x0000147000047802 */ /* 0x000fe20000000f00 */
[----:B------:R-:W-:Y:S02]  /*1450*/  IMAD.MOV.U32 R7, RZ, RZ, c[0x0][0x188] ;  /* 0x00006200ff077624 */ /* 0x000fe400078e00ff */
[----:B------:R-:W-:Y:S05]  /*1460*/  CALL.REL.NOINC `($__internal_23_$__cuda_sm20_div_s64) ;  /* 0x000016c000007944 */ /* 0x000fea0003c00000 */
[----:B------:R-:W-:Y:S01]  /*1470*/  IMAD.MOV.U32 R6, RZ, RZ, R10 ;  /* 0x000000ffff067224 */ /* 0x000fe200078e000a */
[----:B------:R-:W-:Y:S05]  /*1480*/  BRA `(.L_x_431) ;  /* 0x0000013000007947 */ /* 0x000fea0003800000 */
.L_x_430:
[----:B0-----:R-:W0:Y:S01]  /*1490*/  I2F.U32.RP R8, c[0x0][0x188] ;  /* 0x0000620000087b06 */ /* 0x001e220000209000 */
        /* <DEDUP_REMOVED lines=10> */
[----:B------:R-:W-:Y:S02]  /*1540*/  IMAD R4, R7, c[0x0][0x188], R18 ;  /* 0x0000620007047a24 */ /* 0x000fe400078e0212 */
[----:B------:R-:W-:-:S03]  /*1550*/  IMAD.MOV.U32 R7, RZ, RZ, RZ ;  /* 0x000000ffff077224 */ /* 0x000fc600078e00ff */
[----:B------:R-:W-:-:S13]  /*1560*/  ISETP.GE.U32.AND P0, PT, R4, c[0x0][0x188], PT ;  /* 0x0000620004007a0c */ /* 0x000fda0003f06070 */
[----:B------:R-:W-:Y:S02]  /*1570*/  @P0 IADD3 R4, R4, -c[0x0][0x188], RZ ;  /* 0x8000620004040a10 */ /* 0x000fe40007ffe0ff */
[----:B------:R-:W-:Y:S02]  /*1580*/  @P0 IADD3 R6, R6, 0x1, RZ ;  /* 0x0000000106060810 */ /* 0x000fe40007ffe0ff */
[----:B------:R-:W-:-:S13]  /*1590*/  ISETP.GE.U32.AND P1, PT, R4, c[0x0][0x188], PT ;  /* 0x0000620004007a0c */ /* 0x000fda0003f26070 */
[----:B------:R-:W-:Y:S02]  /*15a0*/  @P1 IADD3 R6, R6, 0x1, RZ ;  /* 0x0000000106061810 */ /* 0x000fe40007ffe0ff */
[----:B------:R-:W-:Y:S02]  /*15b0*/  @!P2 LOP3.LUT R6, RZ, c[0x0][0x188], RZ, 0x33, !PT ;  /* 0x00006200ff06aa12 */ /* 0x000fe400078e33ff */
.L_x_431:
[----:B------:R-:W-:Y:S05]  /*15c0*/  BSYNC B0 ;  /* 0x0000000000007941 */ /* 0x000fea0003800000 */
.L_x_429:
        /* <DEDUP_REMOVED lines=10> */
[----:B------:R-:W-:Y:S02]  /*1670*/  IMAD.MOV.U32 R26, RZ, RZ, R10 ;  /* 0x000000ffff1a7224 */ /* 0x000fe400078e000a */
[----:B------:R-:W-:Y:S01]  /*1680*/  IMAD.MOV.U32 R27, RZ, RZ, R7 ;  /* 0x000000ffff1b7224 */ /* 0x000fe200078e0007 */
[----:B------:R-:W-:Y:S05]  /*1690*/  BRA `(.L_x_434) ;  /* 0x0000013000007947 */ /* 0x000fea0003800000 */
.L_x_433:
        /* <DEDUP_REMOVED lines=19> */
.L_x_434:
[----:B------:R-:W-:Y:S05]  /*17d0*/  BSYNC B0 ;  /* 0x0000000000007941 */ /* 0x000fea0003800000 */
.L_x_432:
        /* <DEDUP_REMOVED lines=13> */
.L_x_436:
[----:B------:R-:W0:Y:S01]  /*18b0*/  I2F.U32.RP R8, c[0x0][0x178] ;  /* 0x00005e0000087b06 */ /* 0x000e220000209000 */
[----:B------:R-:W-:-:S07]  /*18c0*/  ISETP.NE.U32.AND P2, PT, RZ, c[0x0][0x178], PT ;  /* 0x00005e00ff007a0c */ /* 0x000fce0003f45070 */
        /* <DEDUP_REMOVED lines=18> */
.L_x_437:
[----:B------:R-:W-:Y:S05]  /*19f0*/  BSYNC B0 ;  /* 0x0000000000007941 */ /* 0x000fea0003800000 */
.L_x_435:
[----:B------:R-:W-:-:S05]  /*1a00*/  IMAD.WIDE R12, R3, 0x8, R12 ;  /* 0x00000008030c7825 */ /* 0x000fca00078e020c */
[----:B------:R-:W2:Y:S01]  /*1a10*/  LDG.E R9, [R12.64] ;  /* 0x000000080c097981 */ /* 0x000ea2000c1e1900 */
[----:B------:R-:W-:Y:S01]  /*1a20*/  SHF.R.S32.HI R4, RZ, 0x1f, R10 ;  /* 0x0000001fff047819 */ /* 0x000fe2000001140a */
[----:B------:R-:W-:Y:S01]  /*1a30*/  IMAD.MOV.U32 R17, RZ, RZ, R16 ;  /* 0x000000ffff117224 */ /* 0x000fe200078e0010 */
[----:B------:R-:W-:Y:S01]  /*1a40*/  SHF.R.S32.HI R7, RZ, 0x1f, R6 ;  /* 0x0000001fff077819 */ /* 0x000fe20000011406 */
[----:B------:R-:W-:Y:S02]  /*1a50*/  IMAD.MOV.U32 R16, RZ, RZ, R24 ;  /* 0x000000ffff107224 */ /* 0x000fe400078e0018 */
[----:B------:R-:W-:Y:S02]  /*1a60*/  IMAD R15, R4, c[0x0][0x178], RZ ;  /* 0x00005e00040f7a24 */ /* 0x000fe400078e02ff */
[----:B------:R-:W-:-:S04]  /*1a70*/  IMAD.WIDE.U32 R6, R10, c[0x0][0x178], R6 ;  /* 0x00005e000a067a25 */ /* 0x000fc800078e0006 */
[----:B------:R-:W-:Y:S02]  /*1a80*/  IMAD R15, R10, c[0x0][0x17c], R15 ;  /* 0x00005f000a0f7a24 */ /* 0x000fe400078e020f */
[----:B------:R-:W-:-:S04]  /*1a90*/  IMAD.WIDE.U32 R16, R6, UR4, R16 ;  /* 0x0000000406107c25 */ /* 0x000fc8000f8e0010 */
[----:B------:R-:W-:Y:S02]  /*1aa0*/  IMAD.IADD R4, R7, 0x1, R15 ;  /* 0x0000000107047824 */ /* 0x000fe400078e020f */
[----:B------:R-:W-:-:S04]  /*1ab0*/  IMAD R7, R6, UR6, RZ ;  /* 0x0000000606077c24 */ /* 0x000fc8000f8e02ff */
[----:B------:R-:W-:-:S05]  /*1ac0*/  IMAD R7, R4, UR4, R7 ;  /* 0x0000000404077c24 */ /* 0x000fca000f8e0207 */
[----:B------:R-:W-:Y:S02]  /*1ad0*/  IADD3 R23, R17, R7, RZ ;  /* 0x0000000711177210 */ /* 0x000fe40007ffe0ff */
[--C-:B--2---:R-:W-:Y:S02]  /*1ae0*/  SHF.R.S32.HI R4, RZ, 0x1f, R9.reuse ;  /* 0x0000001fff047819 */ /* 0x104fe40000011409 */
[----:B------:R-:W-:-:S04]  /*1af0*/  IADD3 R6, P0, P1, R0, R16, R9 ;  /* 0x0000001000067210 */ /* 0x000fc8000791e009 */
[----:B------:R-:W-:-:S06]  /*1b00*/  IADD3.X R7, R2, R23, R4, P0, P1 ;  /* 0x0000001702077210 */ /* 0x000fcc00007e2404 */
[----:B------:R-:W2:Y:S01]  /*1b10*/  LDG.E.U8 R7, [R6.64] ;  /* 0x0000000806077981 */ /* 0x000ea2000c1e1100 */
[----:B------:R-:W-:Y:S01]  /*1b20*/  IADD3 R8, P0, R18, c[0x0][0x1a0], RZ ;  /* 0x0000680012087a10 */ /* 0x000fe20007f1e0ff */
[----:B------:R-:W-:Y:S03]  /*1b30*/  BSSY B0, `(.L_x_438) ;  /* 0x0000024000007945 */ /* 0x000fe60003800000 */
[----:B------:R-:W-:Y:S02]  /*1b40*/  IADD3.X R9, R11, c[0x0][0x1a4], RZ, P0, !PT ;  /* 0x000069000b097a10 */ /* 0x000fe400007fe4ff */
[----:B------:R-:W-:-:S04]  /*1b50*/  IADD3 R11, P1, R3, R18, RZ ;  /* 0x00000012030b7210 */ /* 0x000fc80007f3e0ff */
[----:B------:R-:W-:Y:S01]  /*1b60*/  SHF.R.S32.HI R18, RZ, 0x1f, R11 ;  /* 0x0000001fff127819 */ /* 0x000fe2000001140b */
[----:B------:R-:W-:-:S03]  /*1b70*/  IMAD.X R5, RZ, RZ, R5, P1 ;  /* 0x000000ffff057224 */ /* 0x000fc600008e0605 */
[----:B------:R-:W-:-:S04]  /*1b80*/  LOP3.LUT R4, R18, c[0x0][0x18c], RZ, 0xfc, !PT ;  /* 0x0000630012047a12 */ /* 0x000fc800078efcff */
[----:B------:R-:W-:Y:S01]  /*1b90*/  ISETP.NE.U32.AND P0, PT, R4, RZ, PT ;  /* 0x000000ff0400720c */ /* 0x000fe20003f05070 */
[----:B--2---:R0:W-:-:S12]  /*1ba0*/  STG.E.U8 [R8.64], R7 ;  /* 0x0000000708007986 */ /* 0x0041d8000c101108 */
[----:B------:R-:W-:Y:S05]  /*1bb0*/  @!P0 BRA `(.L_x_439) ;  /* 0x0000008000008947 */ /* 0x000fea0003800000 */
[----:B------:R-:W-:Y:S01]  /*1bc0*/  IMAD.MOV.U32 R22, RZ, RZ, R11 ;  /* 0x000000ffff167224 */ /* 0x000fe200078e000b */
[----:B------:R-:W-:Y:S01]  /*1bd0*/  MOV R4, 0x1c20 ;  /* 0x00001c2000047802 */ /* 0x000fe20000000f00 */
[----:B0-----:R-:W-:Y:S02]  /*1be0*/  IMAD.MOV.U32 R8, RZ, RZ, R18 ;  /* 0x000000ffff087224 */ /* 0x001fe400078e0012 */
[----:B------:R-:W-:Y:S02]  /*1bf0*/  IMAD.MOV.U32 R7, RZ, RZ, c[0x0][0x188] ;  /* 0x00006200ff077624 */ /* 0x000fe400078e00ff */
[----:B------:R-:W-:Y:S02]  /*1c00*/  IMAD.MOV.U32 R6, RZ, RZ, c[0x0][0x18c] ;  /* 0x00006300ff067624 */ /* 0x000fe400078e00ff */
[----:B------:R-:W-:Y:S05]  /*1c10*/  CALL.REL.NOINC `($__internal_23_$__cuda_sm20_div_s64) ;  /* 0x00000f1000007944 */ /* 0x000fea0003c00000 */
[----:B------:R-:W-:Y:S01]  /*1c20*/  IMAD.MOV.U32 R6, RZ, RZ, R10 ;  /* 0x000000ffff067224 */ /* 0x000fe200078e000a */
[----:B------:R-:W-:Y:S05]  /*1c30*/  BRA `(.L_x_440) ;  /* 0x0000013000007947 */ /* 0x000fea0003800000 */
.L_x_439:
[----:B0-----:R-:W0:Y:S01]  /*1c40*/  I2F.U32.RP R8, c[0x0][0x188] ;  /* 0x0000620000087b06 */ /* 0x001e220000209000 */
[----:B------:R-:W-:Y:S01]  /*1c50*/  IMAD.MOV.U32 R6, RZ, RZ, RZ ;  /* 0x000000ffff067224 */ /* 0x000fe200078e00ff */
[----:B------:R-:W-:-:S06]  /*1c60*/  ISETP.NE.U32.AND P2, PT, RZ, c[0x0][0x188], PT ;  /* 0x00006200ff007a0c */ /* 0x000fcc0003f45070 */
[----:B0-----:R-:W0:Y:S02]  /*1c70*/  MUFU.RCP R8, R8 ;  /* 0x0000000800087308 */ /* 0x001e240000001000 */
[----:B0-----:R-:W-:-:S06]  /*1c80*/  IADD3 R7, R8, 0xffffffe, RZ ;  /* 0x0ffffffe08077810 */ /* 0x001fcc0007ffe0ff */
[----:B------:R-:W0:Y:S02]  /*1c90*/  F2I.FTZ.U32.TRUNC.NTZ R7, R7 ;  /* 0x0000000700077305 */ /* 0x000e24000021f000 */
[----:B0-----:R-:W-:-:S05]  /*1ca0*/  IADD3 R9, RZ, -R7, RZ ;  /* 0x80000007ff097210 */ /* 0x001fca0007ffe0ff */
        /* <DEDUP_REMOVED lines=12> */
.L_x_440:
[----:B------:R-:W-:Y:S05]  /*1d70*/  BSYNC B0 ;  /* 0x0000000000007941 */ /* 0x000fea0003800000 */
.L_x_438:
        /* <DEDUP_REMOVED lines=9> */
[----:B------:R-:W-:Y:S05]  /*1e10*/  CALL.REL.NOINC `($__internal_23_$__cuda_sm20_div_s64) ;  /* 0x00000d1000007944 */ /* 0x000fea0003c00000 */
[----:B------:R-:W-:Y:S02]  /*1e20*/  IMAD.MOV.U32 R24, RZ, RZ, R10 ;  /* 0x000000ffff187224 */ /* 0x000fe400078e000a */
[----:B------:R-:W-:Y:S01]  /*1e30*/  IMAD.MOV.U32 R25, RZ, RZ, R7 ;  /* 0x000000ffff197224 */ /* 0x000fe200078e0007 */
[----:B------:R-:W-:Y:S05]  /*1e40*/  BRA `(.L_x_443) ;  /* 0x0000013000007947 */ /* 0x000fea0003800000 */
.L_x_442:
        /* <DEDUP_REMOVED lines=19> */
.L_x_443:
[----:B------:R-:W-:Y:S05]  /*1f80*/  BSYNC B0 ;  /* 0x0000000000007941 */ /* 0x000fea0003800000 */
.L_x_441:
        /* <DEDUP_REMOVED lines=10> */
[----:B------:R-:W-:-:S04]  /*2030*/  IMAD.MOV R7, RZ, RZ, -R10 ;  /* 0x000000ffff077224 */ /* 0x000fc800078e0a0a */
[----:B------:R-:W-:Y:S01]  /*2040*/  IMAD R6, R7, c[0x0][0x178], R24 ;  /* 0x00005e0007067a24 */ /* 0x000fe200078e0218 */
[----:B------:R-:W-:Y:S05]  /*2050*/  BRA `(.L_x_446) ;  /* 0x0000014000007947 */ /* 0x000fea0003800000 */
.L_x_445:
        /* <DEDUP_REMOVED lines=20> */
.L_x_446:
[----:B------:R-:W-:Y:S05]  /*21a0*/  BSYNC B0 ;  /* 0x0000000000007941 */ /* 0x000fea0003800000 */
.L_x_444:
[----:B------:R-:W-:-:S05]  /*21b0*/  IMAD.WIDE R12, R3, 0x8, R12 ;  /* 0x00000008030c7825 */ /* 0x000fca00078e020c */
[----:B------:R-:W2:Y:S01]  /*21c0*/  LDG.E R9, [R12.64] ;  /* 0x000000080c097981 */ /* 0x000ea2000c1e1900 */
[----:B------:R-:W-:Y:S01]  /*21d0*/  SHF.R.S32.HI R4, RZ, 0x1f, R10 ;  /* 0x0000001fff047819 */ /* 0x000fe2000001140a */
[----:B------:R-:W-:Y:S01]  /*21e0*/  IMAD.MOV.U32 R22, RZ, RZ, R16 ;  /* 0x000000ffff167224 */ /* 0x000fe200078e0010 */
[----:B------:R-:W-:-:S03]  /*21f0*/  SHF.R.S32.HI R7, RZ, 0x1f, R6 ;  /* 0x0000001fff077819 */ /* 0x000fc60000011406 */
[----:B------:R-:W-:Y:S02]  /*2200*/  IMAD R15, R4, c[0x0][0x178], RZ ;  /* 0x00005e00040f7a24 */ /* 0x000fe400078e02ff */
[----:B------:R-:W-:-:S04]  /*2210*/  IMAD.WIDE.U32 R6, R10, c[0x0][0x178], R6 ;  /* 0x00005e000a067a25 */ /* 0x000fc800078e0006 */
[----:B------:R-:W-:Y:S02]  /*2220*/  IMAD R15, R10, c[0x0][0x17c], R15 ;  /* 0x00005f000a0f7a24 */ /* 0x000fe400078e020f */
[----:B------:R-:W-:-:S04]  /*2230*/  IMAD.WIDE.U32 R16, R6, UR4, R22 ;  /* 0x0000000406107c25 */ /* 0x000fc8000f8e0016 */
[----:B------:R-:W-:Y:S02]  /*2240*/  IMAD.IADD R4, R7, 0x1, R15 ;  /* 0x0000000107047824 */ /* 0x000fe400078e020f */
[----:B------:R-:W-:-:S04]  /*2250*/  IMAD R7, R6, UR6, RZ ;  /* 0x0000000606077c24 */ /* 0x000fc8000f8e02ff */
        /* <DEDUP_REMOVED lines=17> */
[----:B0-----:R-:W-:Y:S01]  /*2370*/  MOV R8, R18 ;  /* 0x0000001200087202 */ /* 0x001fe20000000f00 */
[----:B------:R-:W-:Y:S01]  /*2380*/  IMAD.MOV.U32 R7, RZ, RZ, c[0x0][0x188] ;  /* 0x00006200ff077624 */ /* 0x000fe200078e00ff */
[----:B------:R-:W-:Y:S01]  /*2390*/  MOV R4, 0x23c0 ;  /* 0x000023c000047802 */ /* 0x000fe20000000f00 */
[----:B------:R-:W-:Y:S02]  /*23a0*/  IMAD.MOV.U32 R6, RZ, RZ, c[0x0][0x18c] ;  /* 0x00006300ff067624 */ /* 0x000fe400078e00ff */
[----:B------:R-:W-:Y:S05]  /*23b0*/  CALL.REL.NOINC `($__internal_23_$__cuda_sm20_div_s64) ;  /* 0x0000077000007944 */ /* 0x000fea0003c00000 */
[----:B------:R-:W-:Y:S01]  /*23c0*/  IMAD.MOV.U32 R6, RZ, RZ, R10 ;  /* 0x000000ffff067224 */ /* 0x000fe200078e000a */
[----:B------:R-:W-:Y:S05]  /*23d0*/  BRA `(.L_x_449) ;  /* 0x0000013000007947 */ /* 0x000fea0003800000 */
.L_x_448:
        /* <DEDUP_REMOVED lines=19> */
.L_x_449:
[----:B------:R-:W-:Y:S05]  /*2510*/  BSYNC B0 ;  /* 0x0000000000007941 */ /* 0x000fea0003800000 */
.L_x_447:
        /* <DEDUP_REMOVED lines=10> */
[----:B------:R-:W-:Y:S02]  /*25c0*/  IMAD.MOV.U32 R24, RZ, RZ, R10 ;  /* 0x000000ffff187224 */ /* 0x000fe400078e000a */
[----:B------:R-:W-:Y:S01]  /*25d0*/  IMAD.MOV.U32 R25, RZ, RZ, R7 ;  /* 0x000000ffff197224 */ /* 0x000fe200078e0007 */
[----:B------:R-:W-:Y:S05]  /*25e0*/  BRA `(.L_x_452) ;  /* 0x0000013000007947 */ /* 0x000fea0003800000 */
.L_x_451:
        /* <DEDUP_REMOVED lines=19> */
.L_x_452:
[----:B------:R-:W-:Y:S05]  /*2720*/  BSYNC B0 ;  /* 0x0000000000007941 */ /* 0x000fea0003800000 */
.L_x_450:
        /* <DEDUP_REMOVED lines=10> */
[----:B------:R-:W-:-:S04]  /*27d0*/  IMAD.MOV R7, RZ, RZ, -R10 ;  /* 0x000000ffff077224 */ /* 0x000fc800078e0a0a */
[----:B------:R-:W-:Y:S01]  /*27e0*/  IMAD R6, R7, c[0x0][0x178], R24 ;  /* 0x00005e0007067a24 */ /* 0x000fe200078e0218 */
[----:B------:R-:W-:Y:S05]  /*27f0*/  BRA `(.L_x_455) ;  /* 0x0000014000007947 */ /* 0x000fea0003800000 */
.L_x_454:
        /* <DEDUP_REMOVED lines=20> */
.L_x_455:
[----:B------:R-:W-:Y:S05]  /*2940*/  BSYNC B0 ;  /* 0x0000000000007941 */ /* 0x000fea0003800000 */
.L_x_453:
[----:B------:R-:W-:-:S05]  /*2950*/  IMAD.WIDE R12, R3, 0x8, R12 ;  /* 0x00000008030c7825 */ /* 0x000fca00078e020c */
[----:B------:R-:W2:Y:S01]  /*2960*/  LDG.E R8, [R12.64] ;  /* 0x000000080c087981 */ /* 0x000ea2000c1e1900 */
[----:B------:R-:W-:Y:S02]  /*2970*/  SHF.R.S32.HI R4, RZ, 0x1f, R10 ;  /* 0x0000001fff047819 */ /* 0x000fe4000001140a */
[----:B------:R-:W-:-:S03]  /*2980*/  SHF.R.S32.HI R7, RZ, 0x1f, R6 ;  /* 0x0000001fff077819 */ /* 0x000fc60000011406 */
[----:B------:R-:W-:Y:S02]  /*2990*/  IMAD R9, R4, c[0x0][0x178], RZ ;  /* 0x00005e0004097a24 */ /* 0x000fe400078e02ff */
[----:B------:R-:W-:-:S04]  /*29a0*/  IMAD.WIDE.U32 R6, R10, c[0x0][0x178], R6 ;  /* 0x00005e000a067a25 */ /* 0x000fc800078e0006 */
[----:B------:R-:W-:-:S04]  /*29b0*/  IMAD R15, R10, c[0x0][0x17c], R9 ;  /* 0x00005f000a0f7a24 */ /* 0x000fc800078e0209 */
[----:B------:R-:W-:Y:S02]  /*29c0*/  IMAD.IADD R4, R7, 0x1, R15 ;  /* 0x0000000107047824 */ /* 0x000fe400078e020f */
[----:B------:R-:W-:-:S04]  /*29d0*/  IMAD R7, R6, UR6, RZ ;  /* 0x0000000606077c24 */ /* 0x000fc8000f8e02ff */
[----:B------:R-:W-:Y:S01]  /*29e0*/  IMAD R15, R4, UR4, R7 ;  /* 0x00000004040f7c24 */ /* 0x000fe2000f8e0207 */
[----:B--2---:R-:W-:-:S05]  /*29f0*/  SHF.R.S32.HI R9, RZ, 0x1f, R8 ;  /* 0x0000001fff097819 */ /* 0x004fca0000011408 */
[----:B------:R-:W-:-:S05]  /*2a00*/  IMAD.WIDE.U32 R8, R6, UR4, R8 ;  /* 0x0000000406087c25 */ /* 0x000fca000f8e0008 */
[----:B------:R-:W-:Y:S02]  /*2a10*/  IADD3 R4, R15, R9, RZ ;  /* 0x000000090f047210 */ /* 0x000fe40007ffe0ff */
[----:B------:R-:W-:-:S04]  /*2a20*/  IADD3 R8, P0, P1, R0, R16, R8 ;  /* 0x0000001000087210 */ /* 0x000fc8000791e008 */
[----:B------:R-:W-:-:S06]  /*2a30*/  IADD3.X R9, R2, R23, R4, P0, P1 ;  /* 0x0000001702097210 */ /* 0x000fcc00007e2404 */
[----:B------:R-:W2:Y:S01]  /*2a40*/  LDG.E.U8 R9, [R8.64] ;  /* 0x0000000808097981 */ /* 0x000ea2000c1e1100 */
[----:B------:R-:W-:Y:S01]  /*2a50*/  IADD3 R12, P0, R11, c[0x0][0x1a0], RZ ;  /* 0x000068000b0c7a10 */ /* 0x000fe20007f1e0ff */
[----:B------:R-:W-:-:S03]  /*2a60*/  IMAD.MOV.U32 R22, RZ, RZ, R16 ;  /* 0x000000ffff167224 */ /* 0x000fc600078e0010 */
[----:B------:R-:W-:Y:S01]  /*2a70*/  IADD3.X R13, R18, c[0x0][0x1a4], RZ, P0, !PT ;  /* 0x00006900120d7a10 */ /* 0x000fe200007fe4ff */
[----:B------:R-:W-:Y:S01]  /*2a80*/  IMAD.WIDE.U32 R6, R6, UR4, R22 ;  /* 0x0000000406067c25 */ /* 0x000fe2000f8e0016 */
[----:B------:R-:W-:-:S04]  /*2a90*/  IADD3 R11, P0, R3, R11, RZ ;  /* 0x0000000b030b7210 */ /* 0x000fc80007f1e0ff */
[----:B------:R-:W-:Y:S01]  /*2aa0*/  IADD3 R0, P1, R0, R6, RZ ;  /* 0x0000000600007210 */ /* 0x000fe20007f3e0ff */
[----:B------:R-:W-:Y:S01]  /*2ab0*/  IMAD.X R5, RZ, RZ, R5, P0 ;  /* 0x000000ffff057224 */ /* 0x000fe200000e0605 */
[----:B------:R-:W-:Y:S02]  /*2ac0*/  ISETP.GE.U32.AND P0, PT, R11, c[0x0][0x160], PT ;  /* 0x000058000b007a0c */ /* 0x000fe40003f06070 */
[----:B------:R-:W-:Y:S02]  /*2ad0*/  IADD3.X R2, R2, R7, R15, P1, !PT ;  /* 0x0000000702027210 */ /* 0x000fe40000ffe40f */
[----:B------:R-:W-:Y:S01]  /*2ae0*/  ISETP.GE.AND.EX P0, PT, R5, c[0x0][0x164], PT, P0 ;  /* 0x0000590005007a0c */ /* 0x000fe20003f06300 */
[----:B--2---:R0:W-:-:S12]  /*2af0*/  STG.E.U8 [R12.64], R9 ;  /* 0x000000090c007986 */ /* 0x0041d8000c101108 */
[----:B------:R-:W-:Y:S01]  /*2b00*/  @P0 CALL.REL.NOINC `(.L_x_456) ;  /* 0x0000001000000944 */ /* 0x000fe20003c00000 */
[----:B------:R-:W-:Y:S05]  /*2b10*/  BRA `(.L_x_457) ;  /* 0xffffe10000007947 */ /* 0x000fea000383ffff */
.L_x_456:
[----:B------:R-:W-:Y:S05]  /*2b20*/  EXIT ;  /* 0x000000000000794d */ /* 0x000fea0003800000 */
        .weak           $__internal_23_$__cuda_sm20_div_s64
        .type           $__internal_23_$__cuda_sm20_div_s64,@function
        .size           $__internal_23_$__cuda_sm20_div_s64,($__internal_24_$__cuda_sm20_div_u64 - $__internal_23_$__cuda_sm20_div_s64)
$__internal_23_$__cuda_sm20_div_s64:
        /* <DEDUP_REMOVED lines=42> */
[----:B------:R-:W-:-:S03]  /*2dd0*/  IMAD.MOV.U32 R29, RZ, RZ, RZ ;  /* 0x000000ffff1d7224 */ /* 0x000fc600078e00ff */
[----:B------:R-:W-:Y:S01]  /*2de0*/  IADD3.X R10, RZ, RZ, R10, P2, P1 ;  /* 0x000000ffff0a7210 */ /* 0x000fe200017e240a */
[----:B------:R-:W-:-:S04]  /*2df0*/  IMAD.WIDE.U32 R28, R19, R9, R28 ;  /* 0x00000009131c7225 */ /* 0x000fc800078e001c */
[C---:B------:R-:W-:Y:S02]  /*2e00*/  IMAD R19, R10.reuse, R9, RZ ;  /* 0x000000090a137224 */ /* 0x040fe400078e02ff */
[----:B------:R-:W-:-:S04]  /*2e10*/  IMAD.HI.U32 R20, P0, R10, R21, R28 ;  /* 0x000000150a147227 */ /* 0x000fc8000780001c */
[----:B------:R-:W-:Y:S01]  /*2e20*/  IMAD.HI.U32 R10, R10, R9, RZ ;  /* 0x000000090a0a7227 */ /* 0x000fe200078e00ff */
[----:B------:R-:W-:-:S03]  /*2e30*/  IADD3 R19, P1, R19, R20, RZ ;  /* 0x0000001413137210 */ /* 0x000fc60007f3e0ff */
[----:B------:R-:W-:Y:S02]  /*2e40*/  IMAD.X R10, RZ, RZ, R10, P0 ;  /* 0x000000ffff0a7224 */ /* 0x000fe400000e060a */
        /* <DEDUP_REMOVED lines=21> */
[----:B------:R-:W-:Y:S01]  /*2fa0*/  SEL R9, R9, R20, P0 ;  /* 0x0000001409097207 */ /* 0x000fe20000000000 */
[----:B------:R-:W-:-:S03]  /*2fb0*/  IMAD.MOV.U32 R8, RZ, RZ, R4 ;  /* 0x000000ffff087224 */ /* 0x000fc600078e0004 */
[----:B------:R-:W-:Y:S02]  /*2fc0*/  SEL R19, R10, R19, P0 ;  /* 0x000000130a137207 */ /* 0x000fe40000000000 */
[-C--:B------:R-:W-:Y:S02]  /*2fd0*/  IADD3 R10, P2, RZ, -R9.reuse, RZ ;  /* 0x80000009ff0a7210 */ /* 0x080fe40007f5e0ff */
[----:B------:R-:W-:Y:S02]  /*2fe0*/  ISETP.NE.U32.AND P0, PT, R7, RZ, PT ;  /* 0x000000ff0700720c */ /* 0x000fe40003f05070 */
[----:B------:R-:W-:Y:S01]  /*2ff0*/  SEL R10, R10, R9, !P1 ;  /* 0x000000090a0a7207 */ /* 0x000fe20004800000 */
[----:B------:R-:W-:Y:S01]  /*3000*/  IMAD.X R7, RZ, RZ, ~R19, P2 ;  /* 0x000000ffff077224 */ /* 0x000fe200010e0e13 */
[----:B------:R-:W-:Y:S01]  /*3010*/  ISETP.NE.AND.EX P0, PT, R6, RZ, PT, P0 ;  /* 0x000000ff0600720c */ /* 0x000fe20003f05300 */
[----:B------:R-:W-:-:S03]  /*3020*/  IMAD.MOV.U32 R9, RZ, RZ, 0x0 ;  /* 0x00000000ff097424 */ /* 0x000fc600078e00ff */
[----:B------:R-:W-:Y:S02]  /*3030*/  SEL R7, R7, R19, !P1 ;  /* 0x0000001307077207 */ /* 0x000fe40004800000 */
[----:B------:R-:W-:Y:S02]  /*3040*/  SEL R10, R10, 0xffffffff, P0 ;  /* 0xffffffff0a0a7807 */ /* 0x000fe40000000000 */
[----:B------:R-:W-:Y:S01]  /*3050*/  SEL R7, R7, 0xffffffff, P0 ;  /* 0xffffffff07077807 */ /* 0x000fe20000000000 */
[----:B------:R-:W-:Y:S06]  /*3060*/  RET.REL.NODEC R8 `(_ZN2at6native31max_unpooling2d_backward_kernelIaEEvlPKT_PKllllllPS2_) ;  /* 0xffffcf9008007950 */ /* 0x000fec0003c3ffff */
        .weak           $__internal_24_$__cuda_sm20_div_u64
        .type           $__internal_24_$__cuda_sm20_div_u64,@function
        .size           $__internal_24_$__cuda_sm20_div_u64,(.L_x_699 - $__internal_24_$__cuda_sm20_div_u64)
$__internal_24_$__cuda_sm20_div_u64:
        /* <DEDUP_REMOVED lines=38> */
[----:B------:R-:W-:-:S05]  /*32d0*/  IADD3.X R8, R15, RZ, RZ, P0, !PT ;  /* 0x000000ff0f087210 */ /* 0x000fca00007fe4ff */
[----:B------:R-:W-:Y:S02]  /*32e0*/  IMAD.X R12, RZ, RZ, R8, P1 ;  /* 0x000000ffff0c7224 */ /* 0x000fe400008e0608 */
[----:B------:R-:W-:-:S04]  /*32f0*/  IMAD.WIDE.U32 R8, R10, R3, RZ ;  /* 0x000000030a087225 */ /* 0x000fc800078e00ff */
[----:B------:R-:W-:Y:S01]  /*3300*/  IMAD R14, R12, R3, R9 ;  /* 0x000000030c0e7224 */ /* 0x000fe200078e0209 */
[----:B------:R-:W-:-:S04]  /*3310*/  IADD3 R16, P0, -R8, R4, RZ ;  /* 0x0000000408107210 */ /* 0x000fc80007f1e1ff */
[-C--:B------:R-:W-:Y:S01]  /*3320*/  IADD3 R4, P1, -R3, R16.reuse, RZ ;  /* 0x0000001003047210 */ /* 0x080fe20007f3e1ff */
[----:B------:R-:W-:Y:S01]  /*3330*/  IMAD.X R13, R7, 0x1, ~R14, P0 ;  /* 0x00000001070d7824 */ /* 0x000fe200000e0e0e */
[----:B------:R-:W-:Y:S02]  /*3340*/  ISETP.GE.U32.AND P0, PT, R16, R3, PT ;  /* 0x000000031000720c */ /* 0x000fe40003f06070 */
[----:B------:R-:W-:Y:S02]  /*3350*/  IADD3 R7, P2, R10, 0x1, RZ ;  /* 0x000000010a077810 */ /* 0x000fe40007f5e0ff */
[C---:B------:R-:W-:Y:S02]  /*3360*/  ISETP.GE.U32.AND.EX P0, PT, R13.reuse, RZ, PT, P0 ;  /* 0x000000ff0d00720c */ /* 0x040fe40003f06100 */
[----:B------:R-:W-:Y:S01]  /*3370*/  IADD3.X R8, R13, -0x1, RZ, P1, !PT ;  /* 0xffffffff0d087810 */ /* 0x000fe20000ffe4ff */
[----:B------:R-:W-:Y:S01]  /*3380*/  IMAD.X R9, RZ, RZ, R12, P2 ;  /* 0x000000ffff097224 */ /* 0x000fe200010e060c */
[----:B------:R-:W-:-:S02]  /*3390*/  SEL R4, R4, R16, P0 ;  /* 0x0000001004047207 */ /* 0x000fc40000000000 */
[----:B------:R-:W-:Y:S02]  /*33a0*/  SEL R7, R7, R10, P0 ;  /* 0x0000000a07077207 */ /* 0x000fe40000000000 */
[----:B------:R-:W-:Y:S02]  /*33b0*/  SEL R8, R8, R13, P0 ;  /* 0x0000000d08087207 */ /* 0x000fe40000000000 */
[----:B------:R-:W-:Y:S02]  /*33c0*/  SEL R12, R9, R12, P0 ;  /* 0x0000000c090c7207 */ /* 0x000fe40000000000 */
[----:B------:R-:W-:Y:S02]  /*33d0*/  ISETP.GE.U32.AND P0, PT, R4, R3, PT ;  /* 0x000000030400720c */ /* 0x000fe40003f06070 */
[----:B------:R-:W-:Y:S02]  /*33e0*/  IADD3 R26, P2, R7, 0x1, RZ ;  /* 0x00000001071a7810 */ /* 0x000fe40007f5e0ff */
[----:B------:R-:W-:-:S02]  /*33f0*/  ISETP.GE.U32.AND.EX P0, PT, R8, RZ, PT, P0 ;  /* 0x000000ff0800720c */ /* 0x000fc40003f06100 */
[----:B------:R-:W-:Y:S01]  /*3400*/  ISETP.NE.U32.AND P1, PT, R3, RZ, PT ;  /* 0x000000ff0300720c */ /* 0x000fe20003f25070 */
[----:B------:R-:W-:Y:S01]  /*3410*/  IMAD.X R27, RZ, RZ, R12, P2 ;  /* 0x000000ffff1b7224 */ /* 0x000fe200010e060c */
[----:B------:R-:W-:Y:S01]  /*3420*/  SEL R26, R26, R7, P0 ;  /* 0x000000071a1a7207 */ /* 0x000fe20000000000 */
[----:B------:R-:W-:Y:S01]  /*3430*/  IMAD.MOV.U32 R7, RZ, RZ, 0x0 ;  /* 0x00000000ff077424 */ /* 0x000fe200078e00ff */
[----:B------:R-:W-:Y:S02]  /*3440*/  ISETP.NE.AND.EX P1, PT, RZ, RZ, PT, P1 ;  /* 0x000000ffff00720c */ /* 0x000fe40003f25310 */
[----:B------:R-:W-:Y:S02]  /*3450*/  SEL R27, R27, R12, P0 ;  /* 0x0000000c1b1b7207 */ /* 0x000fe40000000000 */
[----:B------:R-:W-:Y:S02]  /*3460*/  SEL R26, R26, 0xffffffff, P1 ;  /* 0xffffffff1a1a7807 */ /* 0x000fe40000800000 */
[----:B------:R-:W-:Y:S01]  /*3470*/  SEL R27, R27, 0xffffffff, P1 ;  /* 0xffffffff1b1b7807 */ /* 0x000fe20000800000 */
[----:B------:R-:W-:Y:S06]  /*3480*/  RET.REL.NODEC R6 `(_ZN2at6native31max_unpooling2d_backward_kernelIaEEvlPKT_PKllllllPS2_) ;  /* 0xffffcb7006007950 */ /* 0x000fec0003c3ffff */
.L_x_458:
        /* <DEDUP_REMOVED lines=15> */
.L_x_699:


//--------------------- .text._ZN2at6native31max_unpooling2d_backward_kernelIhEEvlPKT_PKllllllPS2_ --------------------------
	.section	.text._ZN2at6native31max_unpooling2d_backward_kernelIhEEvlPKT_PKllllllPS2_,"ax",@progbits
	.sectioninfo	@"SHI_REGISTERS=34"
	.align	128
        .global         _ZN2at6native31max_unpooling2d_backward_kernelIhEEvlPKT_PKllllllPS2_
        .type           _ZN2at6native31max_unpooling2d_backward_kernelIhEEvlPKT_PKllllllPS2_,@function
        .size           _ZN2at6native31max_unpooling2d_backward_kernelIhEEvlPKT_PKllllllPS2_,(.L_x_701 - _ZN2at6native31max_unpooling2d_backward_kernelIhEEvlPKT_PKllllllPS2_)
        .other          _ZN2at6native31max_unpooling2d_backward_kernelIhEEvlPKT_PKllllllPS2_,@"STO_CUDA_ENTRY STV_DEFAULT"
_ZN2at6native31max_unpooling2d_backward_kernelIhEEvlPKT_PKllllllPS2_:
.text._ZN2at6native31max_unpooling2d_backward_kernelIhEEvlPKT_PKllllllPS2_:
        /* <DEDUP_REMOVED lines=21> */
[----:B------:R-:W-:Y:S05]  /*0150*/  CALL.REL.NOINC `($__internal_26_$__cuda_sm20_div_u64) ;  /* 0x00002f1000007944 */ /* 0x000fea0003c00000 */
[----:B------:R-:W-:Y:S05]  /*0160*/  BRA `(.L_x_461) ;  /* 0x0000013000007947 */ /* 0x000fea0003800000 */
.L_x_460:
        /* <DEDUP_REMOVED lines=19> */
.L_x_461:
[----:B------:R-:W-:Y:S05]  /*02a0*/  BSYNC B0 ;  /* 0x0000000000007941 */ /* 0x000fea0003800000 */
.L_x_459:
        /* <DEDUP_REMOVED lines=16> */
.L_x_473:
        /* <DEDUP_REMOVED lines=10> */
[----:B------:R-:W-:Y:S05]  /*0450*/  CALL.REL.NOINC `($__internal_25_$__cuda_sm20_div_s64) ;  /* 0x000026d000007944 */ /* 0x000fea0003c00000 */
[----:B------:R-:W-:Y:S01]  /*0460*/  IMAD.MOV.U32 R6, RZ, RZ, R10 ;  /* 0x000000ffff067224 */ /* 0x000fe200078e000a */
[----:B------:R-:W-:Y:S05]  /*0470*/  BRA `(.L_x_466) ;  /* 0x0000013000007947 */ /* 0x000fea0003800000 */
.L_x_465:
        /* <DEDUP_REMOVED lines=19> */
.L_x_466:
[----:B------:R-:W-:Y:S05]  /*05b0*/  BSYNC B1 ;  /* 0x0000000000017941 */ /* 0x000fea0003800000 */
.L_x_464:
        /* <DEDUP_REMOVED lines=9> */
[----:B------:R-:W-:Y:S05]  /*0650*/  CALL.REL.NOINC `($__internal_25_$__cuda_sm20_div_s64) ;  /* 0x000024d000007944 */ /* 0x000fea0003c00000 */
[----:B------:R-:W-:Y:S02]  /*0660*/  IMAD.MOV.U32 R24, RZ, RZ, R10 ;  /* 0x000000ffff187224 */ /* 0x000fe400078e000a */
[----:B------:R-:W-:Y:S01]  /*0670*/  IMAD.MOV.U32 R25, RZ, RZ, R7 ;  /* 0x000000ffff197224 */ /* 0x000fe200078e0007 */
[----:B------:R-:W-:Y:S05]  /*0680*/  BRA `(.L_x_469) ;  /* 0x0000013000007947 */ /* 0x000fea0003800000 */
.L_x_468:
        /* <DEDUP_REMOVED lines=19> */
.L_x_469:
[----:B------:R-:W-:Y:S05]  /*07c0*/  BSYNC B1 ;  /* 0x0000000000017941 */ /* 0x000fea0003800000 */
.L_x_467:
        /* <DEDUP_REMOVED lines=9> */
[----:B------:R-:W-:Y:S05]  /*0860*/  CALL.REL.NOINC `($__internal_25_$__cuda_sm20_div_s64) ;  /* 0x000022c000007944 */ /* 0x000fea0003c00000 */
[----:B------:R-:W-:-:S04]  /*0870*/  IMAD.MOV R7, RZ, RZ, -R10 ;  /* 0x000000ffff077224 */ /* 0x000fc800078e0a0a */
[----:B------:R-:W-:Y:S01]  /*0880*/  IMAD R6, R7, c[0x0][0x178], R24 ;  /* 0x00005e0007067a24 */ /* 0x000fe200078e0218 */
[----:B------:R-:W-:Y:S05]  /*0890*/  BRA `(.L_x_472) ;  /* 0x0000014000007947 */ /* 0x000fea0003800000 */
.L_x_471:
        /* <DEDUP_REMOVED lines=20> */
.L_x_472:
[----:B------:R-:W-:Y:S05]  /*09e0*/  BSYNC B1 ;  /* 0x0000000000017941 */ /* 0x000fea0003800000 */
.L_x_470:
        /* <DEDUP_REMOVED lines=31> */
.L_x_463:
[----:B------:R-:W-:Y:S05]  /*0be0*/  BSYNC B0 ;  /* 0x0000000000007941 */ /* 0x000fea0003800000 */
.L_x_462:
[----:B------:R-:W-:-:S04]  /*0bf0*/  ISETP.GE.U32.AND P0, PT, R26, 0x3, PT ;  /* 0x000000031a00780c */ /* 0x000fc80003f06070 */
[----:B------:R-:W-:-:S13]  /*0c00*/  ISETP.GE.U32.AND.EX P0, PT, R27, RZ, PT, P0 ;  /* 0x000000ff1b00720c */ /* 0x000fda0003f06100 */
[----:B------:R-:W-:Y:S05]  /*0c10*/  @!P0 EXIT ;  /* 0x000000000000894d */ /* 0x000fea0003800000 */
.L_x_511:
        /* <DEDUP_REMOVED lines=10> */
[----:B0-----:R-:W-:Y:S05]  /*0cc0*/  CALL.REL.NOINC `($__internal_25_$__cuda_sm20_div_s64) ;  /* 0x00001e6000007944 */ /* 0x001fea0003c00000 */
[----:B------:R-:W-:Y:S01]  /*0cd0*/  IMAD.MOV.U32 R6, RZ, RZ, R10 ;  /* 0x000000ffff067224 */ /* 0x000fe200078e000a */
[----:B------:R-:W-:Y:S05]  /*0ce0*/  BRA `(.L_x_476) ;  /* 0x0000013000007947 */ /* 0x000fea0003800000 */
.L_x_475:
        /* <DEDUP_REMOVED lines=19> */
.L_x_476:
[----:B------:R-:W-:Y:S05]  /*0e20*/  BSYNC B0 ;  /* 0x0000000000007941 */ /* 0x000fea0003800000 */
.L_x_474:
        /* <DEDUP_REMOVED lines=10> */
[----:B------:R-:W-:Y:S01]  /*0ed0*/  MOV R12, R10 ;  /* 0x0000000a000c7202 */ /* 0x000fe20000000f00 */
[----:B------:R-:W-:Y:S01]  /*0ee0*/  IMAD.MOV.U32 R13, RZ, RZ, R7 ;  /* 0x000000ffff0d7224 */ /* 0x000fe200078e0007 */
[----:B------:R-:W-:Y:S05]  /*0ef0*/  BRA `(.L_x_479) ;  /* 0x0000013000007947 */ /* 0x000fea0003800000 */
.L_x_478:
        /* <DEDUP_REMOVED lines=19> */
.L_x_479:
[----:B------:R-:W-:Y:S05]  /*1030*/  BSYNC B0 ;  /* 0x0000000000007941 */ /* 0x000fea0003800000 */
.L_x_477:
        /* <DEDUP_REMOVED lines=9> */
[----:B------:R-:W-:Y:S05]  /*10d0*/  CALL.REL.NOINC `($__internal_25_$__cuda_sm20_div_s64) ;  /* 0x00001a5000007944 */ /* 0x000fea0003c00000 */
[----:B------:R-:W-:-:S04]  /*10e0*/  IMAD.MOV R7, RZ, RZ, -R10 ;  /* 0x000000ffff077224 */ /* 0x000fc800078e0a0a */
[----:B------:R-:W-:Y:S01]  /*10f0*/  IMAD R24, R7, c[0x0][0x178], R12 ;  /* 0x00005e0007187a24 */ /* 0x000fe200078e020c */
[----:B------:R-:W-:Y:S05]  /*1100*/  BRA `(.L_x_482) ;  /* 0x0000014000007947 */ /* 0x000fea0003800000 */
.L_x_481:
        /* <DEDUP_REMOVED lines=20> */
.L_x_482:
[----:B------:R-:W-:Y:S05]  /*1250*/  BSYNC B0 ;  /* 0x0000000000007941 */ /* 0x000fea0003800000 */
.L_x_480:
        /* <DEDUP_REMOVED lines=32> */
[----:B------:R-:W-:Y:S05]  /*1460*/  CALL.REL.NOINC `($__internal_25_$__cuda_sm20_div_s64) ;  /* 0x000016c000007944 */ /* 0x000fea0003c00000 */
[----:B------:R-:W-:Y:S01]  /*1470*/  IMAD.MOV.U32 R6, RZ, RZ, R10 ;  /* 0x000000ffff067224 */ /* 0x000fe200078e000a */
[----:B------:R-:W-:Y:S05]  /*1480*/  BRA `(.L_x_485) ;  /* 0x0000013000007947 */ /* 0x000fea0003800000 */
.L_x_484:
        /* <DEDUP_REMOVED lines=19> */
.L_x_485:
[----:B------:R-:W-:Y:S05]  /*15c0*/  BSYNC B0 ;  /* 0x0000000000007941 */ /* 0x000fea0003800000 */
.L_x_483:
        /* <DEDUP_REMOVED lines=10> */
[----:B------:R-:W-:Y:S02]  /*1670*/  IMAD.MOV.U32 R26, RZ, RZ, R10 ;  /* 0x000000ffff1a7224 */ /* 0x000fe400078e000a */
[----:B------:R-:W-:Y:S01]  /*1680*/  IMAD.MOV.U32 R27, RZ, RZ, R7 ;  /* 0x000000ffff1b7224 */ /* 0x000fe200078e0007 */
[----:B------:R-:W-:Y:S05]  /*1690*/  BRA `(.L_x_488) ;  /* 0x0000013000007947 */ /* 0x000fea0003800000 */
.L_x_487:
        /* <DEDUP_REMOVED lines=19> */
.L_x_488:
[----:B------:R-:W-:Y:S05]  /*17d0*/  BSYNC B0 ;  /* 0x0000000000007941 */ /* 0x000fea0003800000 */
.L_x_486:
        /* <DEDUP_REMOVED lines=13> */
.L_x_490:
        /* <DEDUP_REMOVED lines=20> */
.L_x_491:
[----:B------:R-:W-:Y:S05]  /*19f0*/  BSYNC B0 ;  /* 0x0000000000007941 */ /* 0x000fea0003800000 */
.L_x_489:
        /* <DEDUP_REMOVED lines=33> */
[----:B------:R-:W-:Y:S05]  /*1c10*/  CALL.REL.NOINC `($__internal_25_$__cuda_sm20_div_s64) ;  /* 0x00000f1000007944 */ /* 0x000fea0003c00000 */
[----:B------:R-:W-:Y:S01]  /*1c20*/  IMAD.MOV.U32 R6, RZ, RZ, R10 ;  /* 0x000000ffff067224 */ /* 0x000fe200078e000a */
[----:B------:R-:W-:Y:S05]  /*1c30*/  BRA `(.L_x_494) ;  /* 0x0000013000007947 */ /* 0x000fea0003800000 */
.L_x_493:
        /* <DEDUP_REMOVED lines=19> */
.L_x_494:
[----:B------:R-:W-:Y:S05]  /*1d70*/  BSYNC B0 ;  /* 0x0000000000007941 */ /* 0x000fea0003800000 */
.L_x_492:
        /* <DEDUP_REMOVED lines=9> */
[----:B------:R-:W-:Y:S05]  /*1e10*/  CALL.REL.NOINC `($__internal_25_$__cuda_sm20_div_s64) ;  /* 0x00000d1000007944 */ /* 0x000fea0003c00000 */
[----:B------:R-:W-:Y:S02]  /*1e20*/  IMAD.MOV.U32 R24, RZ, RZ, R10 ;  /* 0x000000ffff187224 */ /* 0x000fe400078e000a */
[----:B------:R-:W-:Y:S01]  /*1e30*/  IMAD.MOV.U32 R25, RZ, RZ, R7 ;  /* 0x000000ffff197224 */ /* 0x000fe200078e0007 */
[----:B------:R-:W-:Y:S05]  /*1e40*/  BRA `(.L_x_497) ;  /* 0x0000013000007947 */ /* 0x000fea0003800000 */
.L_x_496:
        /* <DEDUP_REMOVED lines=19> */
.L_x_497:
[----:B------:R-:W-:Y:S05]  /*1f80*/  BSYNC B0 ;  /* 0x0000000000007941 */ /* 0x000fea0003800000 */
.L_x_495:
        /* <DEDUP_REMOVED lines=10> */
[----:B------:R-:W-:-:S04]  /*2030*/  IMAD.MOV R7, RZ, RZ, -R10 ;  /* 0x000000ffff077224 */ /* 0x000fc800078e0a0a */
[----:B------:R-:W-:Y:S01]  /*2040*/  IMAD R6, R7, c[0x0][0x178], R24 ;  /* 0x00005e0007067a24 */ /* 0x000fe200078e0218 */
[----:B------:R-:W-:Y:S05]  /*2050*/  BRA `(.L_x_500) ;  /* 0x0000014000007947 */ /* 0x000fea0003800000 */
.L_x_499:
        /* <DEDUP_REMOVED lines=20> */
.L_x_500:
[----:B------:R-:W-:Y:S05]  /*21a0*/  BSYNC B0 ;  /* 0x0000000000007941 */ /* 0x000fea0003800000 */
.L_x_498:
        /* <DEDUP_REMOVED lines=32> */
[----:B------:R-:W-:Y:S05]  /*23b0*/  CALL.REL.NOINC `($__internal_25_$__cuda_sm20_div_s64) ;  /* 0x0000077000007944 */ /* 0x000fea0003c00000 */
[----:B------:R-:W-:Y:S01]  /*23c0*/  IMAD.MOV.U32 R6, RZ, RZ, R10 ;  /* 0x000000ffff067224 */ /* 0x000fe200078e000a */
[----:B------:R-:W-:Y:S05]  /*23d0*/  BRA `(.L_x_503) ;  /* 0x0000013000007947 */ /* 0x000fea0003800000 */
.L_x_502:
        /* <DEDUP_REMOVED lines=19> */
.L_x_503:
[----:B------:R-:W-:Y:S05]  /*2510*/  BSYNC B0 ;  /* 0x0000000000007941 */ /* 0x000fea0003800000 */
.L_x_501:
        /* <DEDUP_REMOVED lines=10> */
[----:B------:R-:W-:Y:S02]  /*25c0*/  IMAD.MOV.U32 R24, RZ, RZ, R10 ;  /* 0x000000ffff187224 */ /* 0x000fe400078e000a */
[----:B------:R-:W-:Y:S01]  /*25d0*/  IMAD.MOV.U32 R25, RZ, RZ, R7 ;  /* 0x000000ffff197224 */ /* 0x000fe200078e0007 */
[----:B------:R-:W-:Y:S05]  /*25e0*/  BRA `(.L_x_506) ;  /* 0x0000013000007947 */ /* 0x000fea0003800000 */
.L_x_505:
        /* <DEDUP_REMOVED lines=19> */
.L_x_506:
[----:B------:R-:W-:Y:S05]  /*2720*/  BSYNC B0 ;  /* 0x0000000000007941 */ /* 0x000fea0003800000 */
.L_x_504:
        /* <DEDUP_REMOVED lines=10> */
[----:B------:R-:W-:-:S04]  /*27d0*/  IMAD.MOV R7, RZ, RZ, -R10 ;  /* 0x000000ffff077224 */ /* 0x000fc800078e0a0a */
[----:B------:R-:W-:Y:S01]  /*27e0*/  IMAD R6, R7, c[0x0][0x178], R24 ;  /* 0x00005e0007067a24 */ /* 0x000fe200078e0218 */
[----:B------:R-:W-:Y:S05]  /*27f0*/  BRA `(.L_x_509) ;  /* 0x0000014000007947 */ /* 0x000fea0003800000 */
.L_x_508:
        /* <DEDUP_REMOVED lines=20> */
.L_x_509:
[----:B------:R-:W-:Y:S05]  /*2940*/  BSYNC B0 ;  /* 0x0000000000007941 */ /* 0x000fea0003800000 */
.L_x_507:
        /* <DEDUP_REMOVED lines=29> */
.L_x_510:
[----:B------:R-:W-:Y:S05]  /*2b20*/  EXIT ;  /* 0x000000000000794d */ /* 0x000fea0003800000 */
        .weak           $__internal_25_$__cuda_sm20_div_s64
        .type           $__internal_25_$__cuda_sm20_div_s64,@function
        .size           $__internal_25_$__cuda_sm20_div_s64,($__internal_26_$__cuda_sm20_div_u64 - $__internal_25_$__cuda_sm20_div_s64)
$__internal_25_$__cuda_sm20_div_s64:
        /* <DEDUP_REMOVED lines=83> */
[----:B------:R-:W-:Y:S06]  /*3060*/  RET.REL.NODEC R8 `(_ZN2at6native31max_unpooling2d_backward_kernelIhEEvlPKT_PKllllllPS2_) ;  /* 0xffffcf9008007950 */ /* 0x000fec0003c3ffff */
        .weak           $__internal_26_$__cuda_sm20_div_u64
        .type           $__internal_26_$__cuda_sm20_div_u64,@function
        .size           $__internal_26_$__cuda_sm20_div_u64,(.L_x_701 - $__internal_26_$__cuda_sm20_div_u64)
$__internal_26_$__cuda_sm20_div_u64:
        /* <DEDUP_REMOVED lines=65> */
[----:B------:R-:W-:Y:S06]  /*3480*/  RET.REL.NODEC R6 `(_ZN2at6native31max_unpooling2d_backward_kernelIhEEvlPKT_PKllllllPS2_) ;  /* 0xffffcb7006007950 */ /* 0x000fec0003c3ffff */
.L_x_512:
        /* <DEDUP_REMOVED lines=15> */
.L_x_701:


//--------------------- .text._ZN2at6native30max_unpooling3d_forward_kernelIN3c108BFloat16EEEvNS_27GenericPackedTensorAccessorIKT_Lm4ENS_16DefaultPtrTraitsElEENS4_IKlLm4ES7_lEEPS5_llll --------------------------
	.section	.text._ZN2at6native30max_unpooling3d_forward_kernelIN3c108BFloat16EEEvNS_27GenericPackedTensorAccessorIKT_Lm4ENS_16DefaultPtrTraitsElEENS4_IKlLm4ES7_lEEPS5_llll,"ax",@progbits
	.sectioninfo	@"SHI_REGISTERS=26"
	.align	128
        .global         _ZN2at6native30max_unpooling3d_forward_kernelIN3c108BFloat16EEEvNS_27GenericPackedTensorAccessorIKT_Lm4ENS_16DefaultPtrTraitsElEENS4_IKlLm4ES7_lEEPS5_llll
        .type           _ZN2at6native30max_unpooling3d_forward_kernelIN3c108BFloat16EEEvNS_27GenericPackedTensorAccessorIKT_Lm4ENS_16DefaultPtrTraitsElEENS4_IKlLm4ES7_lEEPS5_llll,@function
        .size           _ZN2at6native30max_unpooling3d_forward_kernelIN3c108BFloat16EEEvNS_27GenericPackedTensorAccessorIKT_Lm4ENS_16DefaultPtrTraitsElEENS4_IKlLm4ES7_lEEPS5_llll,(.L_x_702 - _ZN2at6native30max_unpooling3d_forward_kernelIN3c108BFloat16EEEvNS_27GenericPackedTensorAccessorIKT_Lm4ENS_16DefaultPtrTraitsElEENS4_IKlLm4ES7_lEEPS5_llll)
        .other          _ZN2at6native30max_unpooling3d_forward_kernelIN3c108BFloat16EEEvNS_27GenericPackedTensorAccessorIKT_Lm4ENS_16DefaultPtrTraitsElEENS4_IKlLm4ES7_lEEPS5_llll,@"STO_CUDA_ENTRY STV_DEFAULT"
_ZN2at6native30max_unpooling3d_forward_kernelIN3c108BFloat16EEEvNS_27GenericPackedTensorAccessorIKT_Lm4ENS_16DefaultPtrTraitsElEENS4_IKlLm4ES7_lEEPS5_llll:
.text._ZN2at6native30max_unpooling3d_forward_kernelIN3c108BFloat16EEEvNS_27GenericPackedTensorAccessorIKT_Lm4ENS_16DefaultPtrTraitsElEENS4_IKlLm4ES7_lEEPS5_llll:
[----:B------:R-:W-:Y:S02]  /*0000*/  IMAD.MOV.U32 R1, RZ, RZ, c[0x0][0x28] ;  /* 0x00000a00ff017624 */ /* 0x000fe400078e00ff */
[----:B------:R-:W0:Y:S04]  /*0010*/  S2R R4, SR_CTAID.Z ;  /* 0x0000000000047919 */ /* 0x000e280000002700 */
[----:B------:R-:W1:Y:S04]  /*0020*/  S2R R0, SR_CTAID.Y ;  /* 0x0000000000007919 */ /* 0x000e680000002600 */
[----:B------:R-:W1:Y:S04]  /*0030*/  S2R R3, SR_TID.Y ;  /* 0x0000000000037919 */ /* 0x000e680000002200 */
[----:B------:R-:W2:Y:S04]  /*0040*/  S2R R2, SR_TID.X ;  /* 0x0000000000027919 */ /* 0x000ea80000002100 */
[----:B------:R-:W2:Y:S01]  /*0050*/  S2R R7, SR_CTAID.X ;  /* 0x0000000000077919 */ /* 0x000ea20000002500 */
[----:B0-----:R-:W-:-:S05]  /*0060*/  IADD3 R4, P0, R4, c[0x0][0x210], RZ ;  /* 0x0000840004047a10 */ /* 0x001fca0007f1e0ff */
[----:B------:R-:W-:Y:S02]  /*0070*/  IMAD.X R5, RZ, RZ, c[0x0][0x214], P0 ;  /* 0x00008500ff057624 */ /* 0x000fe400000e06ff */
[----:B-1----:R-:W-:Y:S01]  /*0080*/  IMAD R0, R0, c[0x0][0x4], R3 ;  /* 0x0000010000007a24 */ /* 0x002fe200078e0203 */
[----:B------:R-:W-:Y:S02]  /*0090*/  HFMA2.MMA R3, -RZ, RZ, 0, 0 ;  /* 0x00000000ff037435 */ /* 0x000fe400000001ff */
[----:B------:R-:W-:-:S04]  /*00a0*/  LOP3.LUT R6, R5, c[0x0][0x174], RZ, 0xfc, !PT ;  /* 0x00005d0005067a12 */ /* 0x000fc800078efcff */
[----:B------:R-:W-:-:S04]  /*00b0*/  ISETP.NE.U32.AND P0, PT, R6, RZ, PT ;  /* 0x000000ff0600720c */ /* 0x000fc80003f05070 */
[----:B--2---:R-:W-:-:S09]  /*00c0*/  IMAD.WIDE.U32 R2, R7, c[0x0][0x0], R2 ;  /* 0x0000000007027a25 */ /* 0x004fd200078e0002 */
[----:B------:R-:W-:Y:S05]  /*00d0*/  @!P0 BRA `(.L_x_513) ;  /* 0x0000009000008947 */ /* 0x000fea0003800000 */
[----:B------:R-:W-:Y:S02]  /*00e0*/  MOV R8, 0x100 ;  /* 0x0000010000087802 */ /* 0x000fe40000000f00 */
[----:B------:R-:W-:Y:S05]  /*00f0*/  CALL.REL.NOINC `($__internal_27_$__cuda_sm20_div_s64) ;  /* 0x0000074000007944 */ /* 0x000fea0003c00000 */
[----:B------:R-:W-:-:S05]  /*0100*/  IADD3 R7, P0, RZ, -R18, RZ ;  /* 0x80000012ff077210 */ /* 0x000fca0007f1e0ff */
[----:B------:R-:W-:Y:S02]  /*0110*/  IMAD.X R6, RZ, RZ, ~R19, P0 ;  /* 0x000000ffff067224 */ /* 0x000fe400000e0e13 */
[----:B------:R-:W-:-:S04]  /*0120*/  IMAD.WIDE.U32 R4, R7, c[0x0][0x170], R4 ;  /* 0x00005c0007047a25 */ /* 0x000fc800078e0004 */
[----:B------:R-:W-:-:S04]  /*0130*/  IMAD R6, R6, c[0x0][0x170], RZ ;  /* 0x00005c0006067a24 */ /* 0x000fc800078e02ff */
[----:B------:R-:W-:-:S04]  /*0140*/  IMAD R7, R7, c[0x0][0x174], R6 ;  /* 0x00005d0007077a24 */ /* 0x000fc800078e0206 */
[----:B------:R-:W-:Y:S01]  /*0150*/  IMAD.IADD R5, R5, 0x1, R7 ;  /* 0x0000000105057824 */ /* 0x000fe200078e0207 */
[----:B------:R-:W-:Y:S05]  /*0160*/  BRA `(.L_x_514) ;  /* 0x0000016000007947 */ /* 0x000fea0003800000 */
.L_x_513:
[----:B------:R-:W0:Y:S01]  /*0170*/  I2F.U32.RP R5, c[0x0][0x170] ;  /* 0x00005c0000057b06 */ /* 0x000e220000209000 */
[----:B------:R-:W-:Y:S01]  /*0180*/  ISETP.NE.U32.AND P2, PT, RZ, c[0x0][0x170], PT ;  /* 0x00005c00ff007a0c */ /* 0x000fe20003f45070 */
[----:B------:R-:W-:-:S06]  /*0190*/  IMAD.MOV.U32 R19, RZ, RZ, RZ ;  /* 0x000000ffff137224 */ /* 0x000fcc00078e00ff */
[----:B0-----:R-:W0:Y:S02]  /*01a0*/  MUFU.RCP R5, R5 ;  /* 0x0000000500057308 */ /* 0x001e240000001000 */
[----:B0-----:R-:W-:Y:S01]  /*01b0*/  IADD3 R6, R5, 0xffffffe, RZ ;  /* 0x0ffffffe05067810 */ /* 0x001fe20007ffe0ff */
[----:B------:R-:W-:-:S05]  /*01c0*/  IMAD.MOV.U32 R5, RZ, RZ, RZ ;  /* 0x000000ffff057224 */ /* 0x000fca00078e00ff */
        /* <DEDUP_REMOVED lines=16> */
.L_x_514:
[----:B------:R-:W-:Y:S01]  /*02d0*/  ISETP.GE.U32.AND P0, PT, R2, c[0x0][0x180], PT ;  /* 0x0000600002007a0c */ /* 0x000fe20003f06070 */
[----:B------:R-:W-:Y:S01]  /*02e0*/  ULDC.64 UR6, c[0x0][0x1f8] ;  /* 0x00007e0000067ab9 */ /* 0x000fe20000000a00 */
[----:B------:R-:W-:Y:S01]  /*02f0*/  ISETP.GE.U32.AND P1, PT, R0, c[0x0][0x178], PT ;  /* 0x00005e0000007a0c */ /* 0x000fe20003f26070 */
[----:B------:R-:W-:Y:S01]  /*0300*/  ULDC.64 UR8, c[0x0][0x200] ;  /* 0x0000800000087ab9 */ /* 0x000fe20000000a00 */
[----:B------:R-:W-:Y:S01]  /*0310*/  ISETP.GE.AND.EX P0, PT, R3, c[0x0][0x184], PT, P0 ;  /* 0x0000610003007a0c */ /* 0x000fe20003f06300 */
[----:B------:R-:W-:Y:S02]  /*0320*/  UIMAD UR4, UR6, UR9, URZ ;  /* 0x00000009060472a4 */ /* 0x000fe4000f8e023f */
[----:B------:R-:W-:Y:S01]  /*0330*/  UIMAD.WIDE.U32 UR36, UR6, UR8, URZ ;  /* 0x00000008062472a5 */ /* 0x000fe2000f8e003f */
[----:B------:R-:W-:Y:S01]  /*0340*/  ISETP.GE.OR.EX P0, PT, RZ, c[0x0][0x17c], P0, P1 ;  /* 0x00005f00ff007a0c */ /* 0x000fe20000706710 */
[----:B------:R-:W-:-:S03]  /*0350*/  UIMAD UR4, UR8, UR7, UR4 ;  /* 0x00000007080472a4 */ /* 0x000fc6000f8e0204 */
[----:B------:R-:W-:Y:S02]  /*0360*/  ULDC.64 UR6, c[0x0][0x208] ;  /* 0x0000820000067ab9 */ /* 0x000fe40000000a00 */
[----:B------:R-:W-:-:S04]  /*0370*/  UIADD3 UR4, UR37, UR4, URZ ;  /* 0x0000000425047290 */ /* 0x000fc8000fffe03f */
[----:B------:R-:W-:-:S04]  /*0380*/  UIMAD UR4, UR4, UR6, URZ ;  /* 0x00000006040472a4 */ /* 0x000fc8000f8e023f */
[----:B------:R-:W-:Y:S01]  /*0390*/  UIMAD UR4, UR36, UR7, UR4 ;  /* 0x00000007240472a4 */ /* 0x000fe2000f8e0204 */
[----:B------:R-:W-:Y:S11]  /*03a0*/  @P0 EXIT ;  /* 0x000000000000094d */ /* 0x000ff60003800000 */
[----:B------:R-:W-:Y:S01]  /*03b0*/  IMAD.WIDE.U32 R6, R0, c[0x0][0x1e0], RZ ;  /* 0x0000780000067a25 */ /* 0x000fe200078e00ff */
[----:B------:R-:W-:-:S03]  /*03c0*/  ULDC.64 UR38, c[0x0][0x118] ;  /* 0x0000460000267ab9 */ /* 0x000fc60000000a00 */
[----:B------:R-:W-:Y:S02]  /*03d0*/  IMAD R9, R3, c[0x0][0x1e8], RZ ;  /* 0x00007a0003097a24 */ /* 0x000fe400078e02ff */
[----:B------:R-:W-:Y:S02]  /*03e0*/  IMAD R7, R0, c[0x0][0x1e4], R7 ;  /* 0x0000790000077a24 */ /* 0x000fe400078e0207 */
[C---:B------:R-:W-:Y:S02]  /*03f0*/  IMAD R11, R2.reuse, c[0x0][0x1ec], R9 ;  /* 0x00007b00020b7a24 */ /* 0x040fe400078e0209 */
[----:B------:R-:W-:-:S04]  /*0400*/  IMAD.WIDE.U32 R8, R2, c[0x0][0x1e8], R6 ;  /* 0x00007a0002087a25 */ /* 0x000fc800078e0006 */
[----:B------:R-:W-:Y:S01]  /*0410*/  IMAD R13, R5, c[0x0][0x1d8], RZ ;  /* 0x00007600050d7a24 */ /* 0x000fe200078e02ff */
[----:B------:R-:W-:Y:S01]  /*0420*/  IADD3 R9, R9, R11, RZ ;  /* 0x0000000b09097210 */ /* 0x000fe20007ffe0ff */
[----:B------:R-:W-:-:S04]  /*0430*/  IMAD.WIDE.U32 R6, R0, c[0x0][0x198], RZ ;  /* 0x0000660000067a25 */ /* 0x000fc800078e00ff */
[C---:B------:R-:W-:Y:S02]  /*0440*/  IMAD R13, R4.reuse, c[0x0][0x1dc], R13 ;  /* 0x00007700040d7a24 */ /* 0x040fe400078e020d */
[----:B------:R-:W-:-:S04]  /*0450*/  IMAD.WIDE.U32 R8, R4, c[0x0][0x1d8], R8 ;  /* 0x0000760004087a25 */ /* 0x000fc800078e0008 */
[----:B------:R-:W-:Y:S02]  /*0460*/  IMAD.IADD R9, R9, 0x1, R13 ;  /* 0x0000000109097824 */ /* 0x000fe400078e020d */
[----:B------:R-:W-:Y:S02]  /*0470*/  IMAD R11, R19, c[0x0][0x1d0], RZ ;  /* 0x00007400130b7a24 */ /* 0x000fe400078e02ff */
[----:B------:R-:W-:Y:S02]  /*0480*/  IMAD R3, R3, c[0x0][0x1a0], RZ ;  /* 0x0000680003037a24 */ /* 0x000fe400078e02ff */
[----:B------:R-:W-:Y:S02]  /*0490*/  IMAD R7, R0, c[0x0][0x19c], R7 ;  /* 0x0000670000077a24 */ /* 0x000fe400078e0207 */
[C---:B------:R-:W-:Y:S02]  /*04a0*/  IMAD R13, R18.reuse, c[0x0][0x1d4], R11 ;  /* 0x00007500120d7a24 */ /* 0x040fe400078e020b */
[----:B------:R-:W-:-:S04]  /*04b0*/  IMAD.WIDE.U32 R8, R18, c[0x0][0x1d0], R8 ;  /* 0x0000740012087a25 */ /* 0x000fc800078e0008 */
[----:B------:R-:W-:Y:S01]  /*04c0*/  IMAD R11, R2, c[0x0][0x1a4], R3 ;  /* 0x00006900020b7a24 */ /* 0x000fe200078e0203 */
[----:B------:R-:W-:Y:S01]  /*04d0*/  LEA R16, P0, R8, c[0x0][0x1a8], 0x3 ;  /* 0x00006a0008107a11 */ /* 0x000fe200078018ff */
[----:B------:R-:W-:-:S04]  /*04e0*/  IMAD.WIDE.U32 R2, R2, c[0x0][0x1a0], R6 ;  /* 0x0000680002027a25 */ /* 0x000fc800078e0006 */
[----:B------:R-:W-:Y:S01]  /*04f0*/  IMAD R7, R5, c[0x0][0x190], RZ ;  /* 0x0000640005077a24 */ /* 0x000fe200078e02ff */
[----:B------:R-:W-:Y:S01]  /*0500*/  IADD3 R3, R3, R11, RZ ;  /* 0x0000000b03037210 */ /* 0x000fe20007ffe0ff */
[----:B------:R-:W-:Y:S02]  /*0510*/  IMAD.IADD R5, R9, 0x1, R13 ;  /* 0x0000000109057824 */ /* 0x000fe400078e020d */
[----:B------:R-:W-:-:S03]  /*0520*/  IMAD R7, R4, c[0x0][0x194], R7 ;  /* 0x0000650004077a24 */ /* 0x000fc600078e0207 */
[----:B------:R-:W-:Y:S01]  /*0530*/  LEA.HI.X R17, R8, c[0x0][0x1ac], R5, 0x3, P0 ;  /* 0x00006b0008117a11 */ /* 0x000fe200000f1c05 */
[----:B------:R-:W-:-:S05]  /*0540*/  IMAD.WIDE.U32 R4, R4, c[0x0][0x190], R2 ;  /* 0x0000640004047a25 */ /* 0x000fca00078e0002 */
[----:B------:R-:W2:Y:S01]  /*0550*/  LDG.E.64 R16, [R16.64] ;  /* 0x0000002610107981 */ /* 0x000ea2000c1e1b00 */
[----:B------:R-:W-:Y:S02]  /*0560*/  IMAD R3, R19, c[0x0][0x188], RZ ;  /* 0x0000620013037a24 */ /* 0x000fe400078e02ff */
[----:B------:R-:W-:Y:S02]  /*0570*/  IMAD.IADD R5, R5, 0x1, R7 ;  /* 0x0000000105057824 */ /* 0x000fe400078e0207 */
[C---:B------:R-:W-:Y:S02]  /*0580*/  IMAD R7, R18.reuse, c[0x0][0x18c], R3 ;  /* 0x0000630012077a24 */ /* 0x040fe400078e0203 */
[----:B------:R-:W-:-:S04]  /*0590*/  IMAD.WIDE.U32 R2, R18, c[0x0][0x188], R4 ;  /* 0x0000620012027a25 */ /* 0x000fc800078e0004 */
[----:B------:R-:W-:Y:S01]  /*05a0*/  IMAD.IADD R3, R3, 0x1, R7 ;  /* 0x0000000103037824 */ /* 0x000fe200078e0207 */
[----:B------:R-:W-:-:S04]  /*05b0*/  LEA R22, P0, R2, c[0x0][0x160], 0x1 ;  /* 0x0000580002167a11 */ /* 0x000fc800078008ff */
[----:B------:R-:W-:-:S05]  /*05c0*/  LEA.HI.X R23, R2, c[0x0][0x164], R3, 0x1, P0 ;  /* 0x0000590002177a11 */ /* 0x000fca00000f0c03 */
[----:B------:R0:W5:Y:S01]  /*05d0*/  LDG.E.U16 R22, [R22.64] ;  /* 0x0000002616167981 */ /* 0x000162000c1e1500 */
[----:B------:R-:W-:Y:S01]  /*05e0*/  ULDC UR37, c[0x0][0x208] ;  /* 0x0000820000257ab9 */ /* 0x000fe20000000800 */
[----:B------:R-:W-:Y:S01]  /*05f0*/  BSSY B6, `(.L_x_515) ;  /* 0x000001c000067945 */ /* 0x000fe20003800000 */
[----:B------:R-:W-:-:S04]  /*0600*/  UIMAD.WIDE.U32 UR36, UR36, UR37, URZ ;  /* 0x00000025242472a5 */ /* 0x000fc8000f8e003f */
[----:B------:R-:W-:Y:S02]  /*0610*/  UIADD3 UR40, UR37, UR4, URZ ;  /* 0x0000000425287290 */ /* 0x000fe4000fffe03f */
[----:B--2---:R-:W-:Y:S02]  /*0620*/  ISETP.GE.U32.AND P0, PT, R16, UR36, PT ;  /* 0x0000002410007c0c */ /* 0x004fe4000bf06070 */
[----:B------:R-:W-:Y:S02]  /*0630*/  SHF.R.U32.HI R3, RZ, 0x1f, R17 ;  /* 0x0000001fff037819 */ /* 0x000fe40000011611 */
[----:B------:R-:W-:-:S04]  /*0640*/  ISETP.GE.AND.EX P0, PT, R17, UR40, PT, P0 ;  /* 0x0000002811007c0c */ /* 0x000fc8000bf06300 */
[----:B------:R-:W-:-:S04]  /*0650*/  SEL R0, RZ, 0x1, !P0 ;  /* 0x00000001ff007807 */ /* 0x000fc80004000000 */
[----:B------:R-:W-:-:S13]  /*0660*/  LOP3.LUT P0, RZ, R0, R3, RZ, 0xfc, !PT ;  /* 0x0000000300ff7212 */ /* 0x000fda000780fcff */
[----:B------:R-:W-:Y:S05]  /*0670*/  @!P0 BRA `(.L_x_516) ;  /* 0x0000013000008947 */ /* 0x000fea0003800000 */
[----:B0-----:R-:W-:Y:S01]  /*0680*/  MOV R2, 0x188 ;  /* 0x0000018800027802 */ /* 0x001fe20000000f00 */
[----:B------:R-:W-:Y:S01]  /*0690*/  IMAD.MOV.U32 R5, RZ, RZ, c[0x4][0x184] ;  /* 0x01006100ff057624 */ /* 0x000fe200078e00ff */
[----:B------:R-:W-:Y:S01]  /*06a0*/  MOV R4, c[0x4][0x180] ;  /* 0x0100600000047a02 */ /* 0x000fe20000000f00 */
[----:B------:R-:W-:Y:S01]  /*06b0*/  IMAD.MOV.U32 R6, RZ, RZ, c[0x4][0x178] ;  /* 0x01005e00ff067624 */ /* 0x000fe200078e00ff */
[----:B------:R-:W-:Y:S01]  /*06c0*/  MOV R7, c[0x4][0x17c] ;  /* 0x01005f0000077a02 */ /* 0x000fe20000000f00 */
[----:B------:R-:W-:Y:S01]  /*06d0*/  IMAD.MOV.U32 R8, RZ, RZ, 0x45 ;  /* 0x00000045ff087424 */ /* 0x000fe200078e00ff */
[----:B------:R-:W0:Y:S01]  /*06e0*/  LDC.64 R2, c[0x4][R2] ;  /* 0x0100000002027b82 */ /* 0x000e220000000a00 */
[----:B------:R-:W-:Y:S01]  /*06f0*/  IMAD.MOV.U32 R10, RZ, RZ, c[0x4][0x88] ;  /* 0x01002200ff0a7624 */ /* 0x000fe200078e00ff */
[----:B------:R-:W-:Y:S01]  /*0700*/  MOV R11, c[0x4][0x8c] ;  /* 0x01002300000b7a02 */ /* 0x000fe20000000f00 */
[----:B------:R-:W-:Y:S02]  /*0710*/  IMAD.MOV.U32 R12, RZ, RZ, 0x1 ;  /* 0x00000001ff0c7424 */ /* 0x000fe400078e00ff */
[----:B------:R-:W-:-:S03]  /*0720*/  IMAD.MOV.U32 R13, RZ, RZ, RZ ;  /* 0x000000ffff0d7224 */ /* 0x000fc600078e00ff */
[----:B------:R-:W-:Y:S01]  /*0730*/  LEPC R14 ;  /* 0x00000000000e734e */ /* 0x000fe20000000000 */
[----:B------:R-:W-:-:S02]  /*0740*/  MOV R9, 0x7b0 ;  /* 0x000007b000097802 */ /* 0x000fc40000000f00 */
[----:B------:R-:W-:Y:S02]  /*0750*/  MOV R20, 0x730 ;  /* 0x0000073000147802 */ /* 0x000fe40000000f00 */
[----:B------:R-:W-:Y:S02]  /*0760*/  MOV R21, 0x0 ;  /* 0x0000000000157802 */ /* 0x000fe40000000f00 */
[----:B------:R-:W-:Y:S02]  /*0770*/  MOV R0, 0x0 ;  /* 0x0000000000007802 */ /* 0x000fe40000000f00 */
[----:B------:R-:W-:-:S04]  /*0780*/  IADD3 R20, P0, P1, -R20, R9, R14 ;  /* 0x0000000914147210 */ /* 0x000fc8000791e10e */
[----:B------:R-:W-:-:S04]  /*0790*/  IADD3.X R21, ~R0, R21, R15, P0, P1 ;  /* 0x0000001500157210 */ /* 0x000fc800007e250f */
[----:B0----5:R-:W-:Y:S05]  /*07a0*/  CALL.ABS.NOINC R2 ;  /* 0x0000000002007343 */ /* 0x021fea0003c00000 */
.L_x_516:
[----:B0-----:R-:W-:Y:S05]  /*07b0*/  BSYNC B6 ;  /* 0x0000000000067941 */ /* 0x001fea0003800000 */
.L_x_515:
[C---:B------:R-:W-:Y:S02]  /*07c0*/  IMAD R3, R18.reuse, UR40, RZ ;  /* 0x0000002812037c24 */ /* 0x040fe4000f8e02ff */
[----:B------:R-:W-:-:S04]  /*07d0*/  IMAD.WIDE.U32 R16, R18, UR36, R16 ;  /* 0x0000002412107c25 */ /* 0x000fc8000f8e0010 */
[----:B------:R-:W-:Y:S01]  /*07e0*/  IMAD R3, R19, UR36, R3 ;  /* 0x0000002413037c24 */ /* 0x000fe2000f8e0203 */
[----:B------:R-:W-:-:S04]  /*07f0*/  LEA R2, P0, R16, c[0x0][0x1f0], 0x1 ;  /* 0x00007c0010027a11 */ /* 0x000fc800078008ff */
[----:B------:R-:W-:-:S04]  /*0800*/  IADD3 R3, R17, R3, RZ ;  /* 0x0000000311037210 */ /* 0x000fc80007ffe0ff */
[----:B------:R-:W-:-:S05]  /*0810*/  LEA.HI.X R3, R16, c[0x0][0x1f4], R3, 0x1, P0 ;  /* 0x00007d0010037a11 */ /* 0x000fca00000f0c03 */
[----:B-----5:R-:W-:Y:S01]  /*0820*/  STG.E.U16 [R2.64], R22 ;  /* 0x0000001602007986 */ /* 0x020fe2000c101526 */
[----:B------:R-:W-:Y:S05]  /*0830*/  EXIT ;  /* 0x000000000000794d */ /* 0x000fea0003800000 */
        .weak           $__internal_27_$__cuda_sm20_div_s64
        .type           $__internal_27_$__cuda_sm20_div_s64,@function
        .size           $__internal_27_$__cuda_sm20_div_s64,(.L_x_702 - $__internal_27_$__cuda_sm20_div_s64)
$__internal_27_$__cuda_sm20_div_s64:
[----:B------:R-:W-:Y:S02]  /*0840*/  IADD3 R6, P1, RZ, -c[0x0][0x170], RZ ;  /* 0x80005c00ff067a10 */ /* 0x000fe40007f3e0ff */
[----:B------:R-:W-:Y:S02]  /*0850*/  ISETP.LE.AND P0, PT, RZ, c[0x0][0x174], PT ;  /* 0x00005d00ff007a0c */ /* 0x000fe40003f03270 */
[----:B------:R-:W-:Y:S01]  /*0860*/  ISETP.GE.AND P3, PT, R5, RZ, PT ;  /* 0x000000ff0500720c */ /* 0x000fe20003f66270 */
[----:B------:R-:W-:Y:S01]  /*0870*/  IMAD.X R7, RZ, RZ, ~c[0x0][0x174], P1 ;  /* 0x80005d00ff077624 */ /* 0x000fe200008e06ff */
[----:B------:R-:W-:-:S04]  /*0880*/  SEL R6, R6, c[0x0][0x170], !P0 ;  /* 0x00005c0006067a07 */ /* 0x000fc80004000000 */
        /* <DEDUP_REMOVED lines=23> */
[----:B------:R-:W-:-:S04]  /*0a00*/  IMAD.HI.U32 R12, R13, R11, RZ ;  /* 0x0000000b0d0c7227 */ /* 0x000fc800078e00ff */
[----:B------:R-:W-:Y:S01]  /*0a10*/  IMAD.X R10, RZ, RZ, ~R9, P0 ;  /* 0x000000ffff0a7224 */ /* 0x000fe200000e0e09 */
[----:B------:R-:W-:-:S03]  /*0a20*/  IADD3 R9, P4, RZ, -R4, RZ ;  /* 0x80000004ff097210 */ /* 0x000fc60007f9e0ff */
[----:B------:R-:W-:Y:S01]  /*0a30*/  IMAD.WIDE.U32 R12, P0, R13, R10, R12 ;  /* 0x0000000a0d0c7225 */ /* 0x000fe2000780000c */
[----:B------:R-:W-:-:S05]  /*0a40*/  SEL R9, R9, R4, !P3 ;  /* 0x0000000409097207 */ /* 0x000fca0005800000 */
[----:B------:R-:W-:-:S04]  /*0a50*/  IMAD.HI.U32 R12, P1, R15, R11, R12 ;  /* 0x0000000b0f0c7227 */ /* 0x000fc8000782000c */
[CC--:B------:R-:W-:Y:S02]  /*0a60*/  IMAD R11, R15.reuse, R10.reuse, RZ ;  /* 0x0000000a0f0b7224 */ /* 0x0c0fe400078e02ff */
[----:B------:R-:W-:-:S03]  /*0a70*/  IMAD.HI.U32 R10, R15, R10, RZ ;  /* 0x0000000a0f0a7227 */ /* 0x000fc600078e00ff */
[----:B------:R-:W-:Y:S01]  /*0a80*/  IADD3 R12, P2, R11, R12, RZ ;  /* 0x0000000c0b0c7210 */ /* 0x000fe20007f5e0ff */
[----:B------:R-:W-:Y:S01]  /*0a90*/  IMAD.X R15, R10, 0x1, R15, P0 ;  /* 0x000000010a0f7824 */ /* 0x000fe200000e060f */
[----:B------:R-:W-:-:S03]  /*0aa0*/  IADD3.X R11, RZ, ~R5, RZ, P4, !PT ;  /* 0x80000005ff0b7210 */ /* 0x000fc600027fe4ff */
[----:B------:R-:W-:Y:S01]  /*0ab0*/  IMAD.HI.U32 R10, R12, R9, RZ ;  /* 0x000000090c0a7227 */ /* 0x000fe200078e00ff */
[----:B------:R-:W-:Y:S02]  /*0ac0*/  SEL R14, R11, R5, !P3 ;  /* 0x000000050b0e7207 */ /* 0x000fe40005800000 */
[----:B------:R-:W-:Y:S01]  /*0ad0*/  IADD3.X R15, RZ, RZ, R15, P2, P1 ;  /* 0x000000ffff0f7210 */ /* 0x000fe200017e240f */
[----:B------:R-:W-:-:S04]  /*0ae0*/  IMAD.MOV.U32 R11, RZ, RZ, RZ ;  /* 0x000000ffff0b7224 */ /* 0x000fc800078e00ff */
        /* <DEDUP_REMOVED lines=8> */
[----:B------:R-:W-:Y:S01]  /*0b70*/  IADD3 R17, P1, -R10, R9, RZ ;  /* 0x000000090a117210 */ /* 0x000fe20007f3e1ff */
[C---:B------:R-:W-:Y:S01]  /*0b80*/  IMAD R11, R13.reuse, R7, R11 ;  /* 0x000000070d0b7224 */ /* 0x040fe200078e020b */
[----:B------:R-:W-:Y:S02]  /*0b90*/  IADD3 R10, P2, R13, 0x1, RZ ;  /* 0x000000010d0a7810 */ /* 0x000fe40007f5e0ff */
[-C--:B------:R-:W-:Y:S01]  /*0ba0*/  ISETP.GE.U32.AND P0, PT, R17, R6.reuse, PT ;  /* 0x000000061100720c */ /* 0x080fe20003f06070 */
[-C--:B------:R-:W-:Y:S02]  /*0bb0*/  IMAD R11, R15, R6.reuse, R11 ;  /* 0x000000060f0b7224 */ /* 0x080fe400078e020b */
[----:B------:R-:W-:Y:S02]  /*0bc0*/  IMAD.X R12, RZ, RZ, R15, P2 ;  /* 0x000000ffff0c7224 */ /* 0x000fe400010e060f */
[----:B------:R-:W-:Y:S01]  /*0bd0*/  IMAD.X R19, R14, 0x1, ~R11, P1 ;  /* 0x000000010e137824 */ /* 0x000fe200008e0e0b */
[----:B------:R-:W-:-:S04]  /*0be0*/  IADD3 R9, P1, R17, -R6, RZ ;  /* 0x8000000611097210 */ /* 0x000fc80007f3e0ff */
[CC--:B------:R-:W-:Y:S02]  /*0bf0*/  ISETP.GE.U32.AND.EX P0, PT, R19.reuse, R7.reuse, PT, P0 ;  /* 0x000000071300720c */ /* 0x0c0fe40003f06100 */
[----:B------:R-:W-:Y:S02]  /*0c00*/  IADD3.X R11, R19, ~R7, RZ, P1, !PT ;  /* 0x80000007130b7210 */ /* 0x000fe40000ffe4ff */
[----:B------:R-:W-:Y:S02]  /*0c10*/  SEL R9, R9, R17, P0 ;  /* 0x0000001109097207 */ /* 0x000fe40000000000 */
[----:B------:R-:W-:Y:S02]  /*0c20*/  SEL R11, R11, R19, P0 ;  /* 0x000000130b0b7207 */ /* 0x000fe40000000000 */
[----:B------:R-:W-:Y:S02]  /*0c30*/  SEL R13, R10, R13, P0 ;  /* 0x0000000d0a0d7207 */ /* 0x000fe40000000000 */
[----:B------:R-:W-:-:S02]  /*0c40*/  ISETP.GE.U32.AND P1, PT, R9, R6, PT ;  /* 0x000000060900720c */ /* 0x000fc40003f26070 */
[----:B------:R-:W-:Y:S02]  /*0c50*/  SEL R6, R12, R15, P0 ;  /* 0x0000000f0c067207 */ /* 0x000fe40000000000 */
[----:B------:R-:W-:Y:S02]  /*0c60*/  IADD3 R18, P2, R13, 0x1, RZ ;  /* 0x000000010d127810 */ /* 0x000fe40007f5e0ff */
[----:B------:R-:W-:Y:S02]  /*0c70*/  ISETP.GE.U32.AND.EX P0, PT, R11, R7, PT, P1 ;  /* 0x000000070b00720c */ /* 0x000fe40003f06110 */
[-C--:B------:R-:W-:Y:S02]  /*0c80*/  IADD3.X R19, RZ, R6.reuse, RZ, P2, !PT ;  /* 0x00000006ff137210 */ /* 0x080fe400017fe4ff */
[----:B------:R-:W-:Y:S02]  /*0c90*/  SEL R18, R18, R13, P0 ;  /* 0x0000000d12127207 */ /* 0x000fe40000000000 */
[----:B------:R-:W-:-:S02]  /*0ca0*/  SEL R19, R19, R6, P0 ;  /* 0x0000000613137207 */ /* 0x000fc40000000000 */
[-C--:B------:R-:W-:Y:S02]  /*0cb0*/  IADD3 R7, P2, RZ, -R18.reuse, RZ ;  /* 0x80000012ff077210 */ /* 0x080fe40007f5e0ff */
[----:B------:R-:W-:Y:S02]  /*0cc0*/  LOP3.LUT R9, R5, c[0x0][0x174], RZ, 0x3c, !PT ;  /* 0x00005d0005097a12 */ /* 0x000fe400078e3cff */
[----:B------:R-:W-:Y:S01]  /*0cd0*/  ISETP.NE.U32.AND P0, PT, RZ, c[0x0][0x170], PT ;  /* 0x00005c00ff007a0c */ /* 0x000fe20003f05070 */
[----:B------:R-:W-:Y:S01]  /*0ce0*/  IMAD.X R6, RZ, RZ, ~R19, P2 ;  /* 0x000000ffff067224 */ /* 0x000fe200010e0e13 */
[----:B------:R-:W-:Y:S01]  /*0cf0*/  ISETP.GE.AND P1, PT, R9, RZ, PT ;  /* 0x000000ff0900720c */ /* 0x000fe20003f26270 */
[----:B------:R-:W-:Y:S01]  /*0d00*/  HFMA2.MMA R9, -RZ, RZ, 0, 0 ;  /* 0x00000000ff097435 */ /* 0x000fe200000001ff */
[----:B------:R-:W-:Y:S02]  /*0d10*/  ISETP.NE.AND.EX P0, PT, RZ, c[0x0][0x174], PT, P0 ;  /* 0x00005d00ff007a0c */ /* 0x000fe40003f05300 */
[----:B------:R-:W-:-:S02]  /*0d20*/  SEL R18, R7, R18, !P1 ;  /* 0x0000001207127207 */ /* 0x000fc40004800000 */
[----:B------:R-:W-:Y:S02]  /*0d30*/  SEL R19, R6, R19, !P1 ;  /* 0x0000001306137207 */ /* 0x000fe40004800000 */
[----:B------:R-:W-:Y:S02]  /*0d40*/  SEL R18, R18, 0xffffffff, P0 ;  /* 0xffffffff12127807 */ /* 0x000fe40000000000 */
[----:B------:R-:W-:Y:S01]  /*0d50*/  SEL R19, R19, 0xffffffff, P0 ;  /* 0xffffffff13137807 */ /* 0x000fe20000000000 */
[----:B------:R-:W-:Y:S06]  /*0d60*/  RET.REL.NODEC R8 `(_ZN2at6native30max_unpooling3d_forward_kernelIN3c108BFloat16EEEvNS_27GenericPackedTensorAccessorIKT_Lm4ENS_16DefaultPtrTraitsElEENS4_IKlLm4ES7_lEEPS5_llll) ;  /* 0xfffff29008007950 */ /* 0x000fec0003c3ffff */
.L_x_517:
        /* <DEDUP_REMOVED lines=9> */
.L_x_702:


//--------------------- .text._ZN2at6native30max_unpooling3d_forward_kernelIN3c104HalfEEEvNS_27GenericPackedTensorAccessorIKT_Lm4ENS_16DefaultPtrTraitsElEENS4_IKlLm4ES7_lEEPS5_llll --------------------------
	.section	.text._ZN2at6native30max_unpooling3d_forward_kernelIN3c104HalfEEEvNS_27GenericPackedTensorAccessorIKT_Lm4ENS_16DefaultPtrTraitsElEENS4_IKlLm4ES7_lEEPS5_llll,"ax",@progbits
	.sectioninfo	@"SHI_REGISTERS=26"
	.align	128
        .global         _ZN2at6native30max_unpooling3d_forward_kernelIN3c104HalfEEEvNS_27GenericPackedTensorAccessorIKT_Lm4ENS_16DefaultPtrTraitsElEENS4_IKlLm4ES7_lEEPS5_llll
        .type           _ZN2at6native30max_unpooling3d_forward_kernelIN3c104HalfEEEvNS_27GenericPackedTensorAccessorIKT_Lm4ENS_16DefaultPtrTraitsElEENS4_IKlLm4ES7_lEEPS5_llll,@function
        .size           _ZN2at6native30max_unpooling3d_forward_kernelIN3c104HalfEEEvNS_27GenericPackedTensorAccessorIKT_Lm4ENS_16DefaultPtrTraitsElEENS4_IKlLm4ES7_lEEPS5_llll,(.L_x_703 - _ZN2at6native30max_unpooling3d_forward_kernelIN3c104HalfEEEvNS_27GenericPackedTensorAccessorIKT_Lm4ENS_16DefaultPtrTraitsElEENS4_IKlLm4ES7_lEEPS5_llll)
        .other          _ZN2at6native30max_unpooling3d_forward_kernelIN3c104HalfEEEvNS_27GenericPackedTensorAccessorIKT_Lm4ENS_16DefaultPtrTraitsElEENS4_IKlLm4ES7_lEEPS5_llll,@"STO_CUDA_ENTRY STV_DEFAULT"
_ZN2at6native30max_unpooling3d_forward_kernelIN3c104HalfEEEvNS_27GenericPackedTensorAccessorIKT_Lm4ENS_16DefaultPtrTraitsElEENS4_IKlLm4ES7_lEEPS5_llll:
.text._ZN2at6native30max_unpooling3d_forward_kernelIN3c104HalfEEEvNS_27GenericPackedTensorAccessorIKT_Lm4ENS_16DefaultPtrTraitsElEENS4_IKlLm4ES7_lEEPS5_llll:
        /* <DEDUP_REMOVED lines=15> */
[----:B------:R-:W-:Y:S05]  /*00f0*/  CALL.REL.NOINC `($__internal_28_$__cuda_sm20_div_s64) ;  /* 0x0000074000007944 */ /* 0x000fea0003c00000 */
[----:B------:R-:W-:-:S05]  /*0100*/  IADD3 R7, P0, RZ, -R18, RZ ;  /* 0x80000012ff077210 */ /* 0x000fca0007f1e0ff */
[----:B------:R-:W-:Y:S02]  /*0110*/  IMAD.X R6, RZ, RZ, ~R19, P0 ;  /* 0x000000ffff067224 */ /* 0x000fe400000e0e13 */
[----:B------:R-:W-:-:S04]  /*0120*/  IMAD.WIDE.U32 R4, R7, c[0x0][0x170], R4 ;  /* 0x00005c0007047a25 */ /* 0x000fc800078e0004 */
[----:B------:R-:W-:-:S04]  /*0130*/  IMAD R6, R6, c[0x0][0x170], RZ ;  /* 0x00005c0006067a24 */ /* 0x000fc800078e02ff */
[----:B------:R-:W-:-:S04]  /*0140*/  IMAD R7, R7, c[0x0][0x174], R6 ;  /* 0x00005d0007077a24 */ /* 0x000fc800078e0206 */
[----:B------:R-:W-:Y:S01]  /*0150*/  IMAD.IADD R5, R5, 0x1, R7 ;  /* 0x0000000105057824 */ /* 0x000fe200078e0207 */
[----:B------:R-:W-:Y:S05]  /*0160*/  BRA `(.L_x_519) ;  /* 0x0000016000007947 */ /* 0x000fea0003800000 */
.L_x_518:
        /* <DEDUP_REMOVED lines=22> */
.L_x_519:
        /* <DEDUP_REMOVED lines=78> */
.L_x_521:
[----:B0-----:R-:W-:Y:S05]  /*07b0*/  BSYNC B6 ;  /* 0x0000000000067941 */ /* 0x001fea0003800000 */
.L_x_520:
        /* <DEDUP_REMOVED lines=8> */
        .weak           $__internal_28_$__cuda_sm20_div_s64
        .type           $__internal_28_$__cuda_sm20_div_s64,@function
        .size           $__internal_28_$__cuda_sm20_div_s64,(.L_x_703 - $__internal_28_$__cuda_sm20_div_s64)
$__internal_28_$__cuda_sm20_div_s64:
        /* <DEDUP_REMOVED lines=82> */
[----:B------:R-:W-:Y:S06]  /*0d60*/  RET.REL.NODEC R8 `(_ZN2at6native30max_unpooling3d_forward_kernelIN3c104HalfEEEvNS_27GenericPackedTensorAccessorIKT_Lm4ENS_16DefaultPtrTraitsElEENS4_IKlLm4ES7_lEEPS5_llll) ;  /* 0xfffff29008007950 */ /* 0x000fec0003c3ffff */
.L_x_522:
        /* <DEDUP_REMOVED lines=9> */
.L_x_703:


//--------------------- .text._ZN2at6native30max_unpooling3d_forward_kernelIfEEvNS_27GenericPackedTensorAccessorIKT_Lm4ENS_16DefaultPtrTraitsElEENS2_IKlLm4ES5_lEEPS3_llll --------------------------
	.section	.text._ZN2at6native30max_unpooling3d_forward_kernelIfEEvNS_27GenericPackedTensorAccessorIKT_Lm4ENS_16DefaultPtrTraitsElEENS2_IKlLm4ES5_lEEPS3_llll,"ax",@progbits
	.sectioninfo	@"SHI_REGISTERS=26"
	.align	128
        .global         _ZN2at6native30max_unpooling3d_forward_kernelIfEEvNS_27GenericPackedTensorAccessorIKT_Lm4ENS_16DefaultPtrTraitsElEENS2_IKlLm4ES5_lEEPS3_llll
        .type           _ZN2at6native30max_unpooling3d_forward_kernelIfEEvNS_27GenericPackedTensorAccessorIKT_Lm4ENS_16DefaultPtrTraitsElEENS2_IKlLm4ES5_lEEPS3_llll,@function
        .size           _ZN2at6native30max_unpooling3d_forward_kernelIfEEvNS_27GenericPackedTensorAccessorIKT_Lm4ENS_16DefaultPtrTraitsElEENS2_IKlLm4ES5_lEEPS3_llll,(.L_x_704 - _ZN2at6native30max_unpooling3d_forward_kernelIfEEvNS_27GenericPackedTensorAccessorIKT_Lm4ENS_16DefaultPtrTraitsElEENS2_IKlLm4ES5_lEEPS3_llll)
        .other          _ZN2at6native30max_unpooling3d_forward_kernelIfEEvNS_27GenericPackedTensorAccessorIKT_Lm4ENS_16DefaultPtrTraitsElEENS2_IKlLm4ES5_lEEPS3_llll,@"STO_CUDA_ENTRY STV_DEFAULT"
_ZN2at6native30max_unpooling3d_forward_kernelIfEEvNS_27GenericPackedTensorAccessorIKT_Lm4ENS_16DefaultPtrTraitsElEENS2_IKlLm4ES5_lEEPS3_llll:
.text._ZN2at6native30max_unpooling3d_forward_kernelIfEEvNS_27GenericPackedTensorAccessorIKT_Lm4ENS_16DefaultPtrTraitsElEENS2_IKlLm4ES5_lEEPS3_llll:
        /* <DEDUP_REMOVED lines=15> */
[----:B------:R-:W-:Y:S05]  /*00f0*/  CALL.REL.NOINC `($__internal_29_$__cuda_sm20_div_s64) ;  /* 0x0000074000007944 */ /* 0x000fea0003c00000 */
[----:B------:R-:W-:-:S05]  /*0100*/  IADD3 R7, P0, RZ, -R18, RZ ;  /* 0x80000012ff077210 */ /* 0x000fca0007f1e0ff */
[----:B------:R-:W-:Y:S02]  /*0110*/  IMAD.X R6, RZ, RZ, ~R19, P0 ;  /* 0x000000ffff067224 */ /* 0x000fe400000e0e13 */
[----:B------:R-:W-:-:S04]  /*0120*/  IMAD.WIDE.U32 R4, R7, c[0x0][0x170], R4 ;  /* 0x00005c0007047a25 */ /* 0x000fc800078e0004 */
[----:B------:R-:W-:-:S04]  /*0130*/  IMAD R6, R6, c[0x0][0x170], RZ ;  /* 0x00005c0006067a24 */ /* 0x000fc800078e02ff */
[----:B------:R-:W-:-:S04]  /*0140*/  IMAD R7, R7, c[0x0][0x174], R6 ;  /* 0x00005d0007077a24 */ /* 0x000fc800078e0206 */
[----:B------:R-:W-:Y:S01]  /*0150*/  IMAD.IADD R5, R5, 0x1, R7 ;  /* 0x0000000105057824 */ /* 0x000fe200078e0207 */
[----:B------:R-:W-:Y:S05]  /*0160*/  BRA `(.L_x_524) ;  /* 0x0000016000007947 */ /* 0x000fea0003800000 */
.L_x_523:
        /* <DEDUP_REMOVED lines=22> */
.L_x_524:
        /* <DEDUP_REMOVED lines=48> */
[----:B------:R0:W5:Y:S01]  /*05d0*/  LDG.E R22, [R22.64] ;  /* 0x0000002616167981 */ /* 0x000162000c1e1900 */
        /* <DEDUP_REMOVED lines=29> */
.L_x_526:
[----:B0-----:R-:W-:Y:S05]  /*07b0*/  BSYNC B6 ;  /* 0x0000000000067941 */ /* 0x001fea0003800000 */
.L_x_525:
[C---:B------:R-:W-:Y:S02]  /*07c0*/  IMAD R3, R18.reuse, UR40, RZ ;  /* 0x0000002812037c24 */ /* 0x040fe4000f8e02ff */
[----:B------:R-:W-:-:S04]  /*07d0*/  IMAD.WIDE.U32 R16, R18, UR36, R16 ;  /* 0x0000002412107c25 */ /* 0x000fc8000f8e0010 */
[----:B------:R-:W-:Y:S01]  /*07e0*/  IMAD R3, R19, UR36, R3 ;  /* 0x0000002413037c24 */ /* 0x000fe2000f8e0203 */
[----:B------:R-:W-:-:S04]  /*07f0*/  LEA R2, P0, R16, c[0x0][0x1f0], 0x2 ;  /* 0x00007c0010027a11 */ /* 0x000fc800078010ff */
[----:B------:R-:W-:-:S04]  /*0800*/  IADD3 R3, R17, R3, RZ ;  /* 0x0000000311037210 */ /* 0x000fc80007ffe0ff */
[----:B------:R-:W-:-:S05]  /*0810*/  LEA.HI.X R3, R16, c[0x0][0x1f4], R3, 0x2, P0 ;  /* 0x00007d0010037a11 */ /* 0x000fca00000f1403 */
[----:B-----5:R-:W-:Y:S01]  /*0820*/  STG.E [R2.64], R22 ;  /* 0x0000001602007986 */ /* 0x020fe2000c101926 */
[----:B------:R-:W-:Y:S05]  /*0830*/  EXIT ;  /* 0x000000000000794d */ /* 0x000fea0003800000 */
        .weak           $__internal_29_$__cuda_sm20_div_s64
        .type           $__internal_29_$__cuda_sm20_div_s64,@function
        .size           $__internal_29_$__cuda_sm20_div_s64,(.L_x_704 - $__internal_29_$__cuda_sm20_div_s64)
$__internal_29_$__cuda_sm20_div_s64:
        /* <DEDUP_REMOVED lines=82> */
[----:B------:R-:W-:Y:S06]  /*0d60*/  RET.REL.NODEC R8 `(_ZN2at6native30max_unpooling3d_forward_kernelIfEEvNS_27GenericPackedTensorAccessorIKT_Lm4ENS_16DefaultPtrTraitsElEENS2_IKlLm4ES5_lEEPS3_llll) ;  /* 0xfffff29008007950 */ /* 0x000fec0003c3ffff */
.L_x_527:
        /* <DEDUP_REMOVED lines=9> */
.L_x_704:


//--------------------- .text._ZN2at6native30max_unpooling3d_forward_kernelIdEEvNS_27GenericPackedTensorAccessorIKT_Lm4ENS_16DefaultPtrTraitsElEENS2_IKlLm4ES5_lEEPS3_llll --------------------------
	.section	.text._ZN2at6native30max_unpooling3d_forward_kernelIdEEvNS_27GenericPackedTensorAccessorIKT_Lm4ENS_16DefaultPtrTraitsElEENS2_IKlLm4ES5_lEEPS3_llll,"ax",@progbits
	.sectioninfo	@"SHI_REGISTERS=26"
	.align	128
        .global         _ZN2at6native30max_unpooling3d_forward_kernelIdEEvNS_27GenericPackedTensorAccessorIKT_Lm4ENS_16DefaultPtrTraitsElEENS2_IKlLm4ES5_lEEPS3_llll
        .type           _ZN2at6native30max_unpooling3d_forward_kernelIdEEvNS_27GenericPackedTensorAccessorIKT_Lm4ENS_16DefaultPtrTraitsElEENS2_IKlLm4ES5_lEEPS3_llll,@function
        .size           _ZN2at6native30max_unpooling3d_forward_kernelIdEEvNS_27GenericPackedTensorAccessorIKT_Lm4ENS_16DefaultPtrTraitsElEENS2_IKlLm4ES5_lEEPS3_llll,(.L_x_705 - _ZN2at6native30max_unpooling3d_forward_kernelIdEEvNS_27GenericPackedTensorAccessorIKT_Lm4ENS_16DefaultPtrTraitsElEENS2_IKlLm4ES5_lEEPS3_llll)
        .other          _ZN2at6native30max_unpooling3d_forward_kernelIdEEvNS_27GenericPackedTensorAccessorIKT_Lm4ENS_16DefaultPtrTraitsElEENS2_IKlLm4ES5_lEEPS3_llll,@"STO_CUDA_ENTRY STV_DEFAULT"
_ZN2at6native30max_unpooling3d_forward_kernelIdEEvNS_27GenericPackedTensorAccessorIKT_Lm4ENS_16DefaultPtrTraitsElEENS2_IKlLm4ES5_lEEPS3_llll:
.text._ZN2at6native30max_unpooling3d_forward_kernelIdEEvNS_27GenericPackedTensorAccessorIKT_Lm4ENS_16DefaultPtrTraitsElEENS2_IKlLm4ES5_lEEPS3_llll:
        /* <DEDUP_REMOVED lines=15> */
[----:B------:R-:W-:Y:S05]  /*00f0*/  CALL.REL.NOINC `($__internal_30_$__cuda_sm20_div_s64) ;  /* 0x0000074000007944 */ /* 0x000fea0003c00000 */
[----:B------:R-:W-:-:S05]  /*0100*/  IADD3 R7, P0, RZ, -R22, RZ ;  /* 0x80000016ff077210 */ /* 0x000fca0007f1e0ff */
[----:B------:R-:W-:Y:S02]  /*0110*/  IMAD.X R6, RZ, RZ, ~R23, P0 ;  /* 0x000000ffff067224 */ /* 0x000fe400000e0e17 */
[----:B------:R-:W-:-:S04]  /*0120*/  IMAD.WIDE.U32 R4, R7, c[0x0][0x170], R4 ;  /* 0x00005c0007047a25 */ /* 0x000fc800078e0004 */
[----:B------:R-:W-:-:S04]  /*0130*/  IMAD R6, R6, c[0x0][0x170], RZ ;  /* 0x00005c0006067a24 */ /* 0x000fc800078e02ff */
[----:B------:R-:W-:-:S04]  /*0140*/  IMAD R7, R7, c[0x0][0x174], R6 ;  /* 0x00005d0007077a24 */ /* 0x000fc800078e0206 */
[----:B------:R-:W-:Y:S01]  /*0150*/  IMAD.IADD R5, R5, 0x1, R7 ;  /* 0x0000000105057824 */ /* 0x000fe200078e0207 */
[----:B------:R-:W-:Y:S05]  /*0160*/  BRA `(.L_x_529) ;  /* 0x0000016000007947 */ /* 0x000fea0003800000 */
.L_x_528:
        /* <DEDUP_REMOVED lines=22> */
.L_x_529:
        /* <DEDUP_REMOVED lines=47> */
[----:B------:R-:W-:-:S06]  /*05c0*/  LEA.HI.X R19, R2, c[0x0][0x164], R3, 0x3, P0 ;  /* 0x0000590002137a11 */ /* 0x000fcc00000f1c03 */
[----:B------:R-:W5:Y:S01]  /*05d0*/  LDG.E.64 R18, [R18.64] ;  /* 0x0000002612127981 */ /* 0x000f62000c1e1b00 */
        /* <DEDUP_REMOVED lines=10> */
[----:B------:R-:W-:Y:S01]  /*0680*/  MOV R2, 0x188 ;  /* 0x0000018800027802 */ /* 0x000fe20000000f00 */
        /* <DEDUP_REMOVED lines=18> */
.L_x_531:
[----:B------:R-:W-:Y:S05]  /*07b0*/  BSYNC B6 ;  /* 0x0000000000067941 */ /* 0x000fea0003800000 */
.L_x_530:
[C---:B------:R-:W-:Y:S02]  /*07c0*/  IMAD R3, R22.reuse, UR40, RZ ;  /* 0x0000002816037c24 */ /* 0x040fe4000f8e02ff */
[----:B------:R-:W-:-:S04]  /*07d0*/  IMAD.WIDE.U32 R16, R22, UR36, R16 ;  /* 0x0000002416107c25 */ /* 0x000fc8000f8e0010 */
[----:B------:R-:W-:Y:S01]  /*07e0*/  IMAD R3, R23, UR36, R3 ;  /* 0x0000002417037c24 */ /* 0x000fe2000f8e0203 */
[----:B------:R-:W-:-:S04]  /*07f0*/  LEA R2, P0, R16, c[0x0][0x1f0], 0x3 ;  /* 0x00007c0010027a11 */ /* 0x000fc800078018ff */
[----:B------:R-:W-:-:S04]  /*0800*/  IADD3 R3, R17, R3, RZ ;  /* 0x0000000311037210 */ /* 0x000fc80007ffe0ff */
[----:B------:R-:W-:-:S05]  /*0810*/  LEA.HI.X R3, R16, c[0x0][0x1f4], R3, 0x3, P0 ;  /* 0x00007d0010037a11 */ /* 0x000fca00000f1c03 */
[----:B-----5:R-:W-:Y:S01]  /*0820*/  STG.E.64 [R2.64], R18 ;  /* 0x0000001202007986 */ /* 0x020fe2000c101b26 */
[----:B------:R-:W-:Y:S05]  /*0830*/  EXIT ;  /* 0x000000000000794d */ /* 0x000fea0003800000 */
        .weak           $__internal_30_$__cuda_sm20_div_s64
        .type           $__internal_30_$__cuda_sm20_div_s64,@function
        .size           $__internal_30_$__cuda_sm20_div_s64,(.L_x_705 - $__internal_30_$__cuda_sm20_div_s64)
$__internal_30_$__cuda_sm20_div_s64:
        /* <DEDUP_REMOVED lines=82> */
[----:B------:R-:W-:Y:S06]  /*0d60*/  RET.REL.NODEC R8 `(_ZN2at6native30max_unpooling3d_forward_kernelIdEEvNS_27GenericPackedTensorAccessorIKT_Lm4ENS_16DefaultPtrTraitsElEENS2_IKlLm4ES5_lEEPS3_llll) ;  /* 0xfffff29008007950 */ /* 0x000fec0003c3ffff */
.L_x_532:
        /* <DEDUP_REMOVED lines=9> */
.L_x_705:


//--------------------- .text._ZN2at6native30max_unpooling3d_forward_kernelIsEEvNS_27GenericPackedTensorAccessorIKT_Lm4ENS_16DefaultPtrTraitsElEENS2_IKlLm4ES5_lEEPS3_llll --------------------------
	.section	.text._ZN2at6native30max_unpooling3d_forward_kernelIsEEvNS_27GenericPackedTensorAccessorIKT_Lm4ENS_16DefaultPtrTraitsElEENS2_IKlLm4ES5_lEEPS3_llll,"ax",@progbits
	.sectioninfo	@"SHI_REGISTERS=26"
	.align	128
        .global         _ZN2at6native30max_unpooling3d_forward_kernelIsEEvNS_27GenericPackedTensorAccessorIKT_Lm4ENS_16DefaultPtrTraitsElEENS2_IKlLm4ES5_lEEPS3_llll
        .type           _ZN2at6native30max_unpooling3d_forward_kernelIsEEvNS_27GenericPackedTensorAccessorIKT_Lm4ENS_16DefaultPtrTraitsElEENS2_IKlLm4ES5_lEEPS3_llll,@function
        .size           _ZN2at6native30max_unpooling3d_forward_kernelIsEEvNS_27GenericPackedTensorAccessorIKT_Lm4ENS_16DefaultPtrTraitsElEENS2_IKlLm4ES5_lEEPS3_llll,(.L_x_706 - _ZN2at6native30max_unpooling3d_forward_kernelIsEEvNS_27GenericPackedTensorAccessorIKT_Lm4ENS_16DefaultPtrTraitsElEENS2_IKlLm4ES5_lEEPS3_llll)
        .other          _ZN2at6native30max_unpooling3d_forward_kernelIsEEvNS_27GenericPackedTensorAccessorIKT_Lm4ENS_16DefaultPtrTraitsElEENS2_IKlLm4ES5_lEEPS3_llll,@"STO_CUDA_ENTRY STV_DEFAULT"
_ZN2at6native30max_unpooling3d_forward_kernelIsEEvNS_27GenericPackedTensorAccessorIKT_Lm4ENS_16DefaultPtrTraitsElEENS2_IKlLm4ES5_lEEPS3_llll:
.text._ZN2at6native30max_unpooling3d_forward_kernelIsEEvNS_27GenericPackedTensorAccessorIKT_Lm4ENS_16DefaultPtrTraitsElEENS2_IKlLm4ES5_lEEPS3_llll:
        /* <DEDUP_REMOVED lines=15> */
[----:B------:R-:W-:Y:S05]  /*00f0*/  CALL.REL.NOINC `($__internal_31_$__cuda_sm20_div_s64) ;  /* 0x0000074000007944 */ /* 0x000fea0003c00000 */
[----:B------:R-:W-:-:S05]  /*0100*/  IADD3 R7, P0, RZ, -R18, RZ ;  /* 0x80000012ff077210 */ /* 0x000fca0007f1e0ff */
[----:B------:R-:W-:Y:S02]  /*0110*/  IMAD.X R6, RZ, RZ, ~R19, P0 ;  /* 0x000000ffff067224 */ /* 0x000fe400000e0e13 */
[----:B------:R-:W-:-:S04]  /*0120*/  IMAD.WIDE.U32 R4, R7, c[0x0][0x170], R4 ;  /* 0x00005c0007047a25 */ /* 0x000fc800078e0004 */
[----:B------:R-:W-:-:S04]  /*0130*/  IMAD R6, R6, c[0x0][0x170], RZ ;  /* 0x00005c0006067a24 */ /* 0x000fc800078e02ff */
[----:B------:R-:W-:-:S04]  /*0140*/  IMAD R7, R7, c[0x0][0x174], R6 ;  /* 0x00005d0007077a24 */ /* 0x000fc800078e0206 */
[----:B------:R-:W-:Y:S01]  /*0150*/  IMAD.IADD R5, R5, 0x1, R7 ;  /* 0x0000000105057824 */ /* 0x000fe200078e0207 */
[----:B------:R-:W-:Y:S05]  /*0160*/  BRA `(.L_x_534) ;  /* 0x0000016000007947 */ /* 0x000fea0003800000 */
.L_x_533:
        /* <DEDUP_REMOVED lines=22> */
.L_x_534:
        /* <DEDUP_REMOVED lines=78> */
.L_x_536:
[----:B0-----:R-:W-:Y:S05]  /*07b0*/  BSYNC B6 ;  /* 0x0000000000067941 */ /* 0x001fea0003800000 */
.L_x_535:
        /* <DEDUP_REMOVED lines=8> */
        .weak           $__internal_31_$__cuda_sm20_div_s64
        .type           $__internal_31_$__cuda_sm20_div_s64,@function
        .size           $__internal_31_$__cuda_sm20_div_s64,(.L_x_706 - $__internal_31_$__cuda_sm20_div_s64)
$__internal_31_$__cuda_sm20_div_s64:
        /* <DEDUP_REMOVED lines=82> */
[----:B------:R-:W-:Y:S06]  /*0d60*/  RET.REL.NODEC R8 `(_ZN2at6native30max_unpooling3d_forward_kernelIsEEvNS_27GenericPackedTensorAccessorIKT_Lm4ENS_16DefaultPtrTraitsElEENS2_IKlLm4ES5_lEEPS3_llll) ;  /* 0xfffff29008007950 */ /* 0x000fec0003c3ffff */
.L_x_537:
        /* <DEDUP_REMOVED lines=9> */
.L_x_706:


//--------------------- .text._ZN2at6native30max_unpooling3d_forward_kernelIlEEvNS_27GenericPackedTensorAccessorIKT_Lm4ENS_16DefaultPtrTraitsElEENS2_IKlLm4ES5_lEEPS3_llll --------------------------
	.section	.text._ZN2at6native30max_unpooling3d_forward_kernelIlEEvNS_27GenericPackedTensorAccessorIKT_Lm4ENS_16DefaultPtrTraitsElEENS2_IKlLm4ES5_lEEPS3_llll,"ax",@progbits
	.sectioninfo	@"SHI_REGISTERS=26"
	.align	128
        .global         _ZN2at6native30max_unpooling3d_forward_kernelIlEEvNS_27GenericPackedTensorAccessorIKT_Lm4ENS_16DefaultPtrTraitsElEENS2_IKlLm4ES5_lEEPS3_llll
        .type           _ZN2at6native30max_unpooling3d_forward_kernelIlEEvNS_27GenericPackedTensorAccessorIKT_Lm4ENS_16DefaultPtrTraitsElEENS2_IKlLm4ES5_lEEPS3_llll,@function
        .size           _ZN2at6native30max_unpooling3d_forward_kernelIlEEvNS_27GenericPackedTensorAccessorIKT_Lm4ENS_16DefaultPtrTraitsElEENS2_IKlLm4ES5_lEEPS3_llll,(.L_x_707 - _ZN2at6native30max_unpooling3d_forward_kernelIlEEvNS_27GenericPackedTensorAccessorIKT_Lm4ENS_16DefaultPtrTraitsElEENS2_IKlLm4ES5_lEEPS3_llll)
        .other          _ZN2at6native30max_unpooling3d_forward_kernelIlEEvNS_27GenericPackedTensorAccessorIKT_Lm4ENS_16DefaultPtrTraitsElEENS2_IKlLm4ES5_lEEPS3_llll,@"STO_CUDA_ENTRY STV_DEFAULT"
_ZN2at6native30max_unpooling3d_forward_kernelIlEEvNS_27GenericPackedTensorAccessorIKT_Lm4ENS_16DefaultPtrTraitsElEENS2_IKlLm4ES5_lEEPS3_llll:
.text._ZN2at6native30max_unpooling3d_forward_kernelIlEEvNS_27GenericPackedTensorAccessorIKT_Lm4ENS_16DefaultPtrTraitsElEENS2_IKlLm4ES5_lEEPS3_llll:
        /* <DEDUP_REMOVED lines=15> */
[----:B------:R-:W-:Y:S05]  /*00f0*/  CALL.REL.NOINC `($__internal_32_$__cuda_sm20_div_s64) ;  /* 0x0000074000007944 */ /* 0x000fea0003c00000 */
[----:B------:R-:W-:-:S05]  /*0100*/  IADD3 R7, P0, RZ, -R22, RZ ;  /* 0x80000016ff077210 */ /* 0x000fca0007f1e0ff */
[----:B------:R-:W-:Y:S02]  /*0110*/  IMAD.X R6, RZ, RZ, ~R23, P0 ;  /* 0x000000ffff067224 */ /* 0x000fe400000e0e17 */
[----:B------:R-:W-:-:S04]  /*0120*/  IMAD.WIDE.U32 R4, R7, c[0x0][0x170], R4 ;  /* 0x00005c0007047a25 */ /* 0x000fc800078e0004 */
[----:B------:R-:W-:-:S04]  /*0130*/  IMAD R6, R6, c[0x0][0x170], RZ ;  /* 0x00005c0006067a24 */ /* 0x000fc800078e02ff */
[----:B------:R-:W-:-:S04]  /*0140*/  IMAD R7, R7, c[0x0][0x174], R6 ;  /* 0x00005d0007077a24 */ /* 0x000fc800078e0206 */
[----:B------:R-:W-:Y:S01]  /*0150*/  IMAD.IADD R5, R5, 0x1, R7 ;  /* 0x0000000105057824 */ /* 0x000fe200078e0207 */
[----:B------:R-:W-:Y:S05]  /*0160*/  BRA `(.L_x_539) ;  /* 0x0000016000007947 */ /* 0x000fea0003800000 */
.L_x_538:
        /* <DEDUP_REMOVED lines=22> */
.L_x_539:
        /* <DEDUP_REMOVED lines=78> */
.L_x_541:
[----:B------:R-:W-:Y:S05]  /*07b0*/  BSYNC B6 ;  /* 0x0000000000067941 */ /* 0x000fea0003800000 */
.L_x_540:
        /* <DEDUP_REMOVED lines=8> */
        .weak           $__internal_32_$__cuda_sm20_div_s64
        .type           $__internal_32_$__cuda_sm20_div_s64,@function
        .size           $__internal_32_$__cuda_sm20_div_s64,(.L_x_707 - $__internal_32_$__cuda_sm20_div_s64)
$__internal_32_$__cuda_sm20_div_s64:
        /* <DEDUP_REMOVED lines=82> */
[----:B------:R-:W-:Y:S06]  /*0d60*/  RET.REL.NODEC R8 `(_ZN2at6native30max_unpooling3d_forward_kernelIlEEvNS_27GenericPackedTensorAccessorIKT_Lm4ENS_16DefaultPtrTraitsElEENS2_IKlLm4ES5_lEEPS3_llll) ;  /* 0xfffff29008007950 */ /* 0x000fec0003c3ffff */
.L_x_542:
        /* <DEDUP_REMOVED lines=9> */
.L_x_707:


//--------------------- .text._ZN2at6native30max_unpooling3d_forward_kernelIiEEvNS_27GenericPackedTensorAccessorIKT_Lm4ENS_16DefaultPtrTraitsElEENS2_IKlLm4ES5_lEEPS3_llll --------------------------
	.section	.text._ZN2at6native30max_unpooling3d_forward_kernelIiEEvNS_27GenericPackedTensorAccessorIKT_Lm4ENS_16DefaultPtrTraitsElEENS2_IKlLm4ES5_lEEPS3_llll,"ax",@progbits
	.sectioninfo	@"SHI_REGISTERS=26"
	.align	128
        .global         _ZN2at6native30max_unpooling3d_forward_kernelIiEEvNS_27GenericPackedTensorAccessorIKT_Lm4ENS_16DefaultPtrTraitsElEENS2_IKlLm4ES5_lEEPS3_llll
        .type           _ZN2at6native30max_unpooling3d_forward_kernelIiEEvNS_27GenericPackedTensorAccessorIKT_Lm4ENS_16DefaultPtrTraitsElEENS2_IKlLm4ES5_lEEPS3_llll,@function
        .size           _ZN2at6native30max_unpooling3d_forward_kernelIiEEvNS_27GenericPackedTensorAccessorIKT_Lm4ENS_16DefaultPtrTraitsElEENS2_IKlLm4ES5_lEEPS3_llll,(.L_x_708 - _ZN2at6native30max_unpooling3d_forward_kernelIiEEvNS_27GenericPackedTensorAccessorIKT_Lm4ENS_16DefaultPtrTraitsElEENS2_IKlLm4ES5_lEEPS3_llll)
        .other          _ZN2at6native30max_unpooling3d_forward_kernelIiEEvNS_27GenericPackedTensorAccessorIKT_Lm4ENS_16DefaultPtrTraitsElEENS2_IKlLm4ES5_lEEPS3_llll,@"STO_CUDA_ENTRY STV_DEFAULT"
_ZN2at6native30max_unpooling3d_forward_kernelIiEEvNS_27GenericPackedTensorAccessorIKT_Lm4ENS_16DefaultPtrTraitsElEENS2_IKlLm4ES5_lEEPS3_llll:
.text._ZN2at6native30max_unpooling3d_forward_kernelIiEEvNS_27GenericPackedTensorAccessorIKT_Lm4ENS_16DefaultPtrTraitsElEENS2_IKlLm4ES5_lEEPS3_llll:
        /* <DEDUP_REMOVED lines=15> */
[----:B------:R-:W-:Y:S05]  /*00f0*/  CALL.REL.NOINC `($__internal_33_$__cuda_sm20_div_s64) ;  /* 0x0000074000007944 */ /* 0x000fea0003c00000 */
[----:B------:R-:W-:-:S05]  /*0100*/  IADD3 R7, P0, RZ, -R18, RZ ;  /* 0x80000012ff077210 */ /* 0x000fca0007f1e0ff */
[----:B------:R-:W-:Y:S02]  /*0110*/  IMAD.X R6, RZ, RZ, ~R19, P0 ;  /* 0x000000ffff067224 */ /* 0x000fe400000e0e13 */
[----:B------:R-:W-:-:S04]  /*0120*/  IMAD.WIDE.U32 R4, R7, c[0x0][0x170], R4 ;  /* 0x00005c0007047a25 */ /* 0x000fc800078e0004 */
[----:B------:R-:W-:-:S04]  /*0130*/  IMAD R6, R6, c[0x0][0x170], RZ ;  /* 0x00005c0006067a24 */ /* 0x000fc800078e02ff */
[----:B------:R-:W-:-:S04]  /*0140*/  IMAD R7, R7, c[0x0][0x174], R6 ;  /* 0x00005d0007077a24 */ /* 0x000fc800078e0206 */
[----:B------:R-:W-:Y:S01]  /*0150*/  IMAD.IADD R5, R5, 0x1, R7 ;  /* 0x0000000105057824 */ /* 0x000fe200078e0207 */
[----:B------:R-:W-:Y:S05]  /*0160*/  BRA `(.L_x_544) ;  /* 0x0000016000007947 */ /* 0x000fea0003800000 */
.L_x_543:
        /* <DEDUP_REMOVED lines=22> */
.L_x_544:
        /* <DEDUP_REMOVED lines=78> */
.L_x_546:
[----:B0-----:R-:W-:Y:S05]  /*07b0*/  BSYNC B6 ;  /* 0x0000000000067941 */ /* 0x001fea0003800000 */
.L_x_545:
        /* <DEDUP_REMOVED lines=8> */
        .weak           $__internal_33_$__cuda_sm20_div_s64
        .type           $__internal_33_$__cuda_sm20_div_s64,@function
        .size           $__internal_33_$__cuda_sm20_div_s64,(.L_x_708 - $__internal_33_$__cuda_sm20_div_s64)
$__internal_33_$__cuda_sm20_div_s64:
        /* <DEDUP_REMOVED lines=82> */
[----:B------:R-:W-:Y:S06]  /*0d60*/  RET.REL.NODEC R8 `(_ZN2at6native30max_unpooling3d_forward_kernelIiEEvNS_27GenericPackedTensorAccessorIKT_Lm4ENS_16DefaultPtrTraitsElEENS2_IKlLm4ES5_lEEPS3_llll) ;  /* 0xfffff29008007950 */ /* 0x000fec0003c3ffff */
.L_x_547:
        /* <DEDUP_REMOVED lines=9> */
.L_x_708:


//--------------------- .text._ZN2at6native30max_unpooling3d_forward_kernelIaEEvNS_27GenericPackedTensorAccessorIKT_Lm4ENS_16DefaultPtrTraitsElEENS2_IKlLm4ES5_lEEPS3_llll --------------------------
	.section	.text._ZN2at6native30max_unpooling3d_forward_kernelIaEEvNS_27GenericPackedTensorAccessorIKT_Lm4ENS_16DefaultPtrTraitsElEENS2_IKlLm4ES5_lEEPS3_llll,"ax",@progbits
	.sectioninfo	@"SHI_REGISTERS=26"
	.align	128
        .global         _ZN2at6native30max_unpooling3d_forward_kernelIaEEvNS_27GenericPackedTensorAccessorIKT_Lm4ENS_16DefaultPtrTraitsElEENS2_IKlLm4ES5_lEEPS3_llll
        .type           _ZN2at6native30max_unpooling3d_forward_kernelIaEEvNS_27GenericPackedTensorAccessorIKT_Lm4ENS_16DefaultPtrTraitsElEENS2_IKlLm4ES5_lEEPS3_llll,@function
        .size           _ZN2at6native30max_unpooling3d_forward_kernelIaEEvNS_27GenericPackedTensorAccessorIKT_Lm4ENS_16DefaultPtrTraitsElEENS2_IKlLm4ES5_lEEPS3_llll,(.L_x_709 - _ZN2at6native30max_unpooling3d_forward_kernelIaEEvNS_27GenericPackedTensorAccessorIKT_Lm4ENS_16DefaultPtrTraitsElEENS2_IKlLm4ES5_lEEPS3_llll)
        .other          _ZN2at6native30max_unpooling3d_forward_kernelIaEEvNS_27GenericPackedTensorAccessorIKT_Lm4ENS_16DefaultPtrTraitsElEENS2_IKlLm4ES5_lEEPS3_llll,@"STO_CUDA_ENTRY STV_DEFAULT"
_ZN2at6native30max_unpooling3d_forward_kernelIaEEvNS_27GenericPackedTensorAccessorIKT_Lm4ENS_16DefaultPtrTraitsElEENS2_IKlLm4ES5_lEEPS3_llll:
.text._ZN2at6native30max_unpooling3d_forward_kernelIaEEvNS_27GenericPackedTensorAccessorIKT_Lm4ENS_16DefaultPtrTraitsElEENS2_IKlLm4ES5_lEEPS3_llll:
        /* <DEDUP_REMOVED lines=15> */
[----:B------:R-:W-:Y:S05]  /*00f0*/  CALL.REL.NOINC `($__internal_34_$__cuda_sm20_div_s64) ;  /* 0x0000072000007944 */ /* 0x000fea0003c00000 */
[----:B------:R-:W-:-:S05]  /*0100*/  IADD3 R7, P0, RZ, -R18, RZ ;  /* 0x80000012ff077210 */ /* 0x000fca0007f1e0ff */
[----:B------:R-:W-:Y:S02]  /*0110*/  IMAD.X R6, RZ, RZ, ~R19, P0 ;  /* 0x000000ffff067224 */ /* 0x000fe400000e0e13 */
[----:B------:R-:W-:-:S04]  /*0120*/  IMAD.WIDE.U32 R4, R7, c[0x0][0x170], R4 ;  /* 0x00005c0007047a25 */ /* 0x000fc800078e0004 */
[----:B------:R-:W-:-:S04]  /*0130*/  IMAD R6, R6, c[0x0][0x170], RZ ;  /* 0x00005c0006067a24 */ /* 0x000fc800078e02ff */
[----:B------:R-:W-:-:S04]  /*0140*/  IMAD R7, R7, c[0x0][0x174], R6 ;  /* 0x00005d0007077a24 */ /* 0x000fc800078e0206 */
[----:B------:R-:W-:Y:S01]  /*0150*/  IMAD.IADD R5, R5, 0x1, R7 ;  /* 0x0000000105057824 */ /* 0x000fe200078e0207 */
[----:B------:R-:W-:Y:S05]  /*0160*/  BRA `(.L_x_549) ;  /* 0x0000016000007947 */ /* 0x000fea0003800000 */
.L_x_548:
        /* <DEDUP_REMOVED lines=22> */
.L_x_549:
        /* <DEDUP_REMOVED lines=41> */
[----:B------:R-:W-:Y:S02]  /*0560*/  IMAD.IADD R5, R5, 0x1, R7 ;  /* 0x0000000105057824 */ /* 0x000fe400078e0207 */
[----:B------:R-:W-:Y:S02]  /*0570*/  IMAD R7, R19, c[0x0][0x188], RZ ;  /* 0x0000620013077a24 */ /* 0x000fe400078e02ff */
[----:B------:R-:W-:-:S04]  /*0580*/  IMAD.WIDE.U32 R2, R18, c[0x0][0x188], R4 ;  /* 0x0000620012027a25 */ /* 0x000fc800078e0004 */
[----:B------:R-:W-:Y:S01]  /*0590*/  IMAD R7, R18, c[0x0][0x18c], R7 ;  /* 0x0000630012077a24 */ /* 0x000fe200078e0207 */
[----:B------:R-:W-:-:S04]  /*05a0*/  IADD3 R22, P0, R2, c[0x0][0x160], RZ ;  /* 0x0000580002167a10 */ /* 0x000fc80007f1e0ff */
[----:B------:R-:W-:-:S05]  /*05b0*/  IADD3.X R23, R3, c[0x0][0x164], R7, P0, !PT ;  /* 0x0000590003177a10 */ /* 0x000fca00007fe407 */
[----:B------:R0:W5:Y:S01]  /*05c0*/  LDG.E.U8 R22, [R22.64] ;  /* 0x0000002616167981 */ /* 0x000162000c1e1100 */
        /* <DEDUP_REMOVED lines=11> */
[----:B------:R-:W-:Y:S01]  /*0680*/  HFMA2.MMA R8, -RZ, RZ, 0, 4.112720489501953125e-06 ;  /* 0x00000045ff087435 */ /* 0x000fe200000001ff */
[----:B------:R-:W-:Y:S01]  /*0690*/  IMAD.MOV.U32 R4, RZ, RZ, c[0x4][0x180] ;  /* 0x01006000ff047624 */ /* 0x000fe200078e00ff */
[----:B------:R-:W-:Y:S01]  /*06a0*/  MOV R5, c[0x4][0x184] ;  /* 0x0100610000057a02 */ /* 0x000fe20000000f00 */
[----:B------:R-:W-:Y:S01]  /*06b0*/  IMAD.MOV.U32 R6, RZ, RZ, c[0x4][0x178] ;  /* 0x01005e00ff067624 */ /* 0x000fe200078e00ff */
[----:B------:R-:W-:Y:S01]  /*06c0*/  MOV R12, 0x1 ;  /* 0x00000001000c7802 */ /* 0x000fe20000000f00 */
[----:B------:R-:W0:Y:S01]  /*06d0*/  LDC.64 R2, c[0x4][R2] ;  /* 0x0100000002027b82 */ /* 0x000e220000000a00 */
[----:B------:R-:W-:Y:S02]  /*06e0*/  IMAD.MOV.U32 R7, RZ, RZ, c[0x4][0x17c] ;  /* 0x01005f00ff077624 */ /* 0x000fe400078e00ff */
[----:B------:R-:W-:Y:S02]  /*06f0*/  IMAD.MOV.U32 R10, RZ, RZ, c[0x4][0x50] ;  /* 0x01001400ff0a7624 */ /* 0x000fe400078e00ff */
[----:B------:R-:W-:-:S02]  /*0700*/  IMAD.MOV.U32 R11, RZ, RZ, c[0x4][0x54] ;  /* 0x01001500ff0b7624 */ /* 0x000fc400078e00ff */
[----:B------:R-:W-:Y:S02]  /*0710*/  IMAD.MOV.U32 R13, RZ, RZ, RZ ;  /* 0x000000ffff0d7224 */ /* 0x000fe400078e00ff */
[----:B------:R-:W-:Y:S01]  /*0720*/  LEPC R14 ;  /* 0x00000000000e734e */ /* 0x000fe20000000000 */
[----:B------:R-:W-:Y:S02]  /*0730*/  MOV R9, 0x7a0 ;  /* 0x000007a000097802 */ /* 0x000fe40000000f00 */
[----:B------:R-:W-:Y:S02]  /*0740*/  MOV R20, 0x720 ;  /* 0x0000072000147802 */ /* 0x000fe40000000f00 */
[----:B------:R-:W-:Y:S02]  /*0750*/  MOV R21, 0x0 ;  /* 0x0000000000157802 */ /* 0x000fe40000000f00 */
[----:B------:R-:W-:Y:S02]  /*0760*/  MOV R0, 0x0 ;  /* 0x0000000000007802 */ /* 0x000fe40000000f00 */
[----:B------:R-:W-:-:S04]  /*0770*/  IADD3 R20, P0, P1, -R20, R9, R14 ;  /* 0x0000000914147210 */ /* 0x000fc8000791e10e */
[----:B------:R-:W-:-:S04]  /*0780*/  IADD3.X R21, ~R0, R21, R15, P0, P1 ;  /* 0x0000001500157210 */ /* 0x000fc800007e250f */
[----:B0----5:R-:W-:Y:S05]  /*0790*/  CALL.ABS.NOINC R2 ;  /* 0x0000000002007343 */ /* 0x021fea0003c00000 */
.L_x_551:
[----:B0-----:R-:W-:Y:S05]  /*07a0*/  BSYNC B6 ;  /* 0x0000000000067941 */ /* 0x001fea0003800000 */
.L_x_550:
[----:B------:R-:W-:-:S04]  /*07b0*/  IMAD.WIDE.U32 R16, R18, UR36, R16 ;  /* 0x0000002412107c25 */ /* 0x000fc8000f8e0010 */
[----:B------:R-:W-:Y:S01]  /*07c0*/  IMAD R3, R18, UR40, RZ ;  /* 0x0000002812037c24 */ /* 0x000fe2000f8e02ff */
[----:B------:R-:W-:-:S03]  /*07d0*/  IADD3 R2, P0, R16, c[0x0][0x1f0], RZ ;  /* 0x00007c0010027a10 */ /* 0x000fc60007f1e0ff */
[----:B------:R-:W-:-:S05]  /*07e0*/  IMAD R3, R19, UR36, R3 ;  /* 0x0000002413037c24 */ /* 0x000fca000f8e0203 */
[----:B------:R-:W-:-:S05]  /*07f0*/  IADD3.X R3, R17, c[0x0][0x1f4], R3, P0, !PT ;  /* 0x00007d0011037a10 */ /* 0x000fca00007fe403 */
[----:B-----5:R-:W-:Y:S01]  /*0800*/  STG.E.U8 [R2.64], R22 ;  /* 0x0000001602007986 */ /* 0x020fe2000c101126 */
[----:B------:R-:W-:Y:S05]  /*0810*/  EXIT ;  /* 0x000000000000794d */ /* 0x000fea0003800000 */
        .weak           $__internal_34_$__cuda_sm20_div_s64
        .type           $__internal_34_$__cuda_sm20_div_s64,@function
        .size           $__internal_34_$__cuda_sm20_div_s64,(.L_x_709 - $__internal_34_$__cuda_sm20_div_s64)
$__internal_34_$__cuda_sm20_div_s64:
        /* <DEDUP_REMOVED lines=14> */
[----:B------:R-:W-:-:S03]  /*0900*/  IMAD.HI.U32 R12, R10, R15, RZ ;  /* 0x0000000f0a0c7227 */ /* 0x000fc600078e00ff */
[----:B------:R-:W-:Y:S01]  /*0910*/  IADD3.X R17, RZ, ~R13, RZ, P0, !PT ;  /* 0x8000000dff117210 */ /* 0x000fe200007fe4ff */
[----:B------:R-:W-:-:S04]  /*0920*/  IMAD.MOV.U32 R13, RZ, RZ, R10 ;  /* 0x000000ffff0d7224 */ /* 0x000fc800078e000a */
[----:B------:R-:W-:-:S04]  /*0930*/  IMAD.WIDE.U32 R12, P0, R10, R17, R12 ;  /* 0x000000110a0c7225 */ /* 0x000fc8000780000c */
[C---:B------:R-:W-:Y:S02]  /*0940*/  IMAD R19, R11.reuse, R17, RZ ;  /* 0x000000110b137224 */ /* 0x040fe400078e02ff */
[----:B------:R-:W-:-:S04]  /*0950*/  IMAD.HI.U32 R12, P1, R11, R15, R12 ;  /* 0x0000000f0b0c7227 */ /* 0x000fc8000782000c */
[----:B------:R-:W-:Y:S01]  /*0960*/  IMAD.HI.U32 R9, R11, R17, RZ ;  /* 0x000000110b097227 */ /* 0x000fe200078e00ff */
[----:B------:R-:W-:-:S03]  /*0970*/  IADD3 R13, P2, R19, R12, RZ ;  /* 0x0000000c130d7210 */ /* 0x000fc60007f5e0ff */
[----:B------:R-:W-:Y:S02]  /*0980*/  IMAD.X R9, R9, 0x1, R11, P0 ;  /* 0x0000000109097824 */ /* 0x000fe400000e060b */
[----:B------:R-:W-:-:S03]  /*0990*/  IMAD.WIDE.U32 R10, R13, R6, RZ ;  /* 0x000000060d0a7225 */ /* 0x000fc600078e00ff */
[----:B------:R-:W-:Y:S01]  /*09a0*/  IADD3.X R15, RZ, RZ, R9, P2, P1 ;  /* 0x000000ffff0f7210 */ /* 0x000fe200017e2409 */
[----:B------:R-:W-:Y:S01]  /*09b0*/  IMAD R9, R13, R7, R11 ;  /* 0x000000070d097224 */ /* 0x000fe200078e020b */
[----:B------:R-:W-:-:S03]  /*09c0*/  IADD3 R11, P0, RZ, -R10, RZ ;  /* 0x8000000aff0b7210 */ /* 0x000fc60007f1e0ff */
[----:B------:R-:W-:Y:S02]  /*09d0*/  IMAD R9, R15, R6, R9 ;  /* 0x000000060f097224 */ /* 0x000fe400078e0209 */
[----:B------:R-:W-:-:S03]  /*09e0*/  IMAD.HI.U32 R12, R13, R11, RZ ;  /* 0x0000000b0d0c7227 */ /* 0x000fc600078e00ff */
[----:B------:R-:W-:Y:S02]  /*09f0*/  IADD3.X R10, RZ, ~R9, RZ, P0, !PT ;  /* 0x80000009ff0a7210 */ /* 0x000fe400007fe4ff */
[----:B------:R-:W-:-:S03]  /*0a00*/  IADD3 R9, P4, RZ, -R4, RZ ;  /* 0x80000004ff097210 */ /* 0x000fc60007f9e0ff */
[----:B------:R-:W-:Y:S01]  /*0a10*/  IMAD.WIDE.U32 R12, P0, R13, R10, R12 ;  /* 0x0000000a0d0c7225 */ /* 0x000fe2000780000c */
[----:B------:R-:W-:-:S05]  /*0a20*/  SEL R9, R9, R4, !P3 ;  /* 0x0000000409097207 */ /* 0x000fca0005800000 */
[----:B------:R-:W-:-:S04]  /*0a30*/  IMAD.HI.U32 R12, P1, R15, R11, R12 ;  /* 0x0000000b0f0c7227 */ /* 0x000fc8000782000c */
[CC--:B------:R-:W-:Y:S02]  /*0a40*/  IMAD R11, R15.reuse, R10.reuse, RZ ;  /* 0x0000000a0f0b7224 */ /* 0x0c0fe400078e02ff */
[----:B------:R-:W-:-:S03]  /*0a50*/  IMAD.HI.U32 R10, R15, R10, RZ ;  /* 0x0000000a0f0a7227 */ /* 0x000fc600078e00ff */
[----:B------:R-:W-:Y:S01]  /*0a60*/  IADD3 R12, P2, R11, R12, RZ ;  /* 0x0000000c0b0c7210 */ /* 0x000fe20007f5e0ff */
[----:B------:R-:W-:Y:S02]  /*0a70*/  IMAD.X R11, RZ, RZ, ~R5, P4 ;  /* 0x000000ffff0b7224 */ /* 0x000fe400020e0e05 */
[----:B------:R-:W-:Y:S02]  /*0a80*/  IMAD.X R15, R10, 0x1, R15, P0 ;  /* 0x000000010a0f7824 */ /* 0x000fe400000e060f */
[----:B------:R-:W-:Y:S01]  /*0a90*/  IMAD.HI.U32 R10, R12, R9, RZ ;  /* 0x000000090c0a7227 */ /* 0x000fe200078e00ff */
[----:B------:R-:W-:Y:S01]  /*0aa0*/  SEL R14, R11, R5, !P3 ;  /* 0x000000050b0e7207 */ /* 0x000fe20005800000 */
[----:B------:R-:W-:Y:S01]  /*0ab0*/  HFMA2.MMA R11, -RZ, RZ, 0, 0 ;  /* 0x00000000ff0b7435 */ /* 0x000fe200000001ff */
[----:B------:R-:W-:-:S05]  /*0ac0*/  IADD3.X R15, RZ, RZ, R15, P2, P1 ;  /* 0x000000ffff0f7210 */ /* 0x000fca00017e240f */
[----:B------:R-:W-:-:S04]  /*0ad0*/  IMAD R13, R15, R14, RZ ;  /* 0x0000000e0f0d7224 */ /* 0x000fc800078e02ff */
[----:B------:R-:W-:-:S04]  /*0ae0*/  IMAD.WIDE.U32 R10, R12, R14, R10 ;  /* 0x0000000e0c0a7225 */ /* 0x000fc800078e000a */
[----:B------:R-:W-:-:S04]  /*0af0*/  IMAD.HI.U32 R12, R15, R14, RZ ;  /* 0x0000000e0f0c7227 */ /* 0x000fc800078e00ff */
[----:B------:R-:W-:-:S04]  /*0b00*/  IMAD.HI.U32 R10, P0, R15, R9, R10 ;  /* 0x000000090f0a7227 */ /* 0x000fc8000780000a */
[----:B------:R-:W-:Y:S01]  /*0b10*/  IMAD.X R12, RZ, RZ, R12, P0 ;  /* 0x000000ffff0c7224 */ /* 0x000fe200000e060c */
[----:B------:R-:W-:-:S05]  /*0b20*/  IADD3 R13, P1, R13, R10, RZ ;  /* 0x0000000a0d0d7210 */ /* 0x000fca0007f3e0ff */
[----:B------:R-:W-:-:S04]  /*0b30*/  IMAD.WIDE.U32 R10, R13, R6, RZ ;  /* 0x000000060d0a7225 */ /* 0x000fc800078e00ff */
[----:B------:R-:W-:Y:S01]  /*0b40*/  IMAD.X R15, RZ, RZ, R12, P1 ;  /* 0x000000ffff0f7224 */ /* 0x000fe200008e060c */
[----:B------:R-:W-:Y:S01]  /*0b50*/  IADD3 R17, P1, -R10, R9, RZ ;  /* 0x000000090a117210 */ /* 0x000fe20007f3e1ff */
[C---:B------:R-:W-:Y:S01]  /*0b60*/  IMAD R11, R13.reuse, R7, R11 ;  /* 0x000000070d0b7224 */ /* 0x040fe200078e020b */
[----:B------:R-:W-:Y:S02]  /*0b70*/  IADD3 R10, P2, R13, 0x1, RZ ;  /* 0x000000010d0a7810 */ /* 0x000fe40007f5e0ff */
[-C--:B------:R-:W-:Y:S01]  /*0b80*/  ISETP.GE.U32.AND P0, PT, R17, R6.reuse, PT ;  /* 0x000000061100720c */ /* 0x080fe20003f06070 */
[----:B------:R-:W-:Y:S02]  /*0b90*/  IMAD R11, R15, R6, R11 ;  /* 0x000000060f0b7224 */ /* 0x000fe400078e020b */
[----:B------:R-:W-:-:S03]  /*0ba0*/  IMAD.X R12, RZ, RZ, R15, P2 ;  /* 0x000000ffff0c7224 */ /* 0x000fc600010e060f */
[----:B------:R-:W-:Y:S02]  /*0bb0*/  IADD3.X R19, ~R11, R14, RZ, P1, !PT ;  /* 0x0000000e0b137210 */ /* 0x000fe40000ffe5ff */
[----:B------:R-:W-:Y:S02]  /*0bc0*/  IADD3 R9, P1, R17, -R6, RZ ;  /* 0x8000000611097210 */ /* 0x000fe40007f3e0ff */
[----:B------:R-:W-:-:S03]  /*0bd0*/  ISETP.GE.U32.AND.EX P0, PT, R19, R7, PT, P0 ;  /* 0x000000071300720c */ /* 0x000fc60003f06100 */
[----:B------:R-:W-:Y:S01]  /*0be0*/  IMAD.X R11, R19, 0x1, ~R7, P1 ;  /* 0x00000001130b7824 */ /* 0x000fe200008e0e07 */
[----:B------:R-:W-:Y:S02]  /*0bf0*/  SEL R9, R9, R17, P0 ;  /* 0x0000001109097207 */ /* 0x000fe40000000000 */
[----:B------:R-:W-:Y:S02]  /*0c00*/  SEL R13, R10, R13, P0 ;  /* 0x0000000d0a0d7207 */ /* 0x000fe40000000000 */
        /* <DEDUP_REMOVED lines=9> */
[----:B------:R-:W-:-:S02]  /*0ca0*/  LOP3.LUT R9, R5, c[0x0][0x174], RZ, 0x3c, !PT ;  /* 0x00005d0005097a12 */ /* 0x000fc400078e3cff */
[----:B------:R-:W-:Y:S01]  /*0cb0*/  ISETP.NE.U32.AND P0, PT, RZ, c[0x0][0x170], PT ;  /* 0x00005c00ff007a0c */ /* 0x000fe20003f05070 */
[----:B------:R-:W-:Y:S01]  /*0cc0*/  IMAD.X R6, RZ, RZ, ~R19, P2 ;  /* 0x000000ffff067224 */ /* 0x000fe200010e0e13 */
[----:B------:R-:W-:Y:S02]  /*0cd0*/  ISETP.GE.AND P1, PT, R9, RZ, PT ;  /* 0x000000ff0900720c */ /* 0x000fe40003f26270 */
[----:B------:R-:W-:Y:S02]  /*0ce0*/  MOV R9, 0x0 ;  /* 0x0000000000097802 */ /* 0x000fe40000000f00 */
[----:B------:R-:W-:Y:S02]  /*0cf0*/  ISETP.NE.AND.EX P0, PT, RZ, c[0x0][0x174], PT, P0 ;  /* 0x00005d00ff007a0c */ /* 0x000fe40003f05300 */
[----:B------:R-:W-:Y:S02]  /*0d00*/  SEL R18, R7, R18, !P1 ;  /* 0x0000001207127207 */ /* 0x000fe40004800000 */
[----:B------:R-:W-:-:S02]  /*0d10*/  SEL R19, R6, R19, !P1 ;  /* 0x0000001306137207 */ /* 0x000fc40004800000 */
[----:B------:R-:W-:Y:S02]  /*0d20*/  SEL R18, R18, 0xffffffff, P0 ;  /* 0xffffffff12127807 */ /* 0x000fe40000000000 */
[----:B------:R-:W-:Y:S01]  /*0d30*/  SEL R19, R19, 0xffffffff, P0 ;  /* 0xffffffff13137807 */ /* 0x000fe20000000000 */
[----:B------:R-:W-:Y:S06]  /*0d40*/  RET.REL.NODEC R8 `(_ZN2at6native30max_unpooling3d_forward_kernelIaEEvNS_27GenericPackedTensorAccessorIKT_Lm4ENS_16DefaultPtrTraitsElEENS2_IKlLm4ES5_lEEPS3_llll) ;  /* 0xfffff2b008007950 */ /* 0x000fec0003c3ffff */
.L_x_552:
        /* <DEDUP_REMOVED lines=11> */
.L_x_709:


//--------------------- .text._ZN2at6native30max_unpooling3d_forward_kernelIhEEvNS_27GenericPackedTensorAccessorIKT_Lm4ENS_16DefaultPtrTraitsElEENS2_IKlLm4ES5_lEEPS3_llll --------------------------
	.section	.text._ZN2at6native30max_unpooling3d_forward_kernelIhEEvNS_27GenericPackedTensorAccessorIKT_Lm4ENS_16DefaultPtrTraitsElEENS2_IKlLm4ES5_lEEPS3_llll,"ax",@progbits
	.sectioninfo	@"SHI_REGISTERS=26"
	.align	128
        .global         _ZN2at6native30max_unpooling3d_forward_kernelIhEEvNS_27GenericPackedTensorAccessorIKT_Lm4ENS_16DefaultPtrTraitsElEENS2_IKlLm4ES5_lEEPS3_llll
        .type           _ZN2at6native30max_unpooling3d_forward_kernelIhEEvNS_27GenericPackedTensorAccessorIKT_Lm4ENS_16DefaultPtrTraitsElEENS2_IKlLm4ES5_lEEPS3_llll,@function
        .size           _ZN2at6native30max_unpooling3d_forward_kernelIhEEvNS_27GenericPackedTensorAccessorIKT_Lm4ENS_16DefaultPtrTraitsElEENS2_IKlLm4ES5_lEEPS3_llll,(.L_x_710 - _ZN2at6native30max_unpooling3d_forward_kernelIhEEvNS_27GenericPackedTensorAccessorIKT_Lm4ENS_16DefaultPtrTraitsElEENS2_IKlLm4ES5_lEEPS3_llll)
        .other          _ZN2at6native30max_unpooling3d_forward_kernelIhEEvNS_27GenericPackedTensorAccessorIKT_Lm4ENS_16DefaultPtrTraitsElEENS2_IKlLm4ES5_lEEPS3_llll,@"STO_CUDA_ENTRY STV_DEFAULT"
_ZN2at6native30max_unpooling3d_forward_kernelIhEEvNS_27GenericPackedTensorAccessorIKT_Lm4ENS_16DefaultPtrTraitsElEENS2_IKlLm4ES5_lEEPS3_llll:
.text._ZN2at6native30max_unpooling3d_forward_kernelIhEEvNS_27GenericPackedTensorAccessorIKT_Lm4ENS_16DefaultPtrTraitsElEENS2_IKlLm4ES5_lEEPS3_llll:
        /* <DEDUP_REMOVED lines=15> */
[----:B------:R-:W-:Y:S05]  /*00f0*/  CALL.REL.NOINC `($__internal_35_$__cuda_sm20_div_s64) ;  /* 0x0000072000007944 */ /* 0x000fea0003c00000 */
[----:B------:R-:W-:-:S05]  /*0100*/  IADD3 R7, P0, RZ, -R18, RZ ;  /* 0x80000012ff077210 */ /* 0x000fca0007f1e0ff */
[----:B------:R-:W-:Y:S02]  /*0110*/  IMAD.X R6, RZ, RZ, ~R19, P0 ;  /* 0x000000ffff067224 */ /* 0x000fe400000e0e13 */
[----:B------:R-:W-:-:S04]  /*0120*/  IMAD.WIDE.U32 R4, R7, c[0x0][0x170], R4 ;  /* 0x00005c0007047a25 */ /* 0x000fc800078e0004 */
[----:B------:R-:W-:-:S04]  /*0130*/  IMAD R6, R6, c[0x0][0x170], RZ ;  /* 0x00005c0006067a24 */ /* 0x000fc800078e02ff */
[----:B------:R-:W-:-:S04]  /*0140*/  IMAD R7, R7, c[0x0][0x174], R6 ;  /* 0x00005d0007077a24 */ /* 0x000fc800078e0206 */
[----:B------:R-:W-:Y:S01]  /*0150*/  IMAD.IADD R5, R5, 0x1, R7 ;  /* 0x0000000105057824 */ /* 0x000fe200078e0207 */
[----:B------:R-:W-:Y:S05]  /*0160*/  BRA `(.L_x_554) ;  /* 0x0000016000007947 */ /* 0x000fea0003800000 */
.L_x_553:
        /* <DEDUP_REMOVED lines=22> */
.L_x_554:
        /* <DEDUP_REMOVED lines=77> */
.L_x_556:
[----:B0-----:R-:W-:Y:S05]  /*07a0*/  BSYNC B6 ;  /* 0x0000000000067941 */ /* 0x001fea0003800000 */
.L_x_555:
[----:B------:R-:W-:-:S04]  /*07b0*/  IMAD.WIDE.U32 R16, R18, UR36, R16 ;  /* 0x0000002412107c25 */ /* 0x000fc8000f8e0010 */
[----:B------:R-:W-:Y:S01]  /*07c0*/  IMAD R3, R18, UR40, RZ ;  /* 0x0000002812037c24 */ /* 0x000fe2000f8e02ff */
[----:B------:R-:W-:-:S03]  /*07d0*/  IADD3 R2, P0, R16, c[0x0][0x1f0], RZ ;  /* 0x00007c0010027a10 */ /* 0x000fc60007f1e0ff */
[----:B------:R-:W-:-:S05]  /*07e0*/  IMAD R3, R19, UR36, R3 ;  /* 0x0000002413037c24 */ /* 0x000fca000f8e0203 */
[----:B------:R-:W-:-:S05]  /*07f0*/  IADD3.X R3, R17, c[0x0][0x1f4], R3, P0, !PT ;  /* 0x00007d0011037a10 */ /* 0x000fca00007fe403 */
[----:B-----5:R-:W-:Y:S01]  /*0800*/  STG.E.U8 [R2.64], R22 ;  /* 0x0000001602007986 */ /* 0x020fe2000c101126 */
[----:B------:R-:W-:Y:S05]  /*0810*/  EXIT ;  /* 0x000000000000794d */ /* 0x000fea0003800000 */
        .weak           $__internal_35_$__cuda_sm20_div_s64
        .type           $__internal_35_$__cuda_sm20_div_s64,@function
        .size           $__internal_35_$__cuda_sm20_div_s64,(.L_x_710 - $__internal_35_$__cuda_sm20_div_s64)
$__internal_35_$__cuda_sm20_div_s64:
        /* <DEDUP_REMOVED lines=82> */
[----:B------:R-:W-:Y:S06]  /*0d40*/  RET.REL.NODEC R8 `(_ZN2at6native30max_unpooling3d_forward_kernelIhEEvNS_27GenericPackedTensorAccessorIKT_Lm4ENS_16DefaultPtrTraitsElEENS2_IKlLm4ES5_lEEPS3_llll) ;  /* 0xfffff2b008007950 */ /* 0x000fec0003c3ffff */
.L_x_557:
        /* <DEDUP_REMOVED lines=11> */
.L_x_710:


//--------------------- .text._ZN2at6native30max_unpooling2d_forward_kernelIN3c108BFloat16EEEvlPKT_PKllllllPS4_ --------------------------
	.section	.text._ZN2at6native30max_unpooling2d_forward_kernelIN3c108BFloat16EEEvlPKT_PKllllllPS4_,"ax",@progbits
	.sectioninfo	@"SHI_REGISTERS=32"
	.align	128
        .global         _ZN2at6native30max_unpooling2d_forward_kernelIN3c108BFloat16EEEvlPKT_PKllllllPS4_
        .type           _ZN2at6native30max_unpooling2d_forward_kernelIN3c108BFloat16EEEvlPKT_PKllllllPS4_,@function
        .size           _ZN2at6native30max_unpooling2d_forward_kernelIN3c108BFloat16EEEvlPKT_PKllllllPS4_,(.L_x_711 - _ZN2at6native30max_unpooling2d_forward_kernelIN3c108BFloat16EEEvlPKT_PKllllllPS4_)
        .other          _ZN2at6native30max_unpooling2d_forward_kernelIN3c108BFloat16EEEvlPKT_PKllllllPS4_,@"STO_CUDA_ENTRY STV_DEFAULT"
_ZN2at6native30max_unpooling2d_forward_kernelIN3c108BFloat16EEEvlPKT_PKllllllPS4_:
.text._ZN2at6native30max_unpooling2d_forward_kernelIN3c108BFloat16EEEvlPKT_PKllllllPS4_:
        /* <DEDUP_REMOVED lines=8> */
[----:B------:R-:W-:Y:S01]  /*0080*/  ULDC.64 UR6, c[0x0][0x190] ;  /* 0x0000640000067ab9 */ /* 0x000fe20000000a00 */
[----:B------:R-:W-:Y:S01]  /*0090*/  IMAD.MOV.U32 R26, RZ, RZ, R24 ;  /* 0x000000ffff1a7224 */ /* 0x000fe200078e0018 */
[----:B------:R-:W-:Y:S01]  /*00a0*/  ULDC.64 UR8, c[0x0][0x198] ;  /* 0x0000660000087ab9 */ /* 0x000fe20000000a00 */
[----:B------:R-:W-:Y:S01]  /*00b0*/  IMAD.MOV.U32 R23, RZ, RZ, c[0x0][0x0] ;  /* 0x00000000ff177624 */ /* 0x000fe200078e00ff */
[----:B------:R-:W-:Y:S01]  /*00c0*/  UIMAD UR4, UR6, UR9, URZ ;  /* 0x00000009060472a4 */ /* 0x000fe2000f8e023f */
[----:B------:R-:W-:Y:S01]  /*00d0*/  IMAD.MOV.U32 R24, RZ, RZ, c[0x0][0x1a0] ;  /* 0x00006800ff187624 */ /* 0x000fe200078e00ff */
[----:B------:R-:W-:Y:S01]  /*00e0*/  UIMAD.WIDE.U32 UR36, UR6, UR8, URZ ;  /* 0x00000008062472a5 */ /* 0x000fe2000f8e003f */
[----:B------:R-:W-:Y:S01]  /*00f0*/  IMAD.MOV.U32 R22, RZ, RZ, c[0x0][0x1a4] ;  /* 0x00006900ff167624 */ /* 0x000fe200078e00ff */
[----:B------:R-:W-:Y:S02]  /*0100*/  UIMAD UR4, UR8, UR7, UR4 ;  /* 0x00000007080472a4 */ /* 0x000fe4000f8e0204 */
[----:B------:R-:W-:-:S02]  /*0110*/  ULDC.64 UR38, c[0x0][0x118] ;  /* 0x0000460000267ab9 */ /* 0x000fc40000000a00 */
[----:B------:R-:W-:Y:S02]  /*0120*/  UIADD3 UR40, UR37, UR4, URZ ;  /* 0x0000000425287290 */ /* 0x000fe4000fffe03f */
.L_x_569:
[--C-:B------:R-:W-:Y:S01]  /*0130*/  SHF.R.S32.HI R19, RZ, 0x1f, R26.reuse ;  /* 0x0000001fff137819 */ /* 0x100fe2000001141a */
[----:B0-----:R-:W-:Y:S01]  /*0140*/  IMAD R3, R23, c[0x0][0xc], RZ ;  /* 0x0000030017037a24 */ /* 0x001fe200078e02ff */
[----:B------:R-:W-:Y:S01]  /*0150*/  BSSY B0, `(.L_x_558) ;  /* 0x0000024000007945 */ /* 0x000fe20003800000 */
[----:B------:R-:W-:Y:S01]  /*0160*/  IMAD.MOV.U32 R18, RZ, RZ, R26 ;  /* 0x000000ffff127224 */ /* 0x000fe200078e001a */
[----:B------:R-:W-:Y:S02]  /*0170*/  LOP3.LUT R0, R19, c[0x0][0x18c], RZ, 0xfc, !PT ;  /* 0x0000630013007a12 */ /* 0x000fe400078efcff */
[----:B------:R-:W-:Y:S02]  /*0180*/  IADD3 R26, P0, R3, R26, RZ ;  /* 0x0000001a031a7210 */ /* 0x000fe40007f1e0ff */
[----:B------:R-:W-:-:S03]  /*0190*/  ISETP.NE.U32.AND P1, PT, R0, RZ, PT ;  /* 0x000000ff0000720c */ /* 0x000fc60003f25070 */
[----:B------:R-:W-:Y:S01]  /*01a0*/  IMAD.X R25, RZ, RZ, R25, P0 ;  /* 0x000000ffff197224 */ /* 0x000fe200000e0619 */
[----:B------:R-:W-:-:S04]  /*01b0*/  ISETP.GE.U32.AND P0, PT, R26, c[0x0][0x160], PT ;  /* 0x000058001a007a0c */ /* 0x000fc80003f06070 */
[----:B------:R-:W-:-:S04]  /*01c0*/  ISETP.GE.AND.EX P0, PT, R25, c[0x0][0x164], PT, P0 ;  /* 0x0000590019007a0c */ /* 0x000fc80003f06300 */
[----:B------:R-:W-:Y:S01]  /*01d0*/  P2R R27, PR, RZ, 0x1 ;  /* 0x00000001ff1b7803 */ /* 0x000fe20000000000 */
[----:B------:R-:W-:Y:S05]  /*01e0*/  @!P1 BRA `(.L_x_559) ;  /* 0x0000007000009947 */ /* 0x000fea0003800000 */
[----:B------:R-:W-:Y:S01]  /*01f0*/  IMAD.MOV.U32 R12, RZ, RZ, R18 ;  /* 0x000000ffff0c7224 */ /* 0x000fe200078e0012 */
[----:B------:R-:W-:Y:S01]  /*0200*/  MOV R0, 0x250 ;  /* 0x0000025000007802 */ /* 0x000fe20000000f00 */
[----:B------:R-:W-:Y:S02]  /*0210*/  IMAD.MOV.U32 R13, RZ, RZ, R19 ;  /* 0x000000ffff0d7224 */ /* 0x000fe400078e0013 */
[----:B------:R-:W-:Y:S02]  /*0220*/  IMAD.MOV.U32 R3, RZ, RZ, c[0x0][0x188] ;  /* 0x00006200ff037624 */ /* 0x000fe400078e00ff */
[----:B------:R-:W-:Y:S02]  /*0230*/  IMAD.MOV.U32 R2, RZ, RZ, c[0x0][0x18c] ;  /* 0x00006300ff027624 */ /* 0x000fe400078e00ff */
[----:B------:R-:W-:Y:S05]  /*0240*/  CALL.REL.NOINC `($__internal_36_$__cuda_sm20_div_s64) ;  /* 0x000008b000007944 */ /* 0x000fea0003c00000 */
[----:B------:R-:W-:Y:S05]  /*0250*/  BRA `(.L_x_560) ;  /* 0x0000013000007947 */ /* 0x000fea0003800000 */
.L_x_559:
[----:B------:R-:W0:Y:S01]  /*0260*/  I2F.U32.RP R0, c[0x0][0x188] ;  /* 0x0000620000007b06 */ /* 0x000e220000209000 */
[----:B------:R-:W-:Y:S01]  /*0270*/  ISETP.NE.U32.AND P2, PT, RZ, c[0x0][0x188], PT ;  /* 0x00006200ff007a0c */ /* 0x000fe20003f45070 */
[----:B------:R-:W-:-:S06]  /*0280*/  HFMA2.MMA R13, -RZ, RZ, 0, 0 ;  /* 0x00000000ff0d7435 */ /* 0x000fcc00000001ff */
        /* <DEDUP_REMOVED lines=16> */
.L_x_560:
[----:B------:R-:W-:Y:S05]  /*0390*/  BSYNC B0 ;  /* 0x0000000000007941 */ /* 0x000fea0003800000 */
.L_x_558:
[----:B------:R-:W-:Y:S01]  /*03a0*/  LOP3.LUT R0, R13, c[0x0][0x184], RZ, 0xfc, !PT ;  /* 0x000061000d007a12 */ /* 0x000fe200078efcff */
[----:B------:R-:W-:Y:S03]  /*03b0*/  BSSY B0, `(.L_x_561) ;  /* 0x000001d000007945 */ /* 0x000fe60003800000 */
[----:B------:R-:W-:-:S13]  /*03c0*/  ISETP.NE.U32.AND P0, PT, R0, RZ, PT ;  /* 0x000000ff0000720c */ /* 0x000fda0003f05070 */
[----:B------:R-:W-:Y:S05]  /*03d0*/  @!P0 BRA `(.L_x_562) ;  /* 0x0000007000008947 */ /* 0x000fea0003800000 */
[----:B------:R-:W-:Y:S01]  /*03e0*/  IMAD.MOV.U32 R3, RZ, RZ, c[0x0][0x180] ;  /* 0x00006000ff037624 */ /* 0x000fe200078e00ff */
[----:B------:R-:W-:Y:S01]  /*03f0*/  MOV R0, 0x420 ;  /* 0x0000042000007802 */ /* 0x000fe20000000f00 */
[----:B------:R-:W-:Y:S02]  /*0400*/  IMAD.MOV.U32 R2, RZ, RZ, c[0x0][0x184] ;  /* 0x00006100ff027624 */ /* 0x000fe400078e00ff */
[----:B------:R-:W-:Y:S05]  /*0410*/  CALL.REL.NOINC `($__internal_36_$__cuda_sm20_div_s64) ;  /* 0x000006e000007944 */ /* 0x000fea0003c00000 */
[----:B------:R-:W-:Y:S02]  /*0420*/  IMAD.MOV.U32 R4, RZ, RZ, R12 ;  /* 0x000000ffff047224 */ /* 0x000fe400078e000c */
[----:B------:R-:W-:Y:S01]  /*0430*/  IMAD.MOV.U32 R5, RZ, RZ, R13 ;  /* 0x000000ffff057224 */ /* 0x000fe200078e000d */
[----:B------:R-:W-:Y:S05]  /*0440*/  BRA `(.L_x_563) ;  /* 0x0000013000007947 */ /* 0x000fea0003800000 */
.L_x_562:
        /* <DEDUP_REMOVED lines=19> */
.L_x_563:
[----:B------:R-:W-:Y:S05]  /*0580*/  BSYNC B0 ;  /* 0x0000000000007941 */ /* 0x000fea0003800000 */
.L_x_561:
        /* <DEDUP_REMOVED lines=9> */
[----:B------:R-:W-:Y:S05]  /*0620*/  CALL.REL.NOINC `($__internal_36_$__cuda_sm20_div_s64) ;  /* 0x000004d000007944 */ /* 0x000fea0003c00000 */
[--C-:B------:R-:W-:Y:S02]  /*0630*/  IMAD.MOV R3, RZ, RZ, -R12.reuse ;  /* 0x000000ffff037224 */ /* 0x100fe400078e0a0c */
[----:B------:R-:W-:Y:S02]  /*0640*/  IMAD.MOV.U32 R7, RZ, RZ, R12 ;  /* 0x000000ffff077224 */ /* 0x000fe400078e000c */
[----:B------:R-:W-:Y:S01]  /*0650*/  IMAD R2, R3, c[0x0][0x178], R4 ;  /* 0x00005e0003027a24 */ /* 0x000fe200078e0204 */
[----:B------:R-:W-:Y:S05]  /*0660*/  BRA `(.L_x_566) ;  /* 0x0000014000007947 */ /* 0x000fea0003800000 */
.L_x_565:
        /* <DEDUP_REMOVED lines=20> */
.L_x_566:
[----:B------:R-:W-:Y:S05]  /*07b0*/  BSYNC B0 ;  /* 0x0000000000007941 */ /* 0x000fea0003800000 */
.L_x_564:
[----:B------:R-:W-:-:S04]  /*07c0*/  LEA R4, P0, R18, c[0x0][0x170], 0x3 ;  /* 0x00005c0012047a11 */ /* 0x000fc800078018ff */
[----:B------:R-:W-:-:S05]  /*07d0*/  LEA.HI.X R5, R18, c[0x0][0x174], R19, 0x3, P0 ;  /* 0x00005d0012057a11 */ /* 0x000fca00000f1c13 */
[----:B------:R-:W2:Y:S01]  /*07e0*/  LDG.E R17, [R4.64] ;  /* 0x0000002604117981 */ /* 0x000ea2000c1e1900 */
[----:B------:R-:W-:Y:S01]  /*07f0*/  SHF.R.S32.HI R0, RZ, 0x1f, R7 ;  /* 0x0000001fff007819 */ /* 0x000fe20000011407 */
[----:B------:R-:W-:Y:S01]  /*0800*/  BSSY B6, `(.L_x_567) ;  /* 0x0000026000067945 */ /* 0x000fe20003800000 */
[----:B------:R-:W-:-:S03]  /*0810*/  SHF.R.S32.HI R3, RZ, 0x1f, R2 ;  /* 0x0000001fff037819 */ /* 0x000fc60000011402 */
[----:B------:R-:W-:Y:S02]  /*0820*/  IMAD R0, R0, c[0x0][0x178], RZ ;  /* 0x00005e0000007a24 */ /* 0x000fe400078e02ff */
[----:B------:R-:W-:-:S04]  /*0830*/  IMAD.WIDE.U32 R2, R7, c[0x0][0x178], R2 ;  /* 0x00005e0007027a25 */ /* 0x000fc800078e0002 */
[----:B------:R-:W-:-:S04]  /*0840*/  IMAD R7, R7, c[0x0][0x17c], R0 ;  /* 0x00005f0007077a24 */ /* 0x000fc800078e0200 */
[----:B------:R-:W-:Y:S02]  /*0850*/  IMAD.IADD R6, R3, 0x1, R7 ;  /* 0x0000000103067824 */ /* 0x000fe400078e0207 */
[C---:B------:R-:W-:Y:S02]  /*0860*/  IMAD R7, R2.reuse, UR40, RZ ;  /* 0x0000002802077c24 */ /* 0x040fe4000f8e02ff */
[----:B------:R-:W-:-:S04]  /*0870*/  IMAD.WIDE.U32 R2, R2, UR36, RZ ;  /* 0x0000002402027c25 */ /* 0x000fc8000f8e00ff */
[----:B------:R-:W-:Y:S01]  /*0880*/  IMAD R7, R6, UR36, R7 ;  /* 0x0000002406077c24 */ /* 0x000fe2000f8e0207 */
[----:B------:R-:W-:-:S03]  /*0890*/  LEA R24, P1, R2, R24, 0x1 ;  /* 0x0000001802187211 */ /* 0x000fc600078208ff */
[----:B------:R-:W-:-:S05]  /*08a0*/  IMAD.IADD R3, R3, 0x1, R7 ;  /* 0x0000000103037824 */ /* 0x000fca00078e0207 */
[----:B------:R-:W-:Y:S02]  /*08b0*/  LEA.HI.X R22, R2, R22, R3, 0x1, P1 ;  /* 0x0000001602167211 */ /* 0x000fe400008f0c03 */
[----:B--2---:R-:W-:Y:S02]  /*08c0*/  ISETP.GE.U32.AND P0, PT, R17, UR36, PT ;  /* 0x0000002411007c0c */ /* 0x004fe4000bf06070 */
[--C-:B------:R-:W-:Y:S02]  /*08d0*/  SHF.R.S32.HI R16, RZ, 0x1f, R17.reuse ;  /* 0x0000001fff107819 */ /* 0x100fe40000011411 */
        /* <DEDUP_REMOVED lines=8> */
[----:B------:R-:W-:Y:S02]  /*0960*/  IMAD.MOV.U32 R5, RZ, RZ, c[0x4][0x174] ;  /* 0x01005d00ff057624 */ /* 0x000fe400078e00ff */
[----:B------:R-:W-:Y:S01]  /*0970*/  IMAD.MOV.U32 R6, RZ, RZ, c[0x4][0x178] ;  /* 0x01005e00ff067624 */ /* 0x000fe200078e00ff */
[----:B------:R-:W0:Y:S01]  /*0980*/  LDC.64 R2, c[0x4][R2] ;  /* 0x0100000002027b82 */ /* 0x000e220000000a00 */
[----:B------:R-:W-:Y:S02]  /*0990*/  IMAD.MOV.U32 R8, RZ, RZ, 0x2f ;  /* 0x0000002fff087424 */ /* 0x000fe400078e00ff */
[----:B------:R-:W-:Y:S02]  /*09a0*/  IMAD.MOV.U32 R10, RZ, RZ, c[0x4][0x40] ;  /* 0x01001000ff0a7624 */ /* 0x000fe400078e00ff */
[----:B------:R-:W-:-:S02]  /*09b0*/  IMAD.MOV.U32 R11, RZ, RZ, c[0x4][0x44] ;  /* 0x01001100ff0b7624 */ /* 0x000fc400078e00ff */
[----:B------:R-:W-:Y:S02]  /*09c0*/  IMAD.MOV.U32 R12, RZ, RZ, 0x1 ;  /* 0x00000001ff0c7424 */ /* 0x000fe400078e00ff */
        /* <DEDUP_REMOVED lines=8> */
[----:B0-----:R-:W-:Y:S05]  /*0a50*/  CALL.ABS.NOINC R2 ;  /* 0x0000000002007343 */ /* 0x001fea0003c00000 */
.L_x_568:
[----:B------:R-:W-:Y:S05]  /*0a60*/  BSYNC B6 ;  /* 0x0000000000067941 */ /* 0x000fea0003800000 */
.L_x_567:
[C---:B------:R-:W-:Y:S02]  /*0a70*/  LEA R2, P0, R18.reuse, c[0x0][0x168], 0x1 ;  /* 0x00005a0012027a11 */ /* 0x040fe400078008ff */
[----:B------:R-:W-:Y:S02]  /*0a80*/  ISETP.NE.AND P6, PT, R27, RZ, PT ;  /* 0x000000ff1b00720c */ /* 0x000fe40003fc5270 */
[----:B------:R-:W-:-:S06]  /*0a90*/  LEA.HI.X R3, R18, c[0x0][0x16c], R19, 0x1, P0 ;  /* 0x00005b0012037a11 */ /* 0x000fcc00000f0c13 */
[----:B------:R-:W2:Y:S01]  /*0aa0*/  LDG.E.U16 R3, [R2.64] ;  /* 0x0000002602037981 */ /* 0x000ea2000c1e1500 */
[----:B------:R-:W-:-:S04]  /*0ab0*/  LEA R4, P0, R17, R24, 0x1 ;  /* 0x0000001811047211 */ /* 0x000fc800078008ff */
[----:B------:R-:W-:-:S05]  /*0ac0*/  LEA.HI.X R5, R17, R22, R16, 0x1, P0 ;  /* 0x0000001611057211 */ /* 0x000fca00000f0c10 */
[----:B--2---:R0:W-:Y:S01]  /*0ad0*/  STG.E.U16 [R4.64], R3 ;  /* 0x0000000304007986 */ /* 0x0041e2000c101526 */
[----:B------:R-:W-:Y:S05]  /*0ae0*/  @!P6 BRA `(.L_x_569) ;  /* 0xfffff6400000e947 */ /* 0x000fea000383ffff */
[----:B------:R-:W-:Y:S05]  /*0af0*/  EXIT ;  /* 0x000000000000794d */ /* 0x000fea0003800000 */
        .weak           $__internal_36_$__cuda_sm20_div_s64
        .type           $__internal_36_$__cuda_sm20_div_s64,@function
        .size           $__internal_36_$__cuda_sm20_div_s64,(.L_x_711 - $__internal_36_$__cuda_sm20_div_s64)
$__internal_36_$__cuda_sm20_div_s64:
        /* <DEDUP_REMOVED lines=18> */
[----:B------:R-:W-:-:S06]  /*0c20*/  IMAD.WIDE.U32 R10, P0, R6, R17, R10 ;  /* 0x00000011060a7225 */ /* 0x000fcc000780000a */
        /* <DEDUP_REMOVED lines=9> */
[----:B------:R-:W-:-:S04]  /*0cc0*/  IMAD.HI.U32 R10, R11, R17, RZ ;  /* 0x000000110b0a7227 */ /* 0x000fc800078e00ff */
[----:B------:R-:W-:Y:S01]  /*0cd0*/  IMAD.X R6, RZ, RZ, ~R7, P0 ;  /* 0x000000ffff067224 */ /* 0x000fe200000e0e07 */
[----:B------:R-:W-:-:S03]  /*0ce0*/  IADD3 R7, P4, RZ, -R12, RZ ;  /* 0x8000000cff077210 */ /* 0x000fc60007f9e0ff */
[----:B------:R-:W-:-:S06]  /*0cf0*/  IMAD.WIDE.U32 R10, P0, R11, R6, R10 ;  /* 0x000000060b0a7225 */ /* 0x000fcc000780000a */
[----:B------:R-:W-:Y:S01]  /*0d00*/  IMAD.HI.U32 R10, P1, R15, R17, R10 ;  /* 0x000000110f0a7227 */ /* 0x000fe2000782000a */
[----:B------:R-:W-:-:S03]  /*0d10*/  SEL R11, R7, R12, !P3 ;  /* 0x0000000c070b7207 */ /* 0x000fc60005800000 */
[CC--:B------:R-:W-:Y:S02]  /*0d20*/  IMAD R17, R15.reuse, R6.reuse, RZ ;  /* 0x000000060f117224 */ /* 0x0c0fe400078e02ff */
[----:B------:R-:W-:-:S03]  /*0d30*/  IMAD.HI.U32 R6, R15, R6, RZ ;  /* 0x000000060f067227 */ /* 0x000fc600078e00ff */
[----:B------:R-:W-:Y:S01]  /*0d40*/  IADD3 R10, P2, R17, R10, RZ ;  /* 0x0000000a110a7210 */ /* 0x000fe20007f5e0ff */
[----:B------:R-:W-:Y:S01]  /*0d50*/  IMAD.X R12, RZ, RZ, ~R13, P4 ;  /* 0x000000ffff0c7224 */ /* 0x000fe200020e0e0d */
[----:B------:R-:W-:-:S03]  /*0d60*/  IADD3.X R7, R6, R15, RZ, P0, !PT ;  /* 0x0000000f06077210 */ /* 0x000fc600007fe4ff */
        /* <DEDUP_REMOVED lines=19> */
[C---:B------:R-:W-:Y:S01]  /*0ea0*/  ISETP.GE.U32.AND.EX P0, PT, R15.reuse, R9, PT, P0 ;  /* 0x000000090f00720c */ /* 0x040fe20003f06100 */
[----:B------:R-:W-:Y:S02]  /*0eb0*/  IMAD.X R11, R15, 0x1, ~R9, P1 ;  /* 0x000000010f0b7824 */ /* 0x000fe400008e0e09 */
[----:B------:R-:W-:Y:S01]  /*0ec0*/  IMAD.X R10, RZ, RZ, R21, P2 ;  /* 0x000000ffff0a7224 */ /* 0x000fe200010e0615 */
[----:B------:R-:W-:Y:S02]  /*0ed0*/  SEL R7, R7, R29, P0 ;  /* 0x0000001d07077207 */ /* 0x000fe40000000000 */
[----:B------:R-:W-:-:S02]  /*0ee0*/  SEL R17, R6, R17, P0 ;  /* 0x0000001106117207 */ /* 0x000fc40000000000 */
[----:B------:R-:W-:Y:S02]  /*0ef0*/  SEL R11, R11, R15, P0 ;  /* 0x0000000f0b0b7207 */ /* 0x000fe40000000000 */
[----:B------:R-:W-:Y:S02]  /*0f00*/  ISETP.GE.U32.AND P1, PT, R7, R8, PT ;  /* 0x000000080700720c */ /* 0x000fe40003f26070 */
[----:B------:R-:W-:Y:S02]  /*0f10*/  SEL R21, R10, R21, P0 ;  /* 0x000000150a157207 */ /* 0x000fe40000000000 */
[----:B------:R-:W-:Y:S02]  /*0f20*/  IADD3 R12, P2, R17, 0x1, RZ ;  /* 0x00000001110c7810 */ /* 0x000fe40007f5e0ff */
[----:B------:R-:W-:Y:S02]  /*0f30*/  ISETP.GE.U32.AND.EX P0, PT, R11, R9, PT, P1 ;  /* 0x000000090b00720c */ /* 0x000fe40003f06110 */
[----:B------:R-:W-:Y:S01]  /*0f40*/  LOP3.LUT R8, R2, R13, RZ, 0x3c, !PT ;  /* 0x0000000d02087212 */ /* 0x000fe200078e3cff */
[----:B------:R-:W-:Y:S01]  /*0f50*/  IMAD.X R6, RZ, RZ, R21, P2 ;  /* 0x000000ffff067224 */ /* 0x000fe200010e0615 */
[----:B------:R-:W-:-:S02]  /*0f60*/  SEL R12, R12, R17, P0 ;  /* 0x000000110c0c7207 */ /* 0x000fc40000000000 */
[----:B------:R-:W-:Y:S02]  /*0f70*/  ISETP.GE.AND P1, PT, R8, RZ, PT ;  /* 0x000000ff0800720c */ /* 0x000fe40003f26270 */
[----:B------:R-:W-:Y:S02]  /*0f80*/  SEL R13, R6, R21, P0 ;  /* 0x00000015060d7207 */ /* 0x000fe40000000000 */
[-C--:B------:R-:W-:Y:S02]  /*0f90*/  IADD3 R7, P2, RZ, -R12.reuse, RZ ;  /* 0x8000000cff077210 */ /* 0x080fe40007f5e0ff */
[----:B------:R-:W-:Y:S01]  /*0fa0*/  ISETP.NE.U32.AND P0, PT, R3, RZ, PT ;  /* 0x000000ff0300720c */ /* 0x000fe20003f05070 */
[----:B------:R-:W-:Y:S01]  /*0fb0*/  IMAD.MOV.U32 R3, RZ, RZ, 0x0 ;  /* 0x00000000ff037424 */ /* 0x000fe200078e00ff */
[----:B------:R-:W-:Y:S01]  /*0fc0*/  SEL R12, R7, R12, !P1 ;  /* 0x0000000c070c7207 */ /* 0x000fe20004800000 */
[----:B------:R-:W-:Y:S01]  /*0fd0*/  IMAD.X R6, RZ, RZ, ~R13, P2 ;  /* 0x000000ffff067224 */ /* 0x000fe200010e0e0d */
[----:B------:R-:W-:Y:S01]  /*0fe0*/  ISETP.NE.AND.EX P0, PT, R2, RZ, PT, P0 ;  /* 0x000000ff0200720c */ /* 0x000fe20003f05300 */
[----:B------:R-:W-:-:S03]  /*0ff0*/  IMAD.MOV.U32 R2, RZ, RZ, R0 ;  /* 0x000000ffff027224 */ /* 0x000fc600078e0000 */
[----:B------:R-:W-:Y:S02]  /*1000*/  SEL R13, R6, R13, !P1 ;  /* 0x0000000d060d7207 */ /* 0x000fe40004800000 */
[----:B------:R-:W-:Y:S02]  /*1010*/  SEL R12, R12, 0xffffffff, P0 ;  /* 0xffffffff0c0c7807 */ /* 0x000fe40000000000 */
[----:B------:R-:W-:Y:S01]  /*1020*/  SEL R13, R13, 0xffffffff, P0 ;  /* 0xffffffff0d0d7807 */ /* 0x000fe20000000000 */
[----:B------:R-:W-:Y:S06]  /*1030*/  RET.REL.NODEC R2 `(_ZN2at6native30max_unpooling2d_forward_kernelIN3c108BFloat16EEEvlPKT_PKllllllPS4_) ;  /* 0xffffefc002007950 */ /* 0x000fec0003c3ffff */
.L_x_570:
        /* <DEDUP_REMOVED lines=12> */
.L_x_711:


//--------------------- .text._ZN2at6native30max_unpooling2d_forward_kernelIN3c104HalfEEEvlPKT_PKllllllPS4_ --------------------------
	.section	.text._ZN2at6native30max_unpooling2d_forward_kernelIN3c104HalfEEEvlPKT_PKllllllPS4_,"ax",@progbits
	.sectioninfo	@"SHI_REGISTERS=32"
	.align	128
        .global         _ZN2at6native30max_unpooling2d_forward_kernelIN3c104HalfEEEvlPKT_PKllllllPS4_
        .type           _ZN2at6native30max_unpooling2d_forward_kernelIN3c104HalfEEEvlPKT_PKllllllPS4_,@function
        .size           _ZN2at6native30max_unpooling2d_forward_kernelIN3c104HalfEEEvlPKT_PKllllllPS4_,(.L_x_712 - _ZN2at6native30max_unpooling2d_forward_kernelIN3c104HalfEEEvlPKT_PKllllllPS4_)
        .other          _ZN2at6native30max_unpooling2d_forward_kernelIN3c104HalfEEEvlPKT_PKllllllPS4_,@"STO_CUDA_ENTRY STV_DEFAULT"
_ZN2at6native30max_unpooling2d_forward_kernelIN3c104HalfEEEvlPKT_PKllllllPS4_:
.text._ZN2at6native30max_unpooling2d_forward_kernelIN3c104HalfEEEvlPKT_PKllllllPS4_:
        /* <DEDUP_REMOVED lines=19> */
.L_x_582:
        /* <DEDUP_REMOVED lines=17> */
[----:B------:R-:W-:Y:S05]  /*0240*/  CALL.REL.NOINC `($__internal_37_$__cuda_sm20_div_s64) ;  /* 0x000008b000007944 */ /* 0x000fea0003c00000 */
[----:B------:R-:W-:Y:S05]  /*0250*/  BRA `(.L_x_573) ;  /* 0x0000013000007947 */ /* 0x000fea0003800000 */
.L_x_572:
        /* <DEDUP_REMOVED lines=19> */
.L_x_573:
[----:B------:R-:W-:Y:S05]  /*0390*/  BSYNC B0 ;  /* 0x0000000000007941 */ /* 0x000fea0003800000 */
.L_x_571:
[----:B------:R-:W-:Y:S01]  /*03a0*/  LOP3.LUT R0, R13, c[0x0][0x184], RZ, 0xfc, !PT ;  /* 0x000061000d007a12 */ /* 0x000fe200078efcff */
[----:B------:R-:W-:Y:S03]  /*03b0*/  BSSY B0, `(.L_x_574) ;  /* 0x000001d000007945 */ /* 0x000fe60003800000 */
[----:B------:R-:W-:-:S13]  /*03c0*/  ISETP.NE.U32.AND P0, PT, R0, RZ, PT ;  /* 0x000000ff0000720c */ /* 0x000fda0003f05070 */
[----:B------:R-:W-:Y:S05]  /*03d0*/  @!P0 BRA `(.L_x_575) ;  /* 0x0000007000008947 */ /* 0x000fea0003800000 */
[----:B------:R-:W-:Y:S01]  /*03e0*/  IMAD.MOV.U32 R3, RZ, RZ, c[0x0][0x180] ;  /* 0x00006000ff037624 */ /* 0x000fe200078e00ff */
[----:B------:R-:W-:Y:S01]  /*03f0*/  MOV R0, 0x420 ;  /* 0x0000042000007802 */ /* 0x000fe20000000f00 */
[----:B------:R-:W-:Y:S02]  /*0400*/  IMAD.MOV.U32 R2, RZ, RZ, c[0x0][0x184] ;  /* 0x00006100ff027624 */ /* 0x000fe400078e00ff */
[----:B------:R-:W-:Y:S05]  /*0410*/  CALL.REL.NOINC `($__internal_37_$__cuda_sm20_div_s64) ;  /* 0x000006e000007944 */ /* 0x000fea0003c00000 */
[----:B------:R-:W-:Y:S02]  /*0420*/  IMAD.MOV.U32 R4, RZ, RZ, R12 ;  /* 0x000000ffff047224 */ /* 0x000fe400078e000c */
[----:B------:R-:W-:Y:S01]  /*0430*/  IMAD.MOV.U32 R5, RZ, RZ, R13 ;  /* 0x000000ffff057224 */ /* 0x000fe200078e000d */
[----:B------:R-:W-:Y:S05]  /*0440*/  BRA `(.L_x_576) ;  /* 0x0000013000007947 */ /* 0x000fea0003800000 */
.L_x_575:
        /* <DEDUP_REMOVED lines=19> */
.L_x_576:
[----:B------:R-:W-:Y:S05]  /*0580*/  BSYNC B0 ;  /* 0x0000000000007941 */ /* 0x000fea0003800000 */
.L_x_574:
        /* <DEDUP_REMOVED lines=9> */
[----:B------:R-:W-:Y:S05]  /*0620*/  CALL.REL.NOINC `($__internal_37_$__cuda_sm20_div_s64) ;  /* 0x000004d000007944 */ /* 0x000fea0003c00000 */
[--C-:B------:R-:W-:Y:S02]  /*0630*/  IMAD.MOV R3, RZ, RZ, -R12.reuse ;  /* 0x000000ffff037224 */ /* 0x100fe400078e0a0c */
[----:B------:R-:W-:Y:S02]  /*0640*/  IMAD.MOV.U32 R7, RZ, RZ, R12 ;  /* 0x000000ffff077224 */ /* 0x000fe400078e000c */
[----:B------:R-:W-:Y:S01]  /*0650*/  IMAD R2, R3, c[0x0][0x178], R4 ;  /* 0x00005e0003027a24 */ /* 0x000fe200078e0204 */
[----:B------:R-:W-:Y:S05]  /*0660*/  BRA `(.L_x_579) ;  /* 0x0000014000007947 */ /* 0x000fea0003800000 */
.L_x_578:
        /* <DEDUP_REMOVED lines=20> */
.L_x_579:
[----:B------:R-:W-:Y:S05]  /*07b0*/  BSYNC B0 ;  /* 0x0000000000007941 */ /* 0x000fea0003800000 */
.L_x_577:
        /* <DEDUP_REMOVED lines=42> */
.L_x_581:
[----:B------:R-:W-:Y:S05]  /*0a60*/  BSYNC B6 ;  /* 0x0000000000067941 */ /* 0x000fea0003800000 */
.L_x_580:
        /* <DEDUP_REMOVED lines=9> */
        .weak           $__internal_37_$__cuda_sm20_div_s64
        .type           $__internal_37_$__cuda_sm20_div_s64,@function
        .size           $__internal_37_$__cuda_sm20_div_s64,(.L_x_712 - $__internal_37_$__cuda_sm20_div_s64)
$__internal_37_$__cuda_sm20_div_s64:
        /* <DEDUP_REMOVED lines=83> */
[----:B------:R-:W-:Y:S06]  /*1030*/  RET.REL.NODEC R2 `(_ZN2at6native30max_unpooling2d_forward_kernelIN3c104HalfEEEvlPKT_PKllllllPS4_) ;  /* 0xffffefc002007950 */ /* 0x000fec0003c3ffff */
.L_x_583:
        /* <DEDUP_REMOVED lines=12> */
.L_x_712:


//--------------------- .text._ZN2at6native30max_unpooling2d_forward_kernelIfEEvlPKT_PKllllllPS2_ --------------------------
	.section	.text._ZN2at6native30max_unpooling2d_forward_kernelIfEEvlPKT_PKllllllPS2_,"ax",@progbits
	.sectioninfo	@"SHI_REGISTERS=32"
	.align	128
        .global         _ZN2at6native30max_unpooling2d_forward_kernelIfEEvlPKT_PKllllllPS2_
        .type           _ZN2at6native30max_unpooling2d_forward_kernelIfEEvlPKT_PKllllllPS2_,@function
        .size           _ZN2at6native30max_unpooling2d_forward_kernelIfEEvlPKT_PKllllllPS2_,(.L_x_713 - _ZN2at6native30max_unpooling2d_forward_kernelIfEEvlPKT_PKllllllPS2_)
        .other          _ZN2at6native30max_unpooling2d_forward_kernelIfEEvlPKT_PKllllllPS2_,@"STO_CUDA_ENTRY STV_DEFAULT"
_ZN2at6native30max_unpooling2d_forward_kernelIfEEvlPKT_PKllllllPS2_:
.text._ZN2at6native30max_unpooling2d_forward_kernelIfEEvlPKT_PKllllllPS2_:
        /* <DEDUP_REMOVED lines=19> */
.L_x_595:
        /* <DEDUP_REMOVED lines=17> */
[----:B------:R-:W-:Y:S05]  /*0240*/  CALL.REL.NOINC `($__internal_38_$__cuda_sm20_div_s64) ;  /* 0x000008b000007944 */ /* 0x000fea0003c00000 */
[----:B------:R-:W-:Y:S05]  /*0250*/  BRA `(.L_x_586) ;  /* 0x0000013000007947 */ /* 0x000fea0003800000 */
.L_x_585:
        /* <DEDUP_REMOVED lines=19> */
.L_x_586:
[----:B------:R-:W-:Y:S05]  /*0390*/  BSYNC B0 ;  /* 0x0000000000007941 */ /* 0x000fea0003800000 */
.L_x_584:
[----:B------:R-:W-:Y:S01]  /*03a0*/  LOP3.LUT R0, R13, c[0x0][0x184], RZ, 0xfc, !PT ;  /* 0x000061000d007a12 */ /* 0x000fe200078efcff */
[----:B------:R-:W-:Y:S03]  /*03b0*/  BSSY B0, `(.L_x_587) ;  /* 0x000001d000007945 */ /* 0x000fe60003800000 */
[----:B------:R-:W-:-:S13]  /*03c0*/  ISETP.NE.U32.AND P0, PT, R0, RZ, PT ;  /* 0x000000ff0000720c */ /* 0x000fda0003f05070 */
[----:B------:R-:W-:Y:S05]  /*03d0*/  @!P0 BRA `(.L_x_588) ;  /* 0x0000007000008947 */ /* 0x000fea0003800000 */
[----:B------:R-:W-:Y:S01]  /*03e0*/  IMAD.MOV.U32 R3, RZ, RZ, c[0x0][0x180] ;  /* 0x00006000ff037624 */ /* 0x000fe200078e00ff */
[----:B------:R-:W-:Y:S01]  /*03f0*/  MOV R0, 0x420 ;  /* 0x0000042000007802 */ /* 0x000fe20000000f00 */
[----:B------:R-:W-:Y:S02]  /*0400*/  IMAD.MOV.U32 R2, RZ, RZ, c[0x0][0x184] ;  /* 0x00006100ff027624 */ /* 0x000fe400078e00ff */
[----:B------:R-:W-:Y:S05]  /*0410*/  CALL.REL.NOINC `($__internal_38_$__cuda_sm20_div_s64) ;  /* 0x000006e000007944 */ /* 0x000fea0003c00000 */
[----:B------:R-:W-:Y:S02]  /*0420*/  IMAD.MOV.U32 R4, RZ, RZ, R12 ;  /* 0x000000ffff047224 */ /* 0x000fe400078e000c */
[----:B------:R-:W-:Y:S01]  /*0430*/  IMAD.MOV.U32 R5, RZ, RZ, R13 ;  /* 0x000000ffff057224 */ /* 0x000fe200078e000d */
[----:B------:R-:W-:Y:S05]  /*0440*/  BRA `(.L_x_589) ;  /* 0x0000013000007947 */ /* 0x000fea0003800000 */
.L_x_588:
        /* <DEDUP_REMOVED lines=19> */
.L_x_589:
[----:B------:R-:W-:Y:S05]  /*0580*/  BSYNC B0 ;  /* 0x0000000000007941 */ /* 0x000fea0003800000 */
.L_x_587:
        /* <DEDUP_REMOVED lines=9> */
[----:B------:R-:W-:Y:S05]  /*0620*/  CALL.REL.NOINC `($__internal_38_$__cuda_sm20_div_s64) ;  /* 0x000004d000007944 */ /* 0x000fea0003c00000 */
[--C-:B------:R-:W-:Y:S02]  /*0630*/  IMAD.MOV R3, RZ, RZ, -R12.reuse ;  /* 0x000000ffff037224 */ /* 0x100fe400078e0a0c */
[----:B------:R-:W-:Y:S02]  /*0640*/  IMAD.MOV.U32 R7, RZ, RZ, R12 ;  /* 0x000000ffff077224 */ /* 0x000fe400078e000c */
[----:B------:R-:W-:Y:S01]  /*0650*/  IMAD R2, R3, c[0x0][0x178], R4 ;  /* 0x00005e0003027a24 */ /* 0x000fe200078e0204 */
[----:B------:R-:W-:Y:S05]  /*0660*/  BRA `(.L_x_592) ;  /* 0x0000014000007947 */ /* 0x000fea0003800000 */
.L_x_591:
        /* <DEDUP_REMOVED lines=20> */
.L_x_592:
[----:B------:R-:W-:Y:S05]  /*07b0*/  BSYNC B0 ;  /* 0x0000000000007941 */ /* 0x000fea0003800000 */
.L_x_590:
        /* <DEDUP_REMOVED lines=42> */
.L_x_594:
[----:B------:R-:W-:Y:S05]  /*0a60*/  BSYNC B6 ;  /* 0x0000000000067941 */ /* 0x000fea0003800000 */
.L_x_593:
[C---:B------:R-:W-:Y:S02]  /*0a70*/  LEA R2, P0, R18.reuse, c[0x0][0x168], 0x2 ;  /* 0x00005a0012027a11 */ /* 0x040fe400078010ff */
[----:B------:R-:W-:Y:S02]  /*0a80*/  ISETP.NE.AND P6, PT, R27, RZ, PT ;  /* 0x000000ff1b00720c */ /* 0x000fe40003fc5270 */
[----:B------:R-:W-:-:S06]  /*0a90*/  LEA.HI.X R3, R18, c[0x0][0x16c], R19, 0x2, P0 ;  /* 0x00005b0012037a11 */ /* 0x000fcc00000f1413 */
[----:B------:R-:W2:Y:S01]  /*0aa0*/  LDG.E R3, [R2.64] ;  /* 0x0000002602037981 */ /* 0x000ea2000c1e1900 */
[----:B------:R-:W-:-:S04]  /*0ab0*/  LEA R4, P0, R17, R24, 0x2 ;  /* 0x0000001811047211 */ /* 0x000fc800078010ff */
[----:B------:R-:W-:-:S05]  /*0ac0*/  LEA.HI.X R5, R17, R22, R16, 0x2, P0 ;  /* 0x0000001611057211 */ /* 0x000fca00000f1410 */
[----:B--2---:R0:W-:Y:S01]  /*0ad0*/  STG.E [R4.64], R3 ;  /* 0x0000000304007986 */ /* 0x0041e2000c101926 */
[----:B------:R-:W-:Y:S05]  /*0ae0*/  @!P6 BRA `(.L_x_595) ;  /* 0xfffff6400000e947 */ /* 0x000fea000383ffff */
[----:B------:R-:W-:Y:S05]  /*0af0*/  EXIT ;  /* 0x000000000000794d */ /* 0x000fea0003800000 */
        .weak           $__internal_38_$__cuda_sm20_div_s64
        .type           $__internal_38_$__cuda_sm20_div_s64,@function
        .size           $__internal_38_$__cuda_sm20_div_s64,(.L_x_713 - $__internal_38_$__cuda_sm20_div_s64)
$__internal_38_$__cuda_sm20_div_s64:
        /* <DEDUP_REMOVED lines=83> */
[----:B------:R-:W-:Y:S06]  /*1030*/  RET.REL.NODEC R2 `(_ZN2at6native30max_unpooling2d_forward_kernelIfEEvlPKT_PKllllllPS2_) ;  /* 0xffffefc002007950 */ /* 0x000fec0003c3ffff */
.L_x_596:
        /* <DEDUP_REMOVED lines=12> */
.L_x_713:


//--------------------- .text._ZN2at6native30max_unpooling2d_forward_kernelIdEEvlPKT_PKllllllPS2_ --------------------------
	.section	.text._ZN2at6native30max_unpooling2d_forward_kernelIdEEvlPKT_PKllllllPS2_,"ax",@progbits
	.sectioninfo	@"SHI_REGISTERS=32"
	.align	128
        .global         _ZN2at6native30max_unpooling2d_forward_kernelIdEEvlPKT_PKllllllPS2_
        .type           _ZN2at6native30max_unpooling2d_forward_kernelIdEEvlPKT_PKllllllPS2_,@function
        .size           _ZN2at6native30max_unpooling2d_forward_kernelIdEEvlPKT_PKllllllPS2_,(.L_x_714 - _ZN2at6native30max_unpooling2d_forward_kernelIdEEvlPKT_PKllllllPS2_)
        .other          _ZN2at6native30max_unpooling2d_forward_kernelIdEEvlPKT_PKllllllPS2_,@"STO_CUDA_ENTRY STV_DEFAULT"
_ZN2at6native30max_unpooling2d_forward_kernelIdEEvlPKT_PKllllllPS2_:
.text._ZN2at6native30max_unpooling2d_forward_kernelIdEEvlPKT_PKllllllPS2_:
        /* <DEDUP_REMOVED lines=19> */
.L_x_608:
[--C-:B0-----:R-:W-:Y:S01]  /*0130*/  SHF.R.S32.HI R3, RZ, 0x1f, R26.reuse ;  /* 0x0000001fff037819 */ /* 0x101fe2000001141a */
[----:B------:R-:W-:Y:S01]  /*0140*/  IMAD R5, R23, c[0x0][0xc], RZ ;  /* 0x0000030017057a24 */ /* 0x000fe200078e02ff */
        /* <DEDUP_REMOVED lines=15> */
[----:B------:R-:W-:Y:S05]  /*0240*/  CALL.REL.NOINC `($__internal_39_$__cuda_sm20_div_s64) ;  /* 0x000008d000007944 */ /* 0x000fea0003c00000 */
[----:B------:R-:W-:Y:S05]  /*0250*/  BRA `(.L_x_599) ;  /* 0x0000013000007947 */ /* 0x000fea0003800000 */
.L_x_598:
        /* <DEDUP_REMOVED lines=19> */
.L_x_599:
[----:B------:R-:W-:Y:S05]  /*0390*/  BSYNC B0 ;  /* 0x0000000000007941 */ /* 0x000fea0003800000 */
.L_x_597:
[----:B------:R-:W-:Y:S01]  /*03a0*/  LOP3.LUT R2, R15, c[0x0][0x184], RZ, 0xfc, !PT ;  /* 0x000061000f027a12 */ /* 0x000fe200078efcff */
[----:B------:R-:W-:Y:S03]  /*03b0*/  BSSY B0, `(.L_x_600) ;  /* 0x000001d000007945 */ /* 0x000fe60003800000 */
[----:B------:R-:W-:-:S13]  /*03c0*/  ISETP.NE.U32.AND P0, PT, R2, RZ, PT ;  /* 0x000000ff0200720c */ /* 0x000fda0003f05070 */
[----:B------:R-:W-:Y:S05]  /*03d0*/  @!P0 BRA `(.L_x_601) ;  /* 0x0000007000008947 */ /* 0x000fea0003800000 */
[----:B------:R-:W-:Y:S01]  /*03e0*/  IMAD.MOV.U32 R5, RZ, RZ, c[0x0][0x180] ;  /* 0x00006000ff057624 */ /* 0x000fe200078e00ff */
[----:B------:R-:W-:Y:S01]  /*03f0*/  MOV R2, 0x420 ;  /* 0x0000042000027802 */ /* 0x000fe20000000f00 */
[----:B------:R-:W-:Y:S02]  /*0400*/  IMAD.MOV.U32 R4, RZ, RZ, c[0x0][0x184] ;  /* 0x00006100ff047624 */ /* 0x000fe400078e00ff */
[----:B------:R-:W-:Y:S05]  /*0410*/  CALL.REL.NOINC `($__internal_39_$__cuda_sm20_div_s64) ;  /* 0x0000070000007944 */ /* 0x000fea0003c00000 */
[----:B------:R-:W-:Y:S02]  /*0420*/  IMAD.MOV.U32 R6, RZ, RZ, R14 ;  /* 0x000000ffff067224 */ /* 0x000fe400078e000e */
[----:B------:R-:W-:Y:S01]  /*0430*/  IMAD.MOV.U32 R7, RZ, RZ, R15 ;  /* 0x000000ffff077224 */ /* 0x000fe200078e000f */
[----:B------:R-:W-:Y:S05]  /*0440*/  BRA `(.L_x_602) ;  /* 0x0000013000007947 */ /* 0x000fea0003800000 */
.L_x_601:
        /* <DEDUP_REMOVED lines=19> */
.L_x_602:
[----:B------:R-:W-:Y:S05]  /*0580*/  BSYNC B0 ;  /* 0x0000000000007941 */ /* 0x000fea0003800000 */
.L_x_600:
        /* <DEDUP_REMOVED lines=9> */
[----:B------:R-:W-:Y:S05]  /*0620*/  CALL.REL.NOINC `($__internal_39_$__cuda_sm20_div_s64) ;  /* 0x000004f000007944 */ /* 0x000fea0003c00000 */
[----:B------:R-:W-:Y:S01]  /*0630*/  IADD3 R5, -R14, RZ, RZ ;  /* 0x000000ff0e057210 */ /* 0x000fe20007ffe1ff */
[----:B------:R-:W-:-:S04]  /*0640*/  IMAD.MOV.U32 R7, RZ, RZ, R14 ;  /* 0x000000ffff077224 */ /* 0x000fc800078e000e */
[----:B------:R-:W-:Y:S01]  /*0650*/  IMAD R2, R5, c[0x0][0x178], R6 ;  /* 0x00005e0005027a24 */ /* 0x000fe200078e0206 */
[----:B------:R-:W-:Y:S05]  /*0660*/  BRA `(.L_x_605) ;  /* 0x0000014000007947 */ /* 0x000fea0003800000 */
.L_x_604:
        /* <DEDUP_REMOVED lines=20> */
.L_x_605:
[----:B------:R-:W-:Y:S05]  /*07b0*/  BSYNC B0 ;  /* 0x0000000000007941 */ /* 0x000fea0003800000 */
.L_x_603:
[C---:B------:R-:W-:Y:S01]  /*07c0*/  IMAD.SHL.U32 R19, R0.reuse, 0x8, RZ ;  /* 0x0000000800137824 */ /* 0x040fe200078e00ff */
[----:B------:R-:W-:-:S04]  /*07d0*/  SHF.L.U64.HI R18, R0, 0x3, R3 ;  /* 0x0000000300127819 */ /* 0x000fc80000010203 */
[----:B------:R-:W-:-:S04]  /*07e0*/  IADD3 R4, P0, R19, c[0x0][0x170], RZ ;  /* 0x00005c0013047a10 */ /* 0x000fc80007f1e0ff */
[----:B------:R-:W-:-:S05]  /*07f0*/  IADD3.X R5, R18, c[0x0][0x174], RZ, P0, !PT ;  /* 0x00005d0012057a10 */ /* 0x000fca00007fe4ff */
        /* <DEDUP_REMOVED lines=40> */
.L_x_607:
[----:B------:R-:W-:Y:S05]  /*0a80*/  BSYNC B6 ;  /* 0x0000000000067941 */ /* 0x000fea0003800000 */
.L_x_606:
[----:B------:R-:W-:Y:S02]  /*0a90*/  IADD3 R2, P0, R19, c[0x0][0x168], RZ ;  /* 0x00005a0013027a10 */ /* 0x000fe40007f1e0ff */
[----:B------:R-:W-:Y:S02]  /*0aa0*/  ISETP.NE.AND P6, PT, R27, RZ, PT ;  /* 0x000000ff1b00720c */ /* 0x000fe40003fc5270 */
[----:B------:R-:W-:-:S06]  /*0ab0*/  IADD3.X R3, R18, c[0x0][0x16c], RZ, P0, !PT ;  /* 0x00005b0012037a10 */ /* 0x000fcc00007fe4ff */
[----:B------:R-:W2:Y:S01]  /*0ac0*/  LDG.E.64 R2, [R2.64] ;  /* 0x0000002602027981 */ /* 0x000ea2000c1e1b00 */
[----:B------:R-:W-:-:S04]  /*0ad0*/  LEA R4, P0, R17, R24, 0x3 ;  /* 0x0000001811047211 */ /* 0x000fc800078018ff */
[----:B------:R-:W-:-:S05]  /*0ae0*/  LEA.HI.X R5, R17, R22, R16, 0x3, P0 ;  /* 0x0000001611057211 */ /* 0x000fca00000f1c10 */
[----:B--2---:R0:W-:Y:S01]  /*0af0*/  STG.E.64 [R4.64], R2 ;  /* 0x0000000204007986 */ /* 0x0041e2000c101b26 */
[----:B------:R-:W-:Y:S05]  /*0b00*/  @!P6 BRA `(.L_x_608) ;  /* 0xfffff6200000e947 */ /* 0x000fea000383ffff */
[----:B------:R-:W-:Y:S05]  /*0b10*/  EXIT ;  /* 0x000000000000794d */ /* 0x000fea0003800000 */
        .weak           $__internal_39_$__cuda_sm20_div_s64
        .type           $__internal_39_$__cuda_sm20_div_s64,@function
        .size           $__internal_39_$__cuda_sm20_div_s64,(.L_x_714 - $__internal_39_$__cuda_sm20_div_s64)
$__internal_39_$__cuda_sm20_div_s64:
        /* <DEDUP_REMOVED lines=83> */
[----:B------:R-:W-:Y:S06]  /*1050*/  RET.REL.NODEC R4 `(_ZN2at6native30max_unpooling2d_forward_kernelIdEEvlPKT_PKllllllPS2_) ;  /* 0xffffefa004007950 */ /* 0x000fec0003c3ffff */
.L_x_609:
        /* <DEDUP_REMOVED lines=10> */
.L_x_714:


//--------------------- .text._ZN2at6native30max_unpooling2d_forward_kernelIsEEvlPKT_PKllllllPS2_ --------------------------
	.section	.text._ZN2at6native30max_unpooling2d_forward_kernelIsEEvlPKT_PKllllllPS2_,"ax",@progbits
	.sectioninfo	@"SHI_REGISTERS=32"
	.align	128
        .global         _ZN2at6native30max_unpooling2d_forward_kernelIsEEvlPKT_PKllllllPS2_
        .type           _ZN2at6native30max_unpooling2d_forward_kernelIsEEvlPKT_PKllllllPS2_,@function
        .size           _ZN2at6native30max_unpooling2d_forward_kernelIsEEvlPKT_PKllllllPS2_,(.L_x_715 - _ZN2at6native30max_unpooling2d_forward_kernelIsEEvlPKT_PKllllllPS2_)
        .other          _ZN2at6native30max_unpooling2d_forward_kernelIsEEvlPKT_PKllllllPS2_,@"STO_CUDA_ENTRY STV_DEFAULT"
_ZN2at6native30max_unpooling2d_forward_kernelIsEEvlPKT_PKllllllPS2_:
.text._ZN2at6native30max_unpooling2d_forward_kernelIsEEvlPKT_PKllllllPS2_:
        /* <DEDUP_REMOVED lines=19> */
.L_x_621:
        /* <DEDUP_REMOVED lines=17> */
[----:B------:R-:W-:Y:S05]  /*0240*/  CALL.REL.NOINC `($__internal_40_$__cuda_sm20_div_s64) ;  /* 0x000008b000007944 */ /* 0x000fea0003c00000 */
[----:B------:R-:W-:Y:S05]  /*0250*/  BRA `(.L_x_612) ;  /* 0x0000013000007947 */ /* 0x000fea0003800000 */
.L_x_611:
        /* <DEDUP_REMOVED lines=19> */
.L_x_612:
[----:B------:R-:W-:Y:S05]  /*0390*/  BSYNC B0 ;  /* 0x0000000000007941 */ /* 0x000fea0003800000 */
.L_x_610:
[----:B------:R-:W-:Y:S01]  /*03a0*/  LOP3.LUT R0, R13, c[0x0][0x184], RZ, 0xfc, !PT ;  /* 0x000061000d007a12 */ /* 0x000fe200078efcff */
[----:B------:R-:W-:Y:S03]  /*03b0*/  BSSY B0, `(.L_x_613) ;  /* 0x000001d000007945 */ /* 0x000fe60003800000 */
[----:B------:R-:W-:-:S13]  /*03c0*/  ISETP.NE.U32.AND P0, PT, R0, RZ, PT ;  /* 0x000000ff0000720c */ /* 0x000fda0003f05070 */
[----:B------:R-:W-:Y:S05]  /*03d0*/  @!P0 BRA `(.L_x_614) ;  /* 0x0000007000008947 */ /* 0x000fea0003800000 */
[----:B------:R-:W-:Y:S01]  /*03e0*/  IMAD.MOV.U32 R3, RZ, RZ, c[0x0][0x180] ;  /* 0x00006000ff037624 */ /* 0x000fe200078e00ff */
[----:B------:R-:W-:Y:S01]  /*03f0*/  MOV R0, 0x420 ;  /* 0x0000042000007802 */ /* 0x000fe20000000f00 */
[----:B------:R-:W-:Y:S02]  /*0400*/  IMAD.MOV.U32 R2, RZ, RZ, c[0x0][0x184] ;  /* 0x00006100ff027624 */ /* 0x000fe400078e00ff */
[----:B------:R-:W-:Y:S05]  /*0410*/  CALL.REL.NOINC `($__internal_40_$__cuda_sm20_div_s64) ;  /* 0x000006e000007944 */ /* 0x000fea0003c00000 */
[----:B------:R-:W-:Y:S02]  /*0420*/  IMAD.MOV.U32 R4, RZ, RZ, R12 ;  /* 0x000000ffff047224 */ /* 0x000fe400078e000c */
[----:B------:R-:W-:Y:S01]  /*0430*/  IMAD.MOV.U32 R5, RZ, RZ, R13 ;  /* 0x000000ffff057224 */ /* 0x000fe200078e000d */
[----:B------:R-:W-:Y:S05]  /*0440*/  BRA `(.L_x_615) ;  /* 0x0000013000007947 */ /* 0x000fea0003800000 */
.L_x_614:
        /* <DEDUP_REMOVED lines=19> */
.L_x_615:
[----:B------:R-:W-:Y:S05]  /*0580*/  BSYNC B0 ;  /* 0x0000000000007941 */ /* 0x000fea0003800000 */
.L_x_613:
        /* <DEDUP_REMOVED lines=9> */
[----:B------:R-:W-:Y:S05]  /*0620*/  CALL.REL.NOINC `($__internal_40_$__cuda_sm20_div_s64) ;  /* 0x000004d000007944 */ /* 0x000fea0003c00000 */
[--C-:B------:R-:W-:Y:S02]  /*0630*/  IMAD.MOV R3, RZ, RZ, -R12.reuse ;  /* 0x000000ffff037224 */ /* 0x100fe400078e0a0c */
[----:B------:R-:W-:Y:S02]  /*0640*/  IMAD.MOV.U32 R7, RZ, RZ, R12 ;  /* 0x000000ffff077224 */ /* 0x000fe400078e000c */
[----:B------:R-:W-:Y:S01]  /*0650*/  IMAD R2, R3, c[0x0][0x178], R4 ;  /* 0x00005e0003027a24 */ /* 0x000fe200078e0204 */
[----:B------:R-:W-:Y:S05]  /*0660*/  BRA `(.L_x_618) ;  /* 0x0000014000007947 */ /* 0x000fea0003800000 */
.L_x_617:
        /* <DEDUP_REMOVED lines=20> */
.L_x_618:
[----:B------:R-:W-:Y:S05]  /*07b0*/  BSYNC B0 ;  /* 0x0000000000007941 */ /* 0x000fea0003800000 */
.L_x_616:
        /* <DEDUP_REMOVED lines=42> */
.L_x_620:
[----:B------:R-:W-:Y:S05]  /*0a60*/  BSYNC B6 ;  /* 0x0000000000067941 */ /* 0x000fea0003800000 */
.L_x_619:
        /* <DEDUP_REMOVED lines=9> */
        .weak           $__internal_40_$__cuda_sm20_div_s64
        .type           $__internal_40_$__cuda_sm20_div_s64,@function
        .size           $__internal_40_$__cuda_sm20_div_s64,(.L_x_715 - $__internal_40_$__cuda_sm20_div_s64)
$__internal_40_$__cuda_sm20_div_s64:
        /* <DEDUP_REMOVED lines=83> */
[----:B------:R-:W-:Y:S06]  /*1030*/  RET.REL.NODEC R2 `(_ZN2at6native30max_unpooling2d_forward_kernelIsEEvlPKT_PKllllllPS2_) ;  /* 0xffffefc002007950 */ /* 0x000fec0003c3ffff */
.L_x_622:
        /* <DEDUP_REMOVED lines=12> */
.L_x_715:


//--------------------- .text._ZN2at6native30max_unpooling2d_forward_kernelIlEEvlPKT_PKllllllPS2_ --------------------------
	.section	.text._ZN2at6native30max_unpooling2d_forward_kernelIlEEvlPKT_PKllllllPS2_,"ax",@progbits
	.sectioninfo	@"SHI_REGISTERS=32"
	.align	128
        .global         _ZN2at6native30max_unpooling2d_forward_kernelIlEEvlPKT_PKllllllPS2_
        .type           _ZN2at6native30max_unpooling2d_forward_kernelIlEEvlPKT_PKllllllPS2_,@function
        .size           _ZN2at6native30max_unpooling2d_forward_kernelIlEEvlPKT_PKllllllPS2_,(.L_x_716 - _ZN2at6native30max_unpooling2d_forward_kernelIlEEvlPKT_PKllllllPS2_)
        .other          _ZN2at6native30max_unpooling2d_forward_kernelIlEEvlPKT_PKllllllPS2_,@"STO_CUDA_ENTRY STV_DEFAULT"
_ZN2at6native30max_unpooling2d_forward_kernelIlEEvlPKT_PKllllllPS2_:
.text._ZN2at6native30max_unpooling2d_forward_kernelIlEEvlPKT_PKllllllPS2_:
        /* <DEDUP_REMOVED lines=19> */
.L_x_634:
        /* <DEDUP_REMOVED lines=17> */
[----:B------:R-:W-:Y:S05]  /*0240*/  CALL.REL.NOINC `($__internal_41_$__cuda_sm20_div_s64) ;  /* 0x000008d000007944 */ /* 0x000fea0003c00000 */
[----:B------:R-:W-:Y:S05]  /*0250*/  BRA `(.L_x_625) ;  /* 0x0000013000007947 */ /* 0x000fea0003800000 */
.L_x_624:
        /* <DEDUP_REMOVED lines=19> */
.L_x_625:
[----:B------:R-:W-:Y:S05]  /*0390*/  BSYNC B0 ;  /* 0x0000000000007941 */ /* 0x000fea0003800000 */
.L_x_623:
[----:B------:R-:W-:Y:S01]  /*03a0*/  LOP3.LUT R2, R15, c[0x0][0x184], RZ, 0xfc, !PT ;  /* 0x000061000f027a12 */ /* 0x000fe200078efcff */
[----:B------:R-:W-:Y:S03]  /*03b0*/  BSSY B0, `(.L_x_626) ;  /* 0x000001d000007945 */ /* 0x000fe60003800000 */
[----:B------:R-:W-:-:S13]  /*03c0*/  ISETP.NE.U32.AND P0, PT, R2, RZ, PT ;  /* 0x000000ff0200720c */ /* 0x000fda0003f05070 */
[----:B------:R-:W-:Y:S05]  /*03d0*/  @!P0 BRA `(.L_x_627) ;  /* 0x0000007000008947 */ /* 0x000fea0003800000 */
[----:B------:R-:W-:Y:S01]  /*03e0*/  IMAD.MOV.U32 R5, RZ, RZ, c[0x0][0x180] ;  /* 0x00006000ff057624 */ /* 0x000fe200078e00ff */
[----:B------:R-:W-:Y:S01]  /*03f0*/  MOV R2, 0x420 ;  /* 0x0000042000027802 */ /* 0x000fe20000000f00 */
[----:B------:R-:W-:Y:S02]  /*0400*/  IMAD.MOV.U32 R4, RZ, RZ, c[0x0][0x184] ;  /* 0x00006100ff047624 */ /* 0x000fe400078e00ff */
[----:B------:R-:W-:Y:S05]  /*0410*/  CALL.REL.NOINC `($__internal_41_$__cuda_sm20_div_s64) ;  /* 0x0000070000007944 */ /* 0x000fea0003c00000 */
[----:B------:R-:W-:Y:S02]  /*0420*/  IMAD.MOV.U32 R6, RZ, RZ, R14 ;  /* 0x000000ffff067224 */ /* 0x000fe400078e000e */
[----:B------:R-:W-:Y:S01]  /*0430*/  IMAD.MOV.U32 R7, RZ, RZ, R15 ;  /* 0x000000ffff077224 */ /* 0x000fe200078e000f */
[----:B------:R-:W-:Y:S05]  /*0440*/  BRA `(.L_x_628) ;  /* 0x0000013000007947 */ /* 0x000fea0003800000 */
.L_x_627:
        /* <DEDUP_REMOVED lines=19> */
.L_x_628:
[----:B------:R-:W-:Y:S05]  /*0580*/  BSYNC B0 ;  /* 0x0000000000007941 */ /* 0x000fea0003800000 */
.L_x_626:
        /* <DEDUP_REMOVED lines=9> */
[----:B------:R-:W-:Y:S05]  /*0620*/  CALL.REL.NOINC `($__internal_41_$__cuda_sm20_div_s64) ;  /* 0x000004f000007944 */ /* 0x000fea0003c00000 */
[----:B------:R-:W-:Y:S01]  /*0630*/  IADD3 R5, -R14, RZ, RZ ;  /* 0x000000ff0e057210 */ /* 0x000fe20007ffe1ff */
[----:B------:R-:W-:-:S04]  /*0640*/  IMAD.MOV.U32 R7, RZ, RZ, R14 ;  /* 0x000000ffff077224 */ /* 0x000fc800078e000e */
[----:B------:R-:W-:Y:S01]  /*0650*/  IMAD R2, R5, c[0x0][0x178], R6 ;  /* 0x00005e0005027a24 */ /* 0x000fe200078e0206 */
[----:B------:R-:W-:Y:S05]  /*0660*/  BRA `(.L_x_631) ;  /* 0x0000014000007947 */ /* 0x000fea0003800000 */
.L_x_630:
        /* <DEDUP_REMOVED lines=20> */
.L_x_631:
[----:B------:R-:W-:Y:S05]  /*07b0*/  BSYNC B0 ;  /* 0x0000000000007941 */ /* 0x000fea0003800000 */
.L_x_629:
        /* <DEDUP_REMOVED lines=44> */
.L_x_633:
[----:B------:R-:W-:Y:S05]  /*0a80*/  BSYNC B6 ;  /* 0x0000000000067941 */ /* 0x000fea0003800000 */
.L_x_632:
        /* <DEDUP_REMOVED lines=9> */
        .weak           $__internal_41_$__cuda_sm20_div_s64
        .type           $__internal_41_$__cuda_sm20_div_s64,@function
        .size           $__internal_41_$__cuda_sm20_div_s64,(.L_x_716 - $__internal_41_$__cuda_sm20_div_s64)
$__internal_41_$__cuda_sm20_div_s64:
        /* <DEDUP_REMOVED lines=83> */
[----:B------:R-:W-:Y:S06]  /*1050*/  RET.REL.NODEC R4 `(_ZN2at6native30max_unpooling2d_forward_kernelIlEEvlPKT_PKllllllPS2_) ;  /* 0xffffefa004007950 */ /* 0x000fec0003c3ffff */
.L_x_635:
        /* <DEDUP_REMOVED lines=10> */
.L_x_716:


//--------------------- .text._ZN2at6native30max_unpooling2d_forward_kernelIiEEvlPKT_PKllllllPS2_ --------------------------
	.section	.text._ZN2at6native30max_unpooling2d_forward_kernelIiEEvlPKT_PKllllllPS2_,"ax",@progbits
	.sectioninfo	@"SHI_REGISTERS=32"
	.align	128
        .global         _ZN2at6native30max_unpooling2d_forward_kernelIiEEvlPKT_PKllllllPS2_
        .type           _ZN2at6native30max_unpooling2d_forward_kernelIiEEvlPKT_PKllllllPS2_,@function
        .size           _ZN2at6native30max_unpooling2d_forward_kernelIiEEvlPKT_PKllllllPS2_,(.L_x_717 - _ZN2at6native30max_unpooling2d_forward_kernelIiEEvlPKT_PKllllllPS2_)
        .other          _ZN2at6native30max_unpooling2d_forward_kernelIiEEvlPKT_PKllllllPS2_,@"STO_CUDA_ENTRY STV_DEFAULT"
_ZN2at6native30max_unpooling2d_forward_kernelIiEEvlPKT_PKllllllPS2_:
.text._ZN2at6native30max_unpooling2d_forward_kernelIiEEvlPKT_PKllllllPS2_:
        /* <DEDUP_REMOVED lines=19> */
.L_x_647:
        /* <DEDUP_REMOVED lines=17> */
[----:B------:R-:W-:Y:S05]  /*0240*/  CALL.REL.NOINC `($__internal_42_$__cuda_sm20_div_s64) ;  /* 0x000008b000007944 */ /* 0x000fea0003c00000 */
[----:B------:R-:W-:Y:S05]  /*0250*/  BRA `(.L_x_638) ;  /* 0x0000013000007947 */ /* 0x000fea0003800000 */
.L_x_637:
        /* <DEDUP_REMOVED lines=19> */
.L_x_638:
[----:B------:R-:W-:Y:S05]  /*0390*/  BSYNC B0 ;  /* 0x0000000000007941 */ /* 0x000fea0003800000 */
.L_x_636:
[----:B------:R-:W-:Y:S01]  /*03a0*/  LOP3.LUT R0, R13, c[0x0][0x184], RZ, 0xfc, !PT ;  /* 0x000061000d007a12 */ /* 0x000fe200078efcff */
[----:B------:R-:W-:Y:S03]  /*03b0*/  BSSY B0, `(.L_x_639) ;  /* 0x000001d000007945 */ /* 0x000fe60003800000 */
[----:B------:R-:W-:-:S13]  /*03c0*/  ISETP.NE.U32.AND P0, PT, R0, RZ, PT ;  /* 0x000000ff0000720c */ /* 0x000fda0003f05070 */
[----:B------:R-:W-:Y:S05]  /*03d0*/  @!P0 BRA `(.L_x_640) ;  /* 0x0000007000008947 */ /* 0x000fea0003800000 */
[----:B------:R-:W-:Y:S01]  /*03e0*/  IMAD.MOV.U32 R3, RZ, RZ, c[0x0][0x180] ;  /* 0x00006000ff037624 */ /* 0x000fe200078e00ff */
[----:B------:R-:W-:Y:S01]  /*03f0*/  MOV R0, 0x420 ;  /* 0x0000042000007802 */ /* 0x000fe20000000f00 */
[----:B------:R-:W-:Y:S02]  /*0400*/  IMAD.MOV.U32 R2, RZ, RZ, c[0x0][0x184] ;  /* 0x00006100ff027624 */ /* 0x000fe400078e00ff */
[----:B------:R-:W-:Y:S05]  /*0410*/  CALL.REL.NOINC `($__internal_42_$__cuda_sm20_div_s64) ;  /* 0x000006e000007944 */ /* 0x000fea0003c00000 */
[----:B------:R-:W-:Y:S02]  /*0420*/  IMAD.MOV.U32 R4, RZ, RZ, R12 ;  /* 0x000000ffff047224 */ /* 0x000fe400078e000c */
[----:B------:R-:W-:Y:S01]  /*0430*/  IMAD.MOV.U32 R5, RZ, RZ, R13 ;  /* 0x000000ffff057224 */ /* 0x000fe200078e000d */
[----:B------:R-:W-:Y:S05]  /*0440*/  BRA `(.L_x_641) ;  /* 0x0000013000007947 */ /* 0x000fea0003800000 */
.L_x_640:
        /* <DEDUP_REMOVED lines=19> */
.L_x_641:
[----:B------:R-:W-:Y:S05]  /*0580*/  BSYNC B0 ;  /* 0x0000000000007941 */ /* 0x000fea0003800000 */
.L_x_639:
        /* <DEDUP_REMOVED lines=9> */
[----:B------:R-:W-:Y:S05]  /*0620*/  CALL.REL.NOINC `($__internal_42_$__cuda_sm20_div_s64) ;  /* 0x000004d000007944 */ /* 0x000fea0003c00000 */
[--C-:B------:R-:W-:Y:S02]  /*0630*/  IMAD.MOV R3, RZ, RZ, -R12.reuse ;  /* 0x000000ffff037224 */ /* 0x100fe400078e0a0c */
[----:B------:R-:W-:Y:S02]  /*0640*/  IMAD.MOV.U32 R7, RZ, RZ, R12 ;  /* 0x000000ffff077224 */ /* 0x000fe400078e000c */
[----:B------:R-:W-:Y:S01]  /*0650*/  IMAD R2, R3, c[0x0][0x178], R4 ;  /* 0x00005e0003027a24 */ /* 0x000fe200078e0204 */
[----:B------:R-:W-:Y:S05]  /*0660*/  BRA `(.L_x_644) ;  /* 0x0000014000007947 */ /* 0x000fea0003800000 */
.L_x_643:
        /* <DEDUP_REMOVED lines=20> */
.L_x_644:
[----:B------:R-:W-:Y:S05]  /*07b0*/  BSYNC B0 ;  /* 0x0000000000007941 */ /* 0x000fea0003800000 */
.L_x_642:
        /* <DEDUP_REMOVED lines=42> */
.L_x_646:
[----:B------:R-:W-:Y:S05]  /*0a60*/  BSYNC B6 ;  /* 0x0000000000067941 */ /* 0x000fea0003800000 */
.L_x_645:
        /* <DEDUP_REMOVED lines=9> */
        .weak           $__internal_42_$__cuda_sm20_div_s64
        .type           $__internal_42_$__cuda_sm20_div_s64,@function
        .size           $__internal_42_$__cuda_sm20_div_s64,(.L_x_717 - $__internal_42_$__cuda_sm20_div_s64)
$__internal_42_$__cuda_sm20_div_s64:
        /* <DEDUP_REMOVED lines=83> */
[----:B------:R-:W-:Y:S06]  /*1030*/  RET.REL.NODEC R2 `(_ZN2at6native30max_unpooling2d_forward_kernelIiEEvlPKT_PKllllllPS2_) ;  /* 0xffffefc002007950 */ /* 0x000fec0003c3ffff */
.L_x_648:
        /* <DEDUP_REMOVED lines=12> */
.L_x_717:


//--------------------- .text._ZN2at6native30max_unpooling2d_forward_kernelIaEEvlPKT_PKllllllPS2_ --------------------------
	.section	.text._ZN2at6native30max_unpooling2d_forward_kernelIaEEvlPKT_PKllllllPS2_,"ax",@progbits
	.sectioninfo	@"SHI_REGISTERS=32"
	.align	128
        .global         _ZN2at6native30max_unpooling2d_forward_kernelIaEEvlPKT_PKllllllPS2_
        .type           _ZN2at6native30max_unpooling2d_forward_kernelIaEEvlPKT_PKllllllPS2_,@function
        .size           _ZN2at6native30max_unpooling2d_forward_kernelIaEEvlPKT_PKllllllPS2_,(.L_x_718 - _ZN2at6native30max_unpooling2d_forward_kernelIaEEvlPKT_PKllllllPS2_)
        .other          _ZN2at6native30max_unpooling2d_forward_kernelIaEEvlPKT_PKllllllPS2_,@"STO_CUDA_ENTRY STV_DEFAULT"
_ZN2at6native30max_unpooling2d_forward_kernelIaEEvlPKT_PKllllllPS2_:
.text._ZN2at6native30max_unpooling2d_forward_kernelIaEEvlPKT_PKllllllPS2_:
        /* <DEDUP_REMOVED lines=19> */
.L_x_660:
        /* <DEDUP_REMOVED lines=13> */
[----:B------:R-:W-:Y:S01]  /*0200*/  MOV R3, c[0x0][0x188] ;  /* 0x0000620000037a02 */ /* 0x000fe20000000f00 */
[----:B------:R-:W-:Y:S01]  /*0210*/  IMAD.MOV.U32 R13, RZ, RZ, R19 ;  /* 0x000000ffff0d7224 */ /* 0x000fe200078e0013 */
[----:B------:R-:W-:Y:S01]  /*0220*/  MOV R0, 0x250 ;  /* 0x0000025000007802 */ /* 0x000fe20000000f00 */
[----:B------:R-:W-:Y:S02]  /*0230*/  IMAD.MOV.U32 R2, RZ, RZ, c[0x0][0x18c] ;  /* 0x00006300ff027624 */ /* 0x000fe400078e00ff */
[----:B------:R-:W-:Y:S05]  /*0240*/  CALL.REL.NOINC `($__internal_43_$__cuda_sm20_div_s64) ;  /* 0x0000089000007944 */ /* 0x000fea0003c00000 */
[----:B------:R-:W-:Y:S05]  /*0250*/  BRA `(.L_x_651) ;  /* 0x0000013000007947 */ /* 0x000fea0003800000 */
.L_x_650:
        /* <DEDUP_REMOVED lines=19> */
.L_x_651:
[----:B------:R-:W-:Y:S05]  /*0390*/  BSYNC B0 ;  /* 0x0000000000007941 */ /* 0x000fea0003800000 */
.L_x_649:
[----:B------:R-:W-:Y:S01]  /*03a0*/  LOP3.LUT R0, R13, c[0x0][0x184], RZ, 0xfc, !PT ;  /* 0x000061000d007a12 */ /* 0x000fe200078efcff */
[----:B------:R-:W-:Y:S03]  /*03b0*/  BSSY B0, `(.L_x_652) ;  /* 0x000001d000007945 */ /* 0x000fe60003800000 */
[----:B------:R-:W-:-:S13]  /*03c0*/  ISETP.NE.U32.AND P0, PT, R0, RZ, PT ;  /* 0x000000ff0000720c */ /* 0x000fda0003f05070 */
[----:B------:R-:W-:Y:S05]  /*03d0*/  @!P0 BRA `(.L_x_653) ;  /* 0x0000007000008947 */ /* 0x000fea0003800000 */
[----:B------:R-:W-:Y:S01]  /*03e0*/  IMAD.MOV.U32 R3, RZ, RZ, c[0x0][0x180] ;  /* 0x00006000ff037624 */ /* 0x000fe200078e00ff */
[----:B------:R-:W-:Y:S01]  /*03f0*/  MOV R0, 0x420 ;  /* 0x0000042000007802 */ /* 0x000fe20000000f00 */
[----:B------:R-:W-:Y:S02]  /*0400*/  IMAD.MOV.U32 R2, RZ, RZ, c[0x0][0x184] ;  /* 0x00006100ff027624 */ /* 0x000fe400078e00ff */
[----:B------:R-:W-:Y:S05]  /*0410*/  CALL.REL.NOINC `($__internal_43_$__cuda_sm20_div_s64) ;  /* 0x000006c000007944 */ /* 0x000fea0003c00000 */
[----:B------:R-:W-:Y:S01]  /*0420*/  IMAD.MOV.U32 R4, RZ, RZ, R12 ;  /* 0x000000ffff047224 */ /* 0x000fe200078e000c */
[----:B------:R-:W-:Y:S01]  /*0430*/  MOV R5, R13 ;  /* 0x0000000d00057202 */ /* 0x000fe20000000f00 */
[----:B------:R-:W-:Y:S05]  /*0440*/  BRA `(.L_x_654) ;  /* 0x0000013000007947 */ /* 0x000fea0003800000 */
.L_x_653:
        /* <DEDUP_REMOVED lines=19> */
.L_x_654:
[----:B------:R-:W-:Y:S05]  /*0580*/  BSYNC B0 ;  /* 0x0000000000007941 */ /* 0x000fea0003800000 */
.L_x_652:
        /* <DEDUP_REMOVED lines=9> */
[----:B------:R-:W-:Y:S05]  /*0620*/  CALL.REL.NOINC `($__internal_43_$__cuda_sm20_div_s64) ;  /* 0x000004b000007944 */ /* 0x000fea0003c00000 */
[----:B------:R-:W-:Y:S01]  /*0630*/  IADD3 R3, -R12, RZ, RZ ;  /* 0x000000ff0c037210 */ /* 0x000fe20007ffe1ff */
[----:B------:R-:W-:-:S04]  /*0640*/  IMAD.MOV.U32 R7, RZ, RZ, R12 ;  /* 0x000000ffff077224 */ /* 0x000fc800078e000c */
[----:B------:R-:W-:Y:S01]  /*0650*/  IMAD R2, R3, c[0x0][0x178], R4 ;  /* 0x00005e0003027a24 */ /* 0x000fe200078e0204 */
[----:B------:R-:W-:Y:S05]  /*0660*/  BRA `(.L_x_657) ;  /* 0x0000014000007947 */ /* 0x000fea0003800000 */
.L_x_656:
        /* <DEDUP_REMOVED lines=20> */
.L_x_657:
[----:B------:R-:W-:Y:S05]  /*07b0*/  BSYNC B0 ;  /* 0x0000000000007941 */ /* 0x000fea0003800000 */
.L_x_655:
[----:B------:R-:W-:-:S04]  /*07c0*/  LEA R4, P0, R18, c[0x0][0x170], 0x3 ;  /* 0x00005c0012047a11 */ /* 0x000fc800078018ff */
[----:B------:R-:W-:-:S05]  /*07d0*/  LEA.HI.X R5, R18, c[0x0][0x174], R19, 0x3, P0 ;  /* 0x00005d0012057a11 */ /* 0x000fca00000f1c13 */
[----:B------:R0:W2:Y:S01]  /*07e0*/  LDG.E R17, [R4.64] ;  /* 0x0000002604117981 */ /* 0x0000a2000c1e1900 */
[----:B------:R-:W-:Y:S01]  /*07f0*/  SHF.R.S32.HI R0, RZ, 0x1f, R7 ;  /* 0x0000001fff007819 */ /* 0x000fe20000011407 */
[----:B------:R-:W-:Y:S01]  /*0800*/  BSSY B6, `(.L_x_658) ;  /* 0x0000024000067945 */ /* 0x000fe20003800000 */
[----:B------:R-:W-:-:S03]  /*0810*/  SHF.R.S32.HI R3, RZ, 0x1f, R2 ;  /* 0x0000001fff037819 */ /* 0x000fc60000011402 */
[----:B------:R-:W-:Y:S02]  /*0820*/  IMAD R0, R0, c[0x0][0x178], RZ ;  /* 0x00005e0000007a24 */ /* 0x000fe400078e02ff */
[----:B------:R-:W-:-:S04]  /*0830*/  IMAD.WIDE.U32 R2, R7, c[0x0][0x178], R2 ;  /* 0x00005e0007027a25 */ /* 0x000fc800078e0002 */
[----:B------:R-:W-:Y:S02]  /*0840*/  IMAD R7, R7, c[0x0][0x17c], R0 ;  /* 0x00005f0007077a24 */ /* 0x000fe400078e0200 */
[C---:B0-----:R-:W-:Y:S02]  /*0850*/  IMAD R5, R2.reuse, UR40, RZ ;  /* 0x0000002802057c24 */ /* 0x041fe4000f8e02ff */
[----:B------:R-:W-:Y:S02]  /*0860*/  IMAD.IADD R6, R3, 0x1, R7 ;  /* 0x0000000103067824 */ /* 0x000fe400078e0207 */
[----:B------:R-:W-:-:S04]  /*0870*/  IMAD.WIDE.U32 R22, R2, UR36, R22 ;  /* 0x0000002402167c25 */ /* 0x000fc8000f8e0016 */
[----:B------:R-:W-:-:S04]  /*0880*/  IMAD R5, R6, UR36, R5 ;  /* 0x0000002406057c24 */ /* 0x000fc8000f8e0205 */
[----:B------:R-:W-:Y:S01]  /*0890*/  IMAD.IADD R23, R23, 0x1, R5 ;  /* 0x0000000117177824 */ /* 0x000fe200078e0205 */
        /* <DEDUP_REMOVED lines=26> */
.L_x_659:
[----:B------:R-:W-:Y:S05]  /*0a40*/  BSYNC B6 ;  /* 0x0000000000067941 */ /* 0x000fea0003800000 */
.L_x_658:
[----:B------:R-:W-:Y:S02]  /*0a50*/  IADD3 R2, P0, R18, c[0x0][0x168], RZ ;  /* 0x00005a0012027a10 */ /* 0x000fe40007f1e0ff */
[----:B------:R-:W-:Y:S02]  /*0a60*/  ISETP.NE.AND P6, PT, R27, RZ, PT ;  /* 0x000000ff1b00720c */ /* 0x000fe40003fc5270 */
[----:B------:R-:W-:-:S06]  /*0a70*/  IADD3.X R3, R19, c[0x0][0x16c], RZ, P0, !PT ;  /* 0x00005b0013037a10 */ /* 0x000fcc00007fe4ff */
[----:B------:R-:W2:Y:S01]  /*0a80*/  LDG.E.U8 R3, [R2.64] ;  /* 0x0000002602037981 */ /* 0x000ea2000c1e1100 */
[----:B------:R-:W-:-:S05]  /*0a90*/  IADD3 R4, P0, R17, R22, RZ ;  /* 0x0000001611047210 */ /* 0x000fca0007f1e0ff */
[----:B------:R-:W-:-:S05]  /*0aa0*/  IMAD.X R5, R16, 0x1, R23, P0 ;  /* 0x0000000110057824 */ /* 0x000fca00000e0617 */
[----:B--2---:R0:W-:Y:S01]  /*0ab0*/  STG.E.U8 [R4.64], R3 ;  /* 0x0000000304007986 */ /* 0x0041e2000c101126 */
[----:B------:R-:W-:Y:S05]  /*0ac0*/  @!P6 BRA `(.L_x_660) ;  /* 0xfffff6600000e947 */ /* 0x000fea000383ffff */
[----:B------:R-:W-:Y:S05]  /*0ad0*/  EXIT ;  /* 0x000000000000794d */ /* 0x000fea0003800000 */
        .weak           $__internal_43_$__cuda_sm20_div_s64
        .type           $__internal_43_$__cuda_sm20_div_s64,@function
        .size           $__internal_43_$__cuda_sm20_div_s64,(.L_x_718 - $__internal_43_$__cuda_sm20_div_s64)
$__internal_43_$__cuda_sm20_div_s64:
[-C--:B------:R-:W-:Y:S02]  /*0ae0*/  IADD3 R8, P1, RZ, -R3.reuse, RZ ;  /* 0x80000003ff087210 */ /* 0x080fe40007f3e0ff */
[----:B------:R-:W-:Y:S02]  /*0af0*/  ISETP.GE.AND P0, PT, R2, RZ, PT ;  /* 0x000000ff0200720c */ /* 0x000fe40003f06270 */
[-C--:B------:R-:W-:Y:S02]  /*0b00*/  IADD3.X R7, RZ, ~R2.reuse, RZ, P1, !PT ;  /* 0x80000002ff077210 */ /* 0x080fe40000ffe4ff */
[----:B------:R-:W-:Y:S02]  /*0b10*/  SEL R8, R8, R3, !P0 ;  /* 0x0000000308087207 */ /* 0x000fe40004000000 */
[----:B------:R-:W-:Y:S02]  /*0b20*/  SEL R9, R7, R2, !P0 ;  /* 0x0000000207097207 */ /* 0x000fe40004000000 */
[----:B------:R-:W-:-:S02]  /*0b30*/  ISETP.GE.AND P3, PT, R13, RZ, PT ;  /* 0x000000ff0d00720c */ /* 0x000fc40003f66270 */
        /* <DEDUP_REMOVED lines=31> */
[----:B------:R-:W-:Y:S02]  /*0d30*/  IMAD.X R12, RZ, RZ, ~R13, P4 ;  /* 0x000000ffff0c7224 */ /* 0x000fe400020e0e0d */
[----:B------:R-:W-:Y:S02]  /*0d40*/  IMAD.X R7, R6, 0x1, R15, P0 ;  /* 0x0000000106077824 */ /* 0x000fe400000e060f */
        /* <DEDUP_REMOVED lines=10> */
[----:B------:R-:W-:-:S03]  /*0df0*/  IMAD.WIDE.U32 R6, R17, R8, RZ ;  /* 0x0000000811067225 */ /* 0x000fc600078e00ff */
[----:B------:R-:W-:Y:S01]  /*0e00*/  IADD3.X R21, RZ, R21, RZ, P1, !PT ;  /* 0x00000015ff157210 */ /* 0x000fe20000ffe4ff */
[----:B------:R-:W-:Y:S01]  /*0e10*/  IMAD R7, R17, R9, R7 ;  /* 0x0000000911077224 */ /* 0x000fe200078e0207 */
[----:B------:R-:W-:-:S03]  /*0e20*/  IADD3 R29, P1, -R6, R11, RZ ;  /* 0x0000000b061d7210 */ /* 0x000fc60007f3e1ff */
[-C--:B------:R-:W-:Y:S01]  /*0e30*/  IMAD R6, R21, R8.reuse, R7 ;  /* 0x0000000815067224 */ /* 0x080fe200078e0207 */
[----:B------:R-:W-:-:S03]  /*0e40*/  ISETP.GE.U32.AND P0, PT, R29, R8, PT ;  /* 0x000000081d00720c */ /* 0x000fc60003f06070 */
        /* <DEDUP_REMOVED lines=28> */
[----:B------:R-:W-:Y:S06]  /*1010*/  RET.REL.NODEC R2 `(_ZN2at6native30max_unpooling2d_forward_kernelIaEEvlPKT_PKllllllPS2_) ;  /* 0xffffefe002007950 */ /* 0x000fec0003c3ffff */
.L_x_661:
        /* <DEDUP_REMOVED lines=14> */
.L_x_718:


//--------------------- .text._ZN2at6native30max_unpooling2d_forward_kernelIhEEvlPKT_PKllllllPS2_ --------------------------
	.section	.text._ZN2at6native30max_unpooling2d_forward_kernelIhEEvlPKT_PKllllllPS2_,"ax",@progbits
	.sectioninfo	@"SHI_REGISTERS=32"
	.align	128
        .global         _ZN2at6native30max_unpooling2d_forward_kernelIhEEvlPKT_PKllllllPS2_
        .type           _ZN2at6native30max_unpooling2d_forward_kernelIhEEvlPKT_PKllllllPS2_,@function
        .size           _ZN2at6native30max_unpooling2d_forward_kernelIhEEvlPKT_PKllllllPS2_,(.L_x_719 - _ZN2at6native30max_unpooling2d_forward_kernelIhEEvlPKT_PKllllllPS2_)
        .other          _ZN2at6native30max_unpooling2d_forward_kernelIhEEvlPKT_PKllllllPS2_,@"STO_CUDA_ENTRY STV_DEFAULT"
_ZN2at6native30max_unpooling2d_forward_kernelIhEEvlPKT_PKllllllPS2_:
.text._ZN2at6native30max_unpooling2d_forward_kernelIhEEvlPKT_PKllllllPS2_:
        /* <DEDUP_REMOVED lines=19> */
.L_x_673:
        /* <DEDUP_REMOVED lines=17> */
[----:B------:R-:W-:Y:S05]  /*0240*/  CALL.REL.NOINC `($__internal_44_$__cuda_sm20_div_s64) ;  /* 0x0000089000007944 */ /* 0x000fea0003c00000 */
[----:B------:R-:W-:Y:S05]  /*0250*/  BRA `(.L_x_664) ;  /* 0x0000013000007947 */ /* 0x000fea0003800000 */
.L_x_663:
        /* <DEDUP_REMOVED lines=19> */
.L_x_664:
[----:B------:R-:W-:Y:S05]  /*0390*/  BSYNC B0 ;  /* 0x0000000000007941 */ /* 0x000fea0003800000 */
.L_x_662:
[----:B------:R-:W-:Y:S01]  /*03a0*/  LOP3.LUT R0, R13, c[0x0][0x184], RZ, 0xfc, !PT ;  /* 0x000061000d007a12 */ /* 0x000fe200078efcff */
[----:B------:R-:W-:Y:S03]  /*03b0*/  BSSY B0, `(.L_x_665) ;  /* 0x000001d000007945 */ /* 0x000fe60003800000 */
[----:B------:R-:W-:-:S13]  /*03c0*/  ISETP.NE.U32.AND P0, PT, R0, RZ, PT ;  /* 0x000000ff0000720c */ /* 0x000fda0003f05070 */
[----:B------:R-:W-:Y:S05]  /*03d0*/  @!P0 BRA `(.L_x_666) ;  /* 0x0000007000008947 */ /* 0x000fea0003800000 */
[----:B------:R-:W-:Y:S01]  /*03e0*/  IMAD.MOV.U32 R3, RZ, RZ, c[0x0][0x180] ;  /* 0x00006000ff037624 */ /* 0x000fe200078e00ff */
[----:B------:R-:W-:Y:S01]  /*03f0*/  MOV R0, 0x420 ;  /* 0x0000042000007802 */ /* 0x000fe20000000f00 */
[----:B------:R-:W-:Y:S02]  /*0400*/  IMAD.MOV.U32 R2, RZ, RZ, c[0x0][0x184] ;  /* 0x00006100ff027624 */ /* 0x000fe400078e00ff */
[----:B------:R-:W-:Y:S05]  /*0410*/  CALL.REL.NOINC `($__internal_44_$__cuda_sm20_div_s64) ;  /* 0x000006c000007944 */ /* 0x000fea0003c00000 */
[----:B------:R-:W-:Y:S01]  /*0420*/  IMAD.MOV.U32 R4, RZ, RZ, R12 ;  /* 0x000000ffff047224 */ /* 0x000fe200078e000c */
[----:B------:R-:W-:Y:S01]  /*0430*/  MOV R5, R13 ;  /* 0x0000000d00057202 */ /* 0x000fe20000000f00 */
[----:B------:R-:W-:Y:S05]  /*0440*/  BRA `(.L_x_667) ;  /* 0x0000013000007947 */ /* 0x000fea0003800000 */
.L_x_666:
        /* <DEDUP_REMOVED lines=19> */
.L_x_667:
[----:B------:R-:W-:Y:S05]  /*0580*/  BSYNC B0 ;  /* 0x0000000000007941 */ /* 0x000fea0003800000 */
.L_x_665:
        /* <DEDUP_REMOVED lines=9> */
[----:B------:R-:W-:Y:S05]  /*0620*/  CALL.REL.NOINC `($__internal_44_$__cuda_sm20_div_s64) ;  /* 0x000004b000007944 */ /* 0x000fea0003c00000 */
[----:B------:R-:W-:Y:S01]  /*0630*/  IADD3 R3, -R12, RZ, RZ ;  /* 0x000000ff0c037210 */ /* 0x000fe20007ffe1ff */
[----:B------:R-:W-:-:S04]  /*0640*/  IMAD.MOV.U32 R7, RZ, RZ, R12 ;  /* 0x000000ffff077224 */ /* 0x000fc800078e000c */
[----:B------:R-:W-:Y:S01]  /*0650*/  IMAD R2, R3, c[0x0][0x178], R4 ;  /* 0x00005e0003027a24 */ /* 0x000fe200078e0204 */
[----:B------:R-:W-:Y:S05]  /*0660*/  BRA `(.L_x_670) ;  /* 0x0000014000007947 */ /* 0x000fea0003800000 */
.L_x_669:
        /* <DEDUP_REMOVED lines=20> */
.L_x_670:
[----:B------:R-:W-:Y:S05]  /*07b0*/  BSYNC B0 ;  /* 0x0000000000007941 */ /* 0x000fea0003800000 */
.L_x_668:
        /* <DEDUP_REMOVED lines=40> */
.L_x_672:
[----:B------:R-:W-:Y:S05]  /*0a40*/  BSYNC B6 ;  /* 0x0000000000067941 */ /* 0x000fea0003800000 */
.L_x_671:
        /* <DEDUP_REMOVED lines=9> */
        .weak           $__internal_44_$__cuda_sm20_div_s64
        .type           $__internal_44_$__cuda_sm20_div_s64,@function
        .size           $__internal_44_$__cuda_sm20_div_s64,(.L_x_719 - $__internal_44_$__cuda_sm20_div_s64)
$__internal_44_$__cuda_sm20_div_s64:
        /* <DEDUP_REMOVED lines=83> */
[----:B------:R-:W-:Y:S06]  /*1010*/  RET.REL.NODEC R2 `(_ZN2at6native30max_unpooling2d_forward_kernelIhEEvlPKT_PKllllllPS2_) ;  /* 0xffffefe002007950 */ /* 0x000fec0003c3ffff */
.L_x_674:
        /* <DEDUP_REMOVED lines=14> */
.L_x_719:


//--------------------- .nv.global.init           --------------------------
	.section	.nv.global.init,"aw",@progbits
.nv.global.init:
	.type		__unnamed_1,@object
	.size		__unnamed_1,(__unnamed_17 - __unnamed_1)
__unnamed_1:
        /*0000*/ 	.byte	0x6d, 0x61, 0x78, 0x5f, 0x75, 0x6e, 0x70, 0x6f, 0x6f, 0x6c, 0x69, 0x6e, 0x67, 0x32, 0x64, 0x5f
        /*0010*/ 	.byte	0x66, 0x6f, 0x72, 0x77, 0x61, 0x72, 0x64, 0x5f, 0x6b, 0x65, 0x72, 0x6e, 0x65, 0x6c, 0x00
	.type		__unnamed_17,@object
	.size		__unnamed_17,(__unnamed_9 - __unnamed_17)
__unnamed_17:
        /*001f*/ 	.byte	0x6d, 0x61, 0x78, 0x5f, 0x75, 0x6e, 0x70, 0x6f, 0x6f, 0x6c, 0x69, 0x6e, 0x67, 0x33, 0x64, 0x5f
        /*002f*/ 	.byte	0x66, 0x6f, 0x72, 0x77, 0x61, 0x72, 0x64, 0x5f, 0x6b, 0x65, 0x72, 0x6e, 0x65, 0x6c, 0x00
	.type		__unnamed_9,@object
	.size		__unnamed_9,(__unnamed_5 - __unnamed_9)
__unnamed_9:
        /*003e*/ 	.byte	0x6d, 0x61, 0x78, 0x5f, 0x75, 0x6e, 0x70, 0x6f, 0x6f, 0x6c, 0x69, 0x6e, 0x67, 0x32, 0x64, 0x5f
        /*004e*/ 	.byte	0x66, 0x6f, 0x72, 0x77, 0x61, 0x72, 0x64, 0x5f, 0x6b, 0x65, 0x72, 0x6e, 0x65, 0x6c, 0x00
	.type		__unnamed_5,@object
	.size		__unnamed_5,(__unnamed_13 - __unnamed_5)
__unnamed_5:
        /*005d*/ 	.byte	0x6d, 0x61, 0x78, 0x5f, 0x75, 0x6e, 0x70, 0x6f, 0x6f, 0x6c, 0x69, 0x6e, 0x67, 0x32, 0x64, 0x5f
        /*006d*/ 	.byte	0x66, 0x6f, 0x72, 0x77, 0x61, 0x72, 0x64, 0x5f, 0x6b, 0x65, 0x72, 0x6e, 0x65, 0x6c, 0x00
	.type		__unnamed_13,@object
	.size		__unnamed_13,(__unnamed_3 - __unnamed_13)
__unnamed_13:
        /*007c*/ 	.byte	0x6d, 0x61, 0x78, 0x5f, 0x75, 0x6e, 0x70, 0x6f, 0x6f, 0x6c, 0x69, 0x6e, 0x67, 0x33, 0x64, 0x5f
        /*008c*/ 	.byte	0x66, 0x6f, 0x72, 0x77, 0x61, 0x72, 0x64, 0x5f, 0x6b, 0x65, 0x72, 0x6e, 0x65, 0x6c, 0x00
	.type		__unnamed_3,@object
	.size		__unnamed_3,(__unnamed_11 - __unnamed_3)
__unnamed_3:
        /*009b*/ 	.byte	0x6d, 0x61, 0x78, 0x5f, 0x75, 0x6e, 0x70, 0x6f, 0x6f, 0x6c, 0x69, 0x6e, 0x67, 0x32, 0x64, 0x5f
        /*00ab*/ 	.byte	0x66, 0x6f, 0x72, 0x77, 0x61, 0x72, 0x64, 0x5f, 0x6b, 0x65, 0x72, 0x6e, 0x65, 0x6c, 0x00
	.type		__unnamed_11,@object
	.size		__unnamed_11,(__unnamed_15 - __unnamed_11)
__unnamed_11:
        /*00ba*/ 	.byte	0x6d, 0x61, 0x78, 0x5f, 0x75, 0x6e, 0x70, 0x6f, 0x6f, 0x6c, 0x69, 0x6e, 0x67, 0x33, 0x64, 0x5f
        /*00ca*/ 	.byte	0x66, 0x6f, 0x72, 0x77, 0x61, 0x72, 0x64, 0x5f, 0x6b, 0x65, 0x72, 0x6e, 0x65, 0x6c, 0x00
	.type		__unnamed_15,@object
	.size		__unnamed_15,(__unnamed_7 - __unnamed_15)
__unnamed_15:
        /*00d9*/ 	.byte	0x6d, 0x61, 0x78, 0x5f, 0x75, 0x6e, 0x70, 0x6f, 0x6f, 0x6c, 0x69, 0x6e, 0x67, 0x33, 0x64, 0x5f
        /*00e9*/ 	.byte	0x66, 0x6f, 0x72, 0x77, 0x61, 0x72, 0x64, 0x5f, 0x6b, 0x65, 0x72, 0x6e, 0x65, 0x6c, 0x00
	.type		__unnamed_7,@object
	.size		__unnamed_7,(__unnamed_4 - __unnamed_7)
__unnamed_7:
        /*00f8*/ 	.byte	0x6d, 0x61, 0x78, 0x5f, 0x75, 0x6e, 0x70, 0x6f, 0x6f, 0x6c, 0x69, 0x6e, 0x67, 0x32, 0x64, 0x5f
        /*0108*/ 	.byte	0x66, 0x6f, 0x72, 0x77, 0x61, 0x72, 0x64, 0x5f, 0x6b, 0x65, 0x72, 0x6e, 0x65, 0x6c, 0x00
	.type		__unnamed_4,@object
	.size		__unnamed_4,(__unnamed_12 - __unnamed_4)
__unnamed_4:
        /*0117*/ 	.byte	0x6d, 0x61, 0x78, 0x5f, 0x75, 0x6e, 0x70, 0x6f, 0x6f, 0x6c, 0x69, 0x6e, 0x67, 0x32, 0x64, 0x5f
        /*0127*/ 	.byte	0x66, 0x6f, 0x72, 0x77, 0x61, 0x72, 0x64, 0x5f, 0x6b, 0x65, 0x72, 0x6e, 0x65, 0x6c, 0x00
	.type		__unnamed_12,@object
	.size		__unnamed_12,(__unnamed_16 - __unnamed_12)
__unnamed_12:
        /*0136*/ 	.byte	0x6d, 0x61, 0x78, 0x5f, 0x75, 0x6e, 0x70, 0x6f, 0x6f, 0x6c, 0x69, 0x6e, 0x67, 0x33, 0x64, 0x5f
        /*0146*/ 	.byte	0x66, 0x6f, 0x72, 0x77, 0x61, 0x72, 0x64, 0x5f, 0x6b, 0x65, 0x72, 0x6e, 0x65, 0x6c, 0x00
	.type		__unnamed_16,@object
	.size		__unnamed_16,(__unnamed_8 - __unnamed_16)
__unnamed_16:
        /*0155*/ 	.byte	0x6d, 0x61, 0x78, 0x5f, 0x75, 0x6e, 0x70, 0x6f, 0x6f, 0x6c, 0x69, 0x6e, 0x67, 0x33, 0x64, 0x5f
        /*0165*/ 	.byte	0x66, 0x6f, 0x72, 0x77, 0x61, 0x72, 0x64, 0x5f, 0x6b, 0x65, 0x72, 0x6e, 0x65, 0x6c, 0x00
	.type		__unnamed_8,@object
	.size		__unnamed_8,(__unnamed_2 - __unnamed_8)
__unnamed_8:
        /*0174*/ 	.byte	0x6d, 0x61, 0x78, 0x5f, 0x75, 0x6e, 0x70, 0x6f, 0x6f, 0x6c, 0x69, 0x6e, 0x67, 0x32, 0x64, 0x5f
        /*0184*/ 	.byte	0x66, 0x6f, 0x72, 0x77, 0x61, 0x72, 0x64, 0x5f, 0x6b, 0x65, 0x72, 0x6e, 0x65, 0x6c, 0x00
	.type		__unnamed_2,@object
	.size		__unnamed_2,(__unnamed_18 - __unnamed_2)
__unnamed_2:
        /*0193*/ 	.byte	0x6d, 0x61, 0x78, 0x5f, 0x75, 0x6e, 0x70, 0x6f, 0x6f, 0x6c, 0x69, 0x6e, 0x67, 0x32, 0x64, 0x5f
        /*01a3*/ 	.byte	0x66, 0x6f, 0x72, 0x77, 0x61, 0x72, 0x64, 0x5f, 0x6b, 0x65, 0x72, 0x6e, 0x65, 0x6c, 0x00
	.type		__unnamed_18,@object
	.size		__unnamed_18,(__unnamed_10 - __unnamed_18)
__unnamed_18:
        /*01b2*/ 	.byte	0x6d, 0x61, 0x78, 0x5f, 0x75, 0x6e, 0x70, 0x6f, 0x6f, 0x6c, 0x69, 0x6e, 0x67, 0x33, 0x64, 0x5f
        /*01c2*/ 	.byte	0x66, 0x6f, 0x72, 0x77, 0x61, 0x72, 0x64, 0x5f, 0x6b, 0x65, 0x72, 0x6e, 0x65, 0x6c, 0x00
	.type		__unnamed_10,@object
	.size		__unnamed_10,(__unnamed_14 - __unnamed_10)
__unnamed_10:
        /*01d1*/ 	.byte	0x6d, 0x61, 0x78, 0x5f, 0x75, 0x6e, 0x70, 0x6f, 0x6f, 0x6c, 0x69, 0x6e, 0x67, 0x33, 0x64, 0x5f
        /*01e1*/ 	.byte	0x66, 0x6f, 0x72, 0x77, 0x61, 0x72, 0x64, 0x5f, 0x6b, 0x65, 0x72, 0x6e, 0x65, 0x6c, 0x00
	.type		__unnamed_14,@object
	.size		__unnamed_14,(__unnamed_6 - __unnamed_14)
__unnamed_14:
        /*01f0*/ 	.byte	0x6d, 0x61, 0x78, 0x5f, 0x75, 0x6e, 0x70, 0x6f, 0x6f, 0x6c, 0x69, 0x6e, 0x67, 0x33, 0x64, 0x5f
        /*0200*/ 	.byte	0x66, 0x6f, 0x72, 0x77, 0x61, 0x72, 0x64, 0x5f, 0x6b, 0x65, 0x72, 0x6e, 0x65, 0x6c, 0x00
	.type		__unnamed_6,@object
	.size		__unnamed_6,($str$2 - __unnamed_6)
__unnamed_6:
        /*020f*/ 	.byte	0x6d, 0x61, 0x78, 0x5f, 0x75, 0x6e, 0x70, 0x6f, 0x6f, 0x6c, 0x69, 0x6e, 0x67, 0x32, 0x64, 0x5f
        /*021f*/ 	.byte	0x66, 0x6f, 0x72, 0x77, 0x61, 0x72, 0x64, 0x5f, 0x6b, 0x65, 0x72, 0x6e, 0x65, 0x6c, 0x00
	.type		$str$2,@object
	.size		$str$2,($str - $str$2)
$str$2:
        /*022e*/ 	.byte	0x69, 0x6e, 0x64, 0x65, 0x78, 0x20, 0x3e, 0x3d, 0x20, 0x30, 0x20, 0x26, 0x26, 0x20, 0x69, 0x6e
        /*023e*/ 	.byte	0x64, 0x65, 0x78, 0x20, 0x3c, 0x20, 0x6f, 0x75, 0x74, 0x70, 0x75, 0x74, 0x49, 0x6d, 0x61, 0x67
        /*024e*/ 	.byte	0x65, 0x53, 0x69, 0x7a, 0x65, 0x00
	.type		$str,@object
	.size		$str,($str$1 - $str)
$str:
        /*0254*/ 	.byte	0x6d, 0x61, 0x78, 0x69, 0x6e, 0x64, 0x20, 0x3e, 0x3d, 0x20, 0x30, 0x20, 0x26, 0x26, 0x20, 0x6d
        /*0264*/ 	.byte	0x61, 0x78, 0x69, 0x6e, 0x64, 0x20, 0x3c, 0x20, 0x6f, 0x75, 0x74, 0x70, 0x75, 0x74, 0x49, 0x6d
        /*0274*/ 	.byte	0x61, 0x67, 0x65, 0x53, 0x69, 0x7a, 0x65, 0x00
	.type		$str$1,@object
	.size		$str$1,(.L_47 - $str$1)
$str$1:
        /*027c*/ 	.byte	0x2f, 0x74, 0x6d, 0x70, 0x2f, 0x6f, 0x73, 0x73, 0x5f, 0x6b, 0x65, 0x72, 0x6e, 0x65, 0x6c, 0x73
        /*028c*/ 	.byte	0x5f, 0x73, 0x72, 0x63, 0x2f, 0x70, 0x79, 0x74, 0x6f, 0x72, 0x63, 0x68, 0x2f, 0x61, 0x74, 0x65
        /*029c*/ 	.byte	0x6e, 0x2f, 0x73, 0x72, 0x63, 0x2f, 0x41, 0x54, 0x65, 0x6e, 0x2f, 0x6e, 0x61, 0x74, 0x69, 0x76
        /*02ac*/ 	.byte	0x65, 0x2f, 0x63, 0x75, 0x64, 0x61, 0x2f, 0x4d, 0x61, 0x78, 0x55, 0x6e, 0x70, 0x6f, 0x6f, 0x6c
        /*02bc*/ 	.byte	0x69, 0x6e, 0x67, 0x2e, 0x63, 0x75, 0x00
.L_47:


//--------------------- .nv.global                --------------------------
	.section	.nv.global,"aw",@nobits
.nv.global:
	.type		_ZN46_INTERNAL_0339b1c6_15_MaxUnpooling_cu_ab75f7014cuda3std3__48in_placeE,@object
	.size		_ZN46_INTERNAL_0339b1c6_15_MaxUnpooling_cu_ab75f7014cuda3std3__48in_placeE,(_ZN46_INTERNAL_0339b1c6_15_MaxUnpooling_cu_ab75f7014cuda3std6ranges3__45__cpo8distanceE - _ZN46_INTERNAL_0339b1c6_15_MaxUnpooling_cu_ab75f7014cuda3std3__48in_placeE)
_ZN46_INTERNAL_0339b1c6_15_MaxUnpooling_cu_ab75f7014cuda3std3__48in_placeE:
	.zero		1
	.type		_ZN46_INTERNAL_0339b1c6_15_MaxUnpooling_cu_ab75f7014cuda3std6ranges3__45__cpo8distanceE,@object
	.size		_ZN46_INTERNAL_0339b1c6_15_MaxUnpooling_cu_ab75f7014cuda3std6ranges3__45__cpo8distanceE,(_ZN46_INTERNAL_0339b1c6_15_MaxUnpooling_cu_ab75f7014cuda3std3__45__cpo6cbeginE - _ZN46_INTERNAL_0339b1c6_15_MaxUnpooling_cu_ab75f7014cuda3std6ranges3__45__cpo8distanceE)
_ZN46_INTERNAL_0339b1c6_15_MaxUnpooling_cu_ab75f7014cuda3std6ranges3__45__cpo8distanceE:
	.zero		1
	.type		_ZN46_INTERNAL_0339b1c6_15_MaxUnpooling_cu_ab75f7014cuda3std3__45__cpo6cbeginE,@object
	.size		_ZN46_INTERNAL_0339b1c6_15_MaxUnpooling_cu_ab75f7014cuda3std3__45__cpo6cbeginE,(_ZN46_INTERNAL_0339b1c6_15_MaxUnpooling_cu_ab75f7014cuda3std6ranges3__45__cpo7advanceE - _ZN46_INTERNAL_0339b1c6_15_MaxUnpooling_cu_ab75f7014cuda3std3__45__cpo6cbeginE)
_ZN46_INTERNAL_0339b1c6_15_MaxUnpooling_cu_ab75f7014cuda3std3__45__cpo6cbeginE:
	.zero		1
	.type		_ZN46_INTERNAL_0339b1c6_15_MaxUnpooling_cu_ab75f7014cuda3std6ranges3__45__cpo7advanceE,@object
	.size		_ZN46_INTERNAL_0339b1c6_15_MaxUnpooling_cu_ab75f7014cuda3std6ranges3__45__cpo7advanceE,(_ZN46_INTERNAL_0339b1c6_15_MaxUnpooling_cu_ab75f7014cuda3std3__45__cpo7crbeginE - _ZN46_INTERNAL_0339b1c6_15_MaxUnpooling_cu_ab75f7014cuda3std6ranges3__45__cpo7advanceE)
_ZN46_INTERNAL_0339b1c6_15_MaxUnpooling_cu_ab75f7014cuda3std6ranges3__45__cpo7advanceE:
	.zero		1
	.type		_ZN46_INTERNAL_0339b1c6_15_MaxUnpooling_cu_ab75f7014cuda3std3__45__cpo7crbeginE,@object
	.size		_ZN46_INTERNAL_0339b1c6_15_MaxUnpooling_cu_ab75f7014cuda3std3__45__cpo7crbeginE,(_ZN46_INTERNAL_0339b1c6_15_MaxUnpooling_cu_ab75f7014cuda3std6ranges3__45__cpo4dataE - _ZN46_INTERNAL_0339b1c6_15_MaxUnpooling_cu_ab75f7014cuda3std3__45__cpo7crbeginE)
_ZN46_INTERNAL_0339b1c6_15_MaxUnpooling_cu_ab75f7014cuda3std3__45__cpo7crbeginE:
	.zero		1
	.type		_ZN46_INTERNAL_0339b1c6_15_MaxUnpooling_cu_ab75f7014cuda3std6ranges3__45__cpo4dataE,@object
	.size		_ZN46_INTERNAL_0339b1c6_15_MaxUnpooling_cu_ab75f7014cuda3std6ranges3__45__cpo4dataE,(_ZN46_INTERNAL_0339b1c6_15_MaxUnpooling_cu_ab75f7014cuda3std6ranges3__45__cpo5beginE - _ZN46_INTERNAL_0339b1c6_15_MaxUnpooling_cu_ab75f7014cuda3std6ranges3__45__cpo4dataE)
_ZN46_INTERNAL_0339b1c6_15_MaxUnpooling_cu_ab75f7014cuda3std6ranges3__45__cpo4dataE:
	.zero		1
	.type		_ZN46_INTERNAL_0339b1c6_15_MaxUnpooling_cu_ab75f7014cuda3std6ranges3__45__cpo5beginE,@object
	.size		_ZN46_INTERNAL_0339b1c6_15_MaxUnpooling_cu_ab75f7014cuda3std6ranges3__45__cpo5beginE,(_ZN46_INTERNAL_0339b1c6_15_MaxUnpooling_cu_ab75f7014cuda3std3__448_GLOBAL__N__0339b1c6_15_MaxUnpooling_cu_ab75f7016ignoreE - _ZN46_INTERNAL_0339b1c6_15_MaxUnpooling_cu_ab75f7014cuda3std6ranges3__45__cpo5beginE)
_ZN46_INTERNAL_0339b1c6_15_MaxUnpooling_cu_ab75f7014cuda3std6ranges3__45__cpo5beginE:
	.zero		1
	.type		_ZN46_INTERNAL_0339b1c6_15_MaxUnpooling_cu_ab75f7014cuda3std3__448_GLOBAL__N__0339b1c6_15_MaxUnpooling_cu_ab75f7016ignoreE,@object
	.size		_ZN46_INTERNAL_0339b1c6_15_MaxUnpooling_cu_ab75f7014cuda3std3__448_GLOBAL__N__0339b1c6_15_MaxUnpooling_cu_ab75f7016ignoreE,(_ZN46_INTERNAL_0339b1c6_15_MaxUnpooling_cu_ab75f7014cuda3std6ranges3__45__cpo4sizeE - _ZN46_INTERNAL_0339b1c6_15_MaxUnpooling_cu_ab75f7014cuda3std3__448_GLOBAL__N__0339b1c6_15_MaxUnpooling_cu_ab75f7016ignoreE)
_ZN46_INTERNAL_0339b1c6_15_MaxUnpooling_cu_ab75f7014cuda3std3__448_GLOBAL__N__0339b1c6_15_MaxUnpooling_cu_ab75f7016ignoreE:
	.zero		1
	.type		_ZN46_INTERNAL_0339b1c6_15_MaxUnpooling_cu_ab75f7014cuda3std6ranges3__45__cpo4sizeE,@object
	.size		_ZN46_INTERNAL_0339b1c6_15_MaxUnpooling_cu_ab75f7014cuda3std6ranges3__45__cpo4sizeE,(_ZN46_INTERNAL_0339b1c6_15_MaxUnpooling_cu_ab75f7014cuda3std3__45__cpo5beginE - _ZN46_INTERNAL_0339b1c6_15_MaxUnpooling_cu_ab75f7014cuda3std6ranges3__45__cpo4sizeE)
_ZN46_INTERNAL_0339b1c6_15_MaxUnpooling_cu_ab75f7014cuda3std6ranges3__45__cpo4sizeE:
	.zero		1
	.type		_ZN46_INTERNAL_0339b1c6_15_MaxUnpooling_cu_ab75f7014cuda3std3__45__cpo5beginE,@object
	.size		_ZN46_INTERNAL_0339b1c6_15_MaxUnpooling_cu_ab75f7014cuda3std3__45__cpo5beginE,(_ZN46_INTERNAL_0339b1c6_15_MaxUnpooling_cu_ab75f7014cuda3std6ranges3__45__cpo6cbeginE - _ZN46_INTERNAL_0339b1c6_15_MaxUnpooling_cu_ab75f7014cuda3std3__45__cpo5beginE)
_ZN46_INTERNAL_0339b1c6_15_MaxUnpooling_cu_ab75f7014cuda3std3__45__cpo5beginE:
	.zero		1
	.type		_ZN46_INTERNAL_0339b1c6_15_MaxUnpooling_cu_ab75f7014cuda3std6ranges3__45__cpo6cbeginE,@object
	.size		_ZN46_INTERNAL_0339b1c6_15_MaxUnpooling_cu_ab75f7014cuda3std6ranges3__45__cpo6cbeginE,(_ZN46_INTERNAL_0339b1c6_15_MaxUnpooling_cu_ab75f7014cuda3std3__45__cpo6rbeginE - _ZN46_INTERNAL_0339b1c6_15_MaxUnpooling_cu_ab75f7014cuda3std6ranges3__45__cpo6cbeginE)
_ZN46_INTERNAL_0339b1c6_15_MaxUnpooling_cu_ab75f7014cuda3std6ranges3__45__cpo6cbeginE:
	.zero		1
	.type		_ZN46_INTERNAL_0339b1c6_15_MaxUnpooling_cu_ab75f7014cuda3std3__45__cpo6rbeginE,@object
	.size		_ZN46_INTERNAL_0339b1c6_15_MaxUnpooling_cu_ab75f7014cuda3std3__45__cpo6rbeginE,(_ZN46_INTERNAL_0339b1c6_15_MaxUnpooling_cu_ab75f7014cuda3std6ranges3__45__cpo4nextE - _ZN46_INTERNAL_0339b1c6_15_MaxUnpooling_cu_ab75f7014cuda3std3__45__cpo6rbeginE)
_ZN46_INTERNAL_0339b1c6_15_MaxUnpooling_cu_ab75f7014cuda3std3__45__cpo6rbeginE:
	.zero		1
	.type		_ZN46_INTERNAL_0339b1c6_15_MaxUnpooling_cu_ab75f7014cuda3std6ranges3__45__cpo4nextE,@object
	.size		_ZN46_INTERNAL_0339b1c6_15_MaxUnpooling_cu_ab75f7014cuda3std6ranges3__45__cpo4nextE,(_ZN46_INTERNAL_0339b1c6_15_MaxUnpooling_cu_ab75f7014cuda3std6ranges3__45__cpo4swapE - _ZN46_INTERNAL_0339b1c6_15_MaxUnpooling_cu_ab75f7014cuda3std6ranges3__45__cpo4nextE)
_ZN46_INTERNAL_0339b1c6_15_MaxUnpooling_cu_ab75f7014cuda3std6ranges3__45__cpo4nextE:
	.zero		1
	.type		_ZN46_INTERNAL_0339b1c6_15_MaxUnpooling_cu_ab75f7014cuda3std6ranges3__45__cpo4swapE,@object
	.size		_ZN46_INTERNAL_0339b1c6_15_MaxUnpooling_cu_ab75f7014cuda3std6ranges3__45__cpo4swapE,(_ZN46_INTERNAL_0339b1c6_15_MaxUnpooling_cu_ab75f7014cuda3std3__420unreachable_sentinelE - _ZN46_INTERNAL_0339b1c6_15_MaxUnpooling_cu_ab75f7014cuda3std6ranges3__45__cpo4swapE)
_ZN46_INTERNAL_0339b1c6_15_MaxUnpooling_cu_ab75f7014cuda3std6ranges3__45__cpo4swapE:
	.zero		1
	.type		_ZN46_INTERNAL_0339b1c6_15_MaxUnpooling_cu_ab75f7014cuda3std3__420unreachable_sentinelE,@object
	.size		_ZN46_INTERNAL_0339b1c6_15_MaxUnpooling_cu_ab75f7014cuda3std3__420unreachable_sentinelE,(_ZN46_INTERNAL_0339b1c6_15_MaxUnpooling_cu_ab75f7016thrust23THRUST_300001_SM_800_NS6system6detail10sequential3seqE - _ZN46_INTERNAL_0339b1c6_15_MaxUnpooling_cu_ab75f7014cuda3std3__420unreachable_sentinelE)
_ZN46_INTERNAL_0339b1c6_15_MaxUnpooling_cu_ab75f7014cuda3std3__420unreachable_sentinelE:
	.zero		1
	.type		_ZN46_INTERNAL_0339b1c6_15_MaxUnpooling_cu_ab75f7016thrust23THRUST_300001_SM_800_NS6system6detail10sequential3seqE,@object
	.size		_ZN46_INTERNAL_0339b1c6_15_MaxUnpooling_cu_ab75f7016thrust23THRUST_300001_SM_800_NS6system6detail10sequential3seqE,(_ZN46_INTERNAL_0339b1c6_15_MaxUnpooling_cu_ab75f7014cuda3std3__45__cpo4cendE - _ZN46_INTERNAL_0339b1c6_15_MaxUnpooling_cu_ab75f7016thrust23THRUST_300001_SM_800_NS6system6detail10sequential3seqE)
_ZN46_INTERNAL_0339b1c6_15_MaxUnpooling_cu_ab75f7016thrust23THRUST_300001_SM_800_NS6system6detail10sequential3seqE:
	.zero		1
	.type		_ZN46_INTERNAL_0339b1c6_15_MaxUnpooling_cu_ab75f7014cuda3std3__45__cpo4cendE,@object
	.size		_ZN46_INTERNAL_0339b1c6_15_MaxUnpooling_cu_ab75f7014cuda3std3__45__cpo4cendE,(_ZN46_INTERNAL_0339b1c6_15_MaxUnpooling_cu_ab75f7014cuda3std6ranges3__45__cpo9iter_swapE - _ZN46_INTERNAL_0339b1c6_15_MaxUnpooling_cu_ab75f7014cuda3std3__45__cpo4cendE)
_ZN46_INTERNAL_0339b1c6_15_MaxUnpooling_cu_ab75f7014cuda3std3__45__cpo4cendE:
	.zero		1
	.type		_ZN46_INTERNAL_0339b1c6_15_MaxUnpooling_cu_ab75f7014cuda3std6ranges3__45__cpo9iter_swapE,@object
	.size		_ZN46_INTERNAL_0339b1c6_15_MaxUnpooling_cu_ab75f7014cuda3std6ranges3__45__cpo9iter_swapE,(_ZN46_INTERNAL_0339b1c6_15_MaxUnpooling_cu_ab75f7014cuda3std3__45__cpo5crendE - _ZN46_INTERNAL_0339b1c6_15_MaxUnpooling_cu_ab75f7014cuda3std6ranges3__45__cpo9iter_swapE)
_ZN46_INTERNAL_0339b1c6_15_MaxUnpooling_cu_ab75f7014cuda3std6ranges3__45__cpo9iter_swapE:
	.zero		1
	.type		_ZN46_INTERNAL_0339b1c6_15_MaxUnpooling_cu_ab75f7014cuda3std3__45__cpo5crendE,@object
	.size		_ZN46_INTERNAL_0339b1c6_15_MaxUnpooling_cu_ab75f7014cuda3std3__45__cpo5crendE,(_ZN46_INTERNAL_0339b1c6_15_MaxUnpooling_cu_ab75f7014cuda3std6ranges3__45__cpo5cdataE - _ZN46_INTERNAL_0339b1c6_15_MaxUnpooling_cu_ab75f7014cuda3std3__45__cpo5crendE)
_ZN46_INTERNAL_0339b1c6_15_MaxUnpooling_cu_ab75f7014cuda3std3__45__cpo5crendE:
	.zero		1
	.type		_ZN46_INTERNAL_0339b1c6_15_MaxUnpooling_cu_ab75f7014cuda3std6ranges3__45__cpo5cdataE,@object
	.size		_ZN46_INTERNAL_0339b1c6_15_MaxUnpooling_cu_ab75f7014cuda3std6ranges3__45__cpo5cdataE,(_ZN46_INTERNAL_0339b1c6_15_MaxUnpooling_cu_ab75f7014cuda3std6ranges3__45__cpo3endE - _ZN46_INTERNAL_0339b1c6_15_MaxUnpooling_cu_ab75f7014cuda3std6ranges3__45__cpo5cdataE)
_ZN46_INTERNAL_0339b1c6_15_MaxUnpooling_cu_ab75f7014cuda3std6ranges3__45__cpo5cdataE:
	.zero		1
	.type		_ZN46_INTERNAL_0339b1c6_15_MaxUnpooling_cu_ab75f7014cuda3std6ranges3__45__cpo3endE,@object
	.size		_ZN46_INTERNAL_0339b1c6_15_MaxUnpooling_cu_ab75f7014cuda3std6ranges3__45__cpo3endE,(_ZN46_INTERNAL_0339b1c6_15_MaxUnpooling_cu_ab75f7014cuda3std3__419piecewise_constructE - _ZN46_INTERNAL_0339b1c6_15_MaxUnpooling_cu_ab75f7014cuda3std6ranges3__45__cpo3endE)
_ZN46_INTERNAL_0339b1c6_15_MaxUnpooling_cu_ab75f7014cuda3std6ranges3__45__cpo3endE:
	.zero		1
	.type		_ZN46_INTERNAL_0339b1c6_15_MaxUnpooling_cu_ab75f7014cuda3std3__419piecewise_constructE,@object
	.size		_ZN46_INTERNAL_0339b1c6_15_MaxUnpooling_cu_ab75f7014cuda3std3__419piecewise_constructE,(_ZN46_INTERNAL_0339b1c6_15_MaxUnpooling_cu_ab75f7014cuda3std6ranges3__45__cpo5ssizeE - _ZN46_INTERNAL_0339b1c6_15_MaxUnpooling_cu_ab75f7014cuda3std3__419piecewise_constructE)
_ZN46_INTERNAL_0339b1c6_15_MaxUnpooling_cu_ab75f7014cuda3std3__419piecewise_constructE:
	.zero		1
	.type		_ZN46_INTERNAL_0339b1c6_15_MaxUnpooling_cu_ab75f7014cuda3std6ranges3__45__cpo5ssizeE,@object
	.size		_ZN46_INTERNAL_0339b1c6_15_MaxUnpooling_cu_ab75f7014cuda3std6ranges3__45__cpo5ssizeE,(_ZN46_INTERNAL_0339b1c6_15_MaxUnpooling_cu_ab75f7014cuda3std3__45__cpo3endE - _ZN46_INTERNAL_0339b1c6_15_MaxUnpooling_cu_ab75f7014cuda3std6ranges3__45__cpo5ssizeE)
_ZN46_INTERNAL_0339b1c6_15_MaxUnpooling_cu_ab75f7014cuda3std6ranges3__45__cpo5ssizeE:
	.zero		1
	.type		_ZN46_INTERNAL_0339b1c6_15_MaxUnpooling_cu_ab75f7014cuda3std3__45__cpo3endE,@object
	.size		_ZN46_INTERNAL_0339b1c6_15_MaxUnpooling_cu_ab75f7014cuda3std3__45__cpo3endE,(_ZN46_INTERNAL_0339b1c6_15_MaxUnpooling_cu_ab75f7014cuda3std6ranges3__45__cpo4cendE - _ZN46_INTERNAL_0339b1c6_15_MaxUnpooling_cu_ab75f7014cuda3std3__45__cpo3endE)
_ZN46_INTERNAL_0339b1c6_15_MaxUnpooling_cu_ab75f7014cuda3std3__45__cpo3endE:
	.zero		1
	.type		_ZN46_INTERNAL_0339b1c6_15_MaxUnpooling_cu_ab75f7014cuda3std6ranges3__45__cpo4cendE,@object
	.size		_ZN46_INTERNAL_0339b1c6_15_MaxUnpooling_cu_ab75f7014cuda3std6ranges3__45__cpo4cendE,(_ZN46_INTERNAL_0339b1c6_15_MaxUnpooling_cu_ab75f7014cuda3std3__45__cpo4rendE - _ZN46_INTERNAL_0339b1c6_15_MaxUnpooling_cu_ab75f7014cuda3std6ranges3__45__cpo4cendE)
_ZN46_INTERNAL_0339b1c6_15_MaxUnpooling_cu_ab75f7014cuda3std6ranges3__45__cpo4cendE:
	.zero		1
	.type		_ZN46_INTERNAL_0339b1c6_15_MaxUnpooling_cu_ab75f7014cuda3std3__45__cpo4rendE,@object
	.size		_ZN46_INTERNAL_0339b1c6_15_MaxUnpooling_cu_ab75f7014cuda3std3__45__cpo4rendE,(_ZN46_INTERNAL_0339b1c6_15_MaxUnpooling_cu_ab75f7014cuda3std6ranges3__45__cpo4prevE - _ZN46_INTERNAL_0339b1c6_15_MaxUnpooling_cu_ab75f7014cuda3std3__45__cpo4rendE)
_ZN46_INTERNAL_0339b1c6_15_MaxUnpooling_cu_ab75f7014cuda3std3__45__cpo4rendE:
	.zero		1
	.type		_ZN46_INTERNAL_0339b1c6_15_MaxUnpooling_cu_ab75f7014cuda3std6ranges3__45__cpo4prevE,@object
	.size		_ZN46_INTERNAL_0339b1c6_15_MaxUnpooling_cu_ab75f7014cuda3std6ranges3__45__cpo4prevE,(_ZN46_INTERNAL_0339b1c6_15_MaxUnpooling_cu_ab75f7014cuda3std6ranges3__45__cpo9iter_moveE - _ZN46_INTERNAL_0339b1c6_15_MaxUnpooling_cu_ab75f7014cuda3std6ranges3__45__cpo4prevE)
_ZN46_INTERNAL_0339b1c6_15_MaxUnpooling_cu_ab75f7014cuda3std6ranges3__45__cpo4prevE:
	.zero		1
	.type		_ZN46_INTERNAL_0339b1c6_15_MaxUnpooling_cu_ab75f7014cuda3std6ranges3__45__cpo9iter_moveE,@object
	.size		_ZN46_INTERNAL_0339b1c6_15_MaxUnpooling_cu_ab75f7014cuda3std6ranges3__45__cpo9iter_moveE,(.L_31 - _ZN46_INTERNAL_0339b1c6_15_MaxUnpooling_cu_ab75f7014cuda3std6ranges3__45__cpo9iter_moveE)
_ZN46_INTERNAL_0339b1c6_15_MaxUnpooling_cu_ab75f7014cuda3std6ranges3__45__cpo9iter_moveE:
	.zero		1
.L_31:


//--------------------- SYMBOLS --------------------------

	.type		__assertfail,@function
